def attn_fwd(
    Q,
    K,
    V,
    Out,
    Lse,
    sm_scale,
    stride_qz,
    stride_qh,
    stride_qm,
    stride_qk,
    stride_kz,
    stride_kh,
    stride_kn,
    stride_kk,
    stride_vz,
    stride_vh,
    stride_vn,
    stride_vk,
    stride_oz,
    stride_oh,
    stride_om,
    stride_ok,
    seqlen_q,
    seqlen_k,
    BLOCK_M: tl.constexpr,
    BLOCK_N: tl.constexpr,
    HEAD_DIM: tl.constexpr,
    CAUSAL: tl.constexpr,
):
    start_m = tl.program_id(0)
    off_hz = tl.program_id(1)
    q_off = off_hz * stride_qh
    k_off = off_hz * stride_kh
    v_off = off_hz * stride_vh
    offs_m = start_m * BLOCK_M + tl.arange(0, BLOCK_M)
    offs_d = tl.arange(0, HEAD_DIM)
    offs_n = tl.arange(0, BLOCK_N)
    q_ptrs = Q + q_off + offs_m[:, None] * stride_qm + offs_d[None, :] * stride_qk
    k_ptrs = K + k_off + offs_d[:, None] * stride_kk + offs_n[None, :] * stride_kn
    v_ptrs = V + v_off + offs_n[:, None] * stride_vn + offs_d[None, :] * stride_vk
    m_i = tl.full([BLOCK_M], float("-inf"), dtype=tl.float32)
    l_i = tl.zeros([BLOCK_M], dtype=tl.float32) + 1.0
    acc = tl.zeros([BLOCK_M, HEAD_DIM], dtype=tl.float32)
    q = tl.load(q_ptrs)
    acc, l_i, m_i = _attn_fwd_inner(
        acc,
        l_i,
        m_i,
        q,
        k_ptrs,
        v_ptrs,
        sm_scale,
        stride_kn,
        stride_vn,
        start_m,
        seqlen_k,
        BLOCK_M,
        BLOCK_N,
        HEAD_DIM,
        CAUSAL,
    )
    acc = acc / l_i[:, None]
    lse = m_i + tl.math.log2(l_i) / 1.4426950408889634
    o_ptrs = (
        Out
        + off_hz * stride_oh
        + offs_m[:, None] * stride_om
        + offs_d[None, :] * stride_ok
    )
    tl.store(o_ptrs, acc.to(Out.dtype.element_ty))
    tl.store(Lse + off_hz * seqlen_q + offs_m, lse)

# config = {"BLOCK_M": 32, "BLOCK_N": 128, "HEAD_DIM": 512, "arch": "sm_100", "causal": true, "dtype": "fp16", "num_stages": 2, "num_warps": 8}
# arch = sm_100


// ===== COMPILED SASS (sm_100a) =====

	.target	sm_100a

	.elftype	@"ET_EXEC"


//--------------------- .note.nv.tkinfo           --------------------------
	.section	.note.nv.tkinfo,"",@"SHT_NOTE"
	.sectionflags	@"SHF_NOTE_NV_TKINFO"
	.tkinfo
        /*0018*/ 	.word	0x00000081
        /*0030*/ 	.string	""
        /*0030*/ 	.string	"ptxas-blackwell"
        /*0030*/ 	.string	"Cuda compilation tools, release 12.9, V12.9.86"
        /*0030*/ 	.string	"Build cuda_12.9.r12.9/compiler.36037853_0"
        /*0030*/ 	.string	"-v  -suppress-debug-info  -lineinfo  -arch sm_100a "



//--------------------- .note.nv.cuver            --------------------------
	.section	.note.nv.cuver,"",@"SHT_NOTE"
	.sectionflags	@"SHF_NOTE_NV_CUVER"
        /*0018*/ 	.short	0x0001
        /*001a*/ 	.short	0x0064
        /*001c*/ 	.short	0x0001
        /*001e*/ 	.short	0x0000
        /*0020*/ 	.short	0x0001
        /*0022*/ 	.short	0x0000


//--------------------- .nv.info                  --------------------------
	.section	.nv.info,"",@"SHT_CUDA_INFO"
	.align	4


	//----- nvinfo : EIATTR_REGCOUNT
	.align		4
        /*0000*/ 	.byte	0x04, 0x2f
        /*0002*/ 	.short	(.L_2 - .L_1)
	.align		4
.L_1:
        /*0004*/ 	.word	index@(attn_fwd)
        /*0008*/ 	.word	0x00000020


	//----- nvinfo : EIATTR_FRAME_SIZE
	.align		4
.L_2:
        /*000c*/ 	.byte	0x04, 0x11
        /*000e*/ 	.short	(.L_4 - .L_3)
	.align		4
.L_3:
        /*0010*/ 	.word	index@(attn_fwd)
        /*0014*/ 	.word	0x00002548


	//----- nvinfo : EIATTR_MIN_STACK_SIZE
	.align		4
.L_4:
        /*0018*/ 	.byte	0x04, 0x12
        /*001a*/ 	.short	(.L_6 - .L_5)
	.align		4
.L_5:
        /*001c*/ 	.word	index@(attn_fwd)
        /*0020*/ 	.word	0x00002548
.L_6:


//--------------------- .nv.info.attn_fwd         --------------------------
	.section	.nv.info.attn_fwd,"",@"SHT_CUDA_INFO"
	.sectionflags	@""
	.align	4


	//----- nvinfo : EIATTR_CUDA_API_VERSION
	.align		4
        /*0000*/ 	.byte	0x04, 0x37
        /*0002*/ 	.short	(.L_8 - .L_7)
.L_7:
        /*0004*/ 	.word	0x00000081


	//----- nvinfo : EIATTR_KPARAM_INFO
	.align		4
.L_8:
        /*0008*/ 	.byte	0x04, 0x17
        /*000a*/ 	.short	(.L_10 - .L_9)
.L_9:
        /*000c*/ 	.word	0x00000000
        /*0010*/ 	.short	0x0019
        /*0012*/ 	.short	0x0080
        /*0014*/ 	.byte	0x00, 0xf4, 0x21, 0x00


	//----- nvinfo : EIATTR_KPARAM_INFO
	.align		4
.L_10:
        /*0018*/ 	.byte	0x04, 0x17
        /*001a*/ 	.short	(.L_12 - .L_11)
.L_11:
        /*001c*/ 	.word	0x00000000
        /*0020*/ 	.short	0x0018
        /*0022*/ 	.short	0x0078
        /*0024*/ 	.byte	0x00, 0xf4, 0x21, 0x00


	//----- nvinfo : EIATTR_KPARAM_INFO
	.align		4
.L_12:
        /*0028*/ 	.byte	0x04, 0x17
        /*002a*/ 	.short	(.L_14 - .L_13)
.L_13:
        /*002c*/ 	.word	0x00000000
        /*0030*/ 	.short	0x0017
        /*0032*/ 	.short	0x0070
        /*0034*/ 	.byte	0x00, 0xf0, 0x11, 0x00


	//----- nvinfo : EIATTR_KPARAM_INFO
	.align		4
.L_14:
        /*0038*/ 	.byte	0x04, 0x17
        /*003a*/ 	.short	(.L_16 - .L_15)
.L_15:
        /*003c*/ 	.word	0x00000000
        /*0040*/ 	.short	0x0016
        /*0042*/ 	.short	0x006c
        /*0044*/ 	.byte	0x00, 0xf0, 0x11, 0x00


	//----- nvinfo : EIATTR_KPARAM_INFO
	.align		4
.L_16:
        /*0048*/ 	.byte	0x04, 0x17
        /*004a*/ 	.short	(.L_18 - .L_17)
.L_17:
        /*004c*/ 	.word	0x00000000
        /*0050*/ 	.short	0x0015
        /*0052*/ 	.short	0x0068
        /*0054*/ 	.byte	0x00, 0xf0, 0x11, 0x00


	//----- nvinfo : EIATTR_KPARAM_INFO
	.align		4
.L_18:
        /*0058*/ 	.byte	0x04, 0x17
        /*005a*/ 	.short	(.L_20 - .L_19)
.L_19:
        /*005c*/ 	.word	0x00000000
        /*0060*/ 	.short	0x0014
        /*0062*/ 	.short	0x0064
        /*0064*/ 	.byte	0x00, 0xf0, 0x11, 0x00


	//----- nvinfo : EIATTR_KPARAM_INFO
	.align		4
.L_20:
        /*0068*/ 	.byte	0x04, 0x17
        /*006a*/ 	.short	(.L_22 - .L_21)
.L_21:
        /*006c*/ 	.word	0x00000000
        /*0070*/ 	.short	0x0013
        /*0072*/ 	.short	0x0060
        /*0074*/ 	.byte	0x00, 0xf0, 0x11, 0x00


	//----- nvinfo : EIATTR_KPARAM_INFO
	.align		4
.L_22:
        /*0078*/ 	.byte	0x04, 0x17
        /*007a*/ 	.short	(.L_24 - .L_23)
.L_23:
        /*007c*/ 	.word	0x00000000
        /*0080*/ 	.short	0x0012
        /*0082*/ 	.short	0x005c
        /*0084*/ 	.byte	0x00, 0xf0, 0x11, 0x00


	//----- nvinfo : EIATTR_KPARAM_INFO
	.align		4
.L_24:
        /*0088*/ 	.byte	0x04, 0x17
        /*008a*/ 	.short	(.L_26 - .L_25)
.L_25:
        /*008c*/ 	.word	0x00000000
        /*0090*/ 	.short	0x0011
        /*0092*/ 	.short	0x0058
        /*0094*/ 	.byte	0x00, 0xf0, 0x11, 0x00


	//----- nvinfo : EIATTR_KPARAM_INFO
	.align		4
.L_26:
        /*0098*/ 	.byte	0x04, 0x17
        /*009a*/ 	.short	(.L_28 - .L_27)
.L_27:
        /*009c*/ 	.word	0x00000000
        /*00a0*/ 	.short	0x0010
        /*00a2*/ 	.short	0x0054
        /*00a4*/ 	.byte	0x00, 0xf0, 0x11, 0x00


	//----- nvinfo : EIATTR_KPARAM_INFO
	.align		4
.L_28:
        /*00a8*/ 	.byte	0x04, 0x17
        /*00aa*/ 	.short	(.L_30 - .L_29)
.L_29:
        /*00ac*/ 	.word	0x00000000
        /*00b0*/ 	.short	0x000f
        /*00b2*/ 	.short	0x0050
        /*00b4*/ 	.byte	0x00, 0xf0, 0x11, 0x00


	//----- nvinfo : EIATTR_KPARAM_INFO
	.align		4
.L_30:
        /*00b8*/ 	.byte	0x04, 0x17
        /*00ba*/ 	.short	(.L_32 - .L_31)
.L_31:
        /*00bc*/ 	.word	0x00000000
        /*00c0*/ 	.short	0x000e
        /*00c2*/ 	.short	0x004c
        /*00c4*/ 	.byte	0x00, 0xf0, 0x11, 0x00


	//----- nvinfo : EIATTR_KPARAM_INFO
	.align		4
.L_32:
        /*00c8*/ 	.byte	0x04, 0x17
        /*00ca*/ 	.short	(.L_34 - .L_33)
.L_33:
        /*00cc*/ 	.word	0x00000000
        /*00d0*/ 	.short	0x000d
        /*00d2*/ 	.short	0x0048
        /*00d4*/ 	.byte	0x00, 0xf0, 0x11, 0x00


	//----- nvinfo : EIATTR_KPARAM_INFO
	.align		4
.L_34:
        /*00d8*/ 	.byte	0x04, 0x17
        /*00da*/ 	.short	(.L_36 - .L_35)
.L_35:
        /*00dc*/ 	.word	0x00000000
        /*00e0*/ 	.short	0x000c
        /*00e2*/ 	.short	0x0044
        /*00e4*/ 	.byte	0x00, 0xf0, 0x11, 0x00


	//----- nvinfo : EIATTR_KPARAM_INFO
	.align		4
.L_36:
        /*00e8*/ 	.byte	0x04, 0x17
        /*00ea*/ 	.short	(.L_38 - .L_37)
.L_37:
        /*00ec*/ 	.word	0x00000000
        /*00f0*/ 	.short	0x000b
        /*00f2*/ 	.short	0x0040
        /*00f4*/ 	.byte	0x00, 0xf0, 0x11, 0x00


	//----- nvinfo : EIATTR_KPARAM_INFO
	.align		4
.L_38:
        /*00f8*/ 	.byte	0x04, 0x17
        /*00fa*/ 	.short	(.L_40 - .L_39)
.L_39:
        /*00fc*/ 	.word	0x00000000
        /*0100*/ 	.short	0x000a
        /*0102*/ 	.short	0x003c
        /*0104*/ 	.byte	0x00, 0xf0, 0x11, 0x00


	//----- nvinfo : EIATTR_KPARAM_INFO
	.align		4
.L_40:
        /*0108*/ 	.byte	0x04, 0x17
        /*010a*/ 	.short	(.L_42 - .L_41)
.L_41:
        /*010c*/ 	.word	0x00000000
        /*0110*/ 	.short	0x0009
        /*0112*/ 	.short	0x0038
        /*0114*/ 	.byte	0x00, 0xf0, 0x11, 0x00


	//----- nvinfo : EIATTR_KPARAM_INFO
	.align		4
.L_42:
        /*0118*/ 	.byte	0x04, 0x17
        /*011a*/ 	.short	(.L_44 - .L_43)
.L_43:
        /*011c*/ 	.word	0x00000000
        /*0120*/ 	.short	0x0008
        /*0122*/ 	.short	0x0034
        /*0124*/ 	.byte	0x00, 0xf0, 0x11, 0x00


	//----- nvinfo : EIATTR_KPARAM_INFO
	.align		4
.L_44:
        /*0128*/ 	.byte	0x04, 0x17
        /*012a*/ 	.short	(.L_46 - .L_45)
.L_45:
        /*012c*/ 	.word	0x00000000
        /*0130*/ 	.short	0x0007
        /*0132*/ 	.short	0x0030
        /*0134*/ 	.byte	0x00, 0xf0, 0x11, 0x00


	//----- nvinfo : EIATTR_KPARAM_INFO
	.align		4
.L_46:
        /*0138*/ 	.byte	0x04, 0x17
        /*013a*/ 	.short	(.L_48 - .L_47)
.L_47:
        /*013c*/ 	.word	0x00000000
        /*0140*/ 	.short	0x0006
        /*0142*/ 	.short	0x002c
        /*0144*/ 	.byte	0x00, 0xf0, 0x11, 0x00


	//----- nvinfo : EIATTR_KPARAM_INFO
	.align		4
.L_48:
        /*0148*/ 	.byte	0x04, 0x17
        /*014a*/ 	.short	(.L_50 - .L_49)
.L_49:
        /*014c*/ 	.word	0x00000000
        /*0150*/ 	.short	0x0005
        /*0152*/ 	.short	0x0028
        /*0154*/ 	.byte	0x00, 0xf0, 0x11, 0x00


	//----- nvinfo : EIATTR_KPARAM_INFO
	.align		4
.L_50:
        /*0158*/ 	.byte	0x04, 0x17
        /*015a*/ 	.short	(.L_52 - .L_51)
.L_51:
        /*015c*/ 	.word	0x00000000
        /*0160*/ 	.short	0x0004
        /*0162*/ 	.short	0x0020
        /*0164*/ 	.byte	0x00, 0xf4, 0x21, 0x00


	//----- nvinfo : EIATTR_KPARAM_INFO
	.align		4
.L_52:
        /*0168*/ 	.byte	0x04, 0x17
        /*016a*/ 	.short	(.L_54 - .L_53)
.L_53:
        /*016c*/ 	.word	0x00000000
        /*0170*/ 	.short	0x0003
        /*0172*/ 	.short	0x0018
        /*0174*/ 	.byte	0x00, 0xf4, 0x21, 0x00


	//----- nvinfo : EIATTR_KPARAM_INFO
	.align		4
.L_54:
        /*0178*/ 	.byte	0x04, 0x17
        /*017a*/ 	.short	(.L_56 - .L_55)
.L_55:
        /*017c*/ 	.word	0x00000000
        /*0180*/ 	.short	0x0002
        /*0182*/ 	.short	0x0010
        /*0184*/ 	.byte	0x00, 0xf4, 0x21, 0x00


	//----- nvinfo : EIATTR_KPARAM_INFO
	.align		4
.L_56:
        /*0188*/ 	.byte	0x04, 0x17
        /*018a*/ 	.short	(.L_58 - .L_57)
.L_57:
        /*018c*/ 	.word	0x00000000
        /*0190*/ 	.short	0x0001
        /*0192*/ 	.short	0x0008
        /*0194*/ 	.byte	0x00, 0xf4, 0x21, 0x00


	//----- nvinfo : EIATTR_KPARAM_INFO
	.align		4
.L_58:
        /*0198*/ 	.byte	0x04, 0x17
        /*019a*/ 	.short	(.L_60 - .L_59)
.L_59:
        /*019c*/ 	.word	0x00000000
        /*01a0*/ 	.short	0x0000
        /*01a2*/ 	.short	0x0000
        /*01a4*/ 	.byte	0x00, 0xf4, 0x21, 0x00


	//----- nvinfo : EIATTR_SPARSE_MMA_MASK
	.align		4
.L_60:
        /*01a8*/ 	.byte	0x03, 0x50
        /*01aa*/ 	.short	0x0000


	//----- nvinfo : EIATTR_MAXREG_COUNT
	.align		4
        /*01ac*/ 	.byte	0x03, 0x1b
        /*01ae*/ 	.short	0x00ff


	//----- nvinfo : EIATTR_NUM_BARRIERS
	.align		4
        /*01b0*/ 	.byte	0x02, 0x4c
        /*01b2*/ 	.byte	0x01
	.zero		1


	//----- nvinfo : EIATTR_ANNOTATIONS
	.align		4
        /*01b4*/ 	.byte	0x04, 0x55
        /*01b6*/ 	.short	(.L_62 - .L_61)


	//   ....[0]....
.L_61:
        /*01b8*/ 	.word	0x00000001
        /*01bc*/ 	.byte	0x20, 0x04, 0x00, 0x00, 0x01, 0x00, 0x00, 0x00, 0x30, 0x04, 0x00, 0x00, 0x01, 0x00, 0x00, 0x00
        /* <DEDUP_REMOVED lines=2813> */
        /*b19c*/ 	.byte	0x00, 0xc8, 0x02, 0x00, 0x01, 0x00, 0x00, 0x00, 0x30, 0xca, 0x02, 0x00


	//----- nvinfo : EIATTR_COOP_GROUP_MASK_REGIDS
	.align		4
.L_62:
        /*b1a8*/ 	.byte	0x04, 0x29
        /*b1aa*/ 	.short	(.L_64 - .L_63)


	//   ....[0]....
.L_63:
        /*b1ac*/ 	.word	0xffffffff


	//   ....[1]....
        /*b1b0*/ 	.word	0xffffffff


	//   ....[2]....
        /*b1b4*/ 	.word	0xffffffff


	//   ....[3]....
        /*b1b8*/ 	.word	0xffffffff


	//   ....[4]....
        /*b1bc*/ 	.word	0xffffffff


	//   ....[5]....
        /*b1c0*/ 	.word	0xffffffff


	//   ....[6]....
        /*b1c4*/ 	.word	0xffffffff


	//   ....[7]....
        /*b1c8*/ 	.word	0xffffffff


	//   ....[8]....
        /*b1cc*/ 	.word	0xffffffff


	//   ....[9]....
        /*b1d0*/ 	.word	0xffffffff


	//   ....[10]....
        /*b1d4*/ 	.word	0xffffffff


	//   ....[11]....
        /*b1d8*/ 	.word	0xffffffff


	//   ....[12]....
        /*b1dc*/ 	.word	0xffffffff


	//   ....[13]....
        /*b1e0*/ 	.word	0xffffffff


	//   ....[14]....
        /*b1e4*/ 	.word	0xffffffff


	//   ....[15]....
        /*b1e8*/ 	.word	0xffffffff


	//   ....[16]....
        /*b1ec*/ 	.word	0xffffffff


	//   ....[17]....
        /*b1f0*/ 	.word	0xffffffff


	//   ....[18]....
        /*b1f4*/ 	.word	0xffffffff


	//   ....[19]....
        /*b1f8*/ 	.word	0xffffffff


	//   ....[20]....
        /*b1fc*/ 	.word	0xffffffff


	//   ....[21]....
        /*b200*/ 	.word	0xffffffff


	//----- nvinfo : EIATTR_COOP_GROUP_INSTR_OFFSETS
	.align		4
.L_64:
        /*b204*/ 	.byte	0x04, 0x28
        /*b206*/ 	.short	(.L_66 - .L_65)


	//   ....[0]....
.L_65:
        /*b208*/ 	.word	0x00017f20


	//   ....[1]....
        /*b20c*/ 	.word	0x00017f30


	//   ....[2]....
        /*b210*/ 	.word	0x00017f40


	//   ....[3]....
        /*b214*/ 	.word	0x00017f60


	//   ....[4]....
        /*b218*/ 	.word	0x00017f90


	//   ....[5]....
        /*b21c*/ 	.word	0x00017fa0


	//   ....[6]....
        /*b220*/ 	.word	0x000180a0


	//   ....[7]....
        /*b224*/ 	.word	0x000180d0


	//   ....[8]....
        /*b228*/ 	.word	0x00018200


	//   ....[9]....
        /*b22c*/ 	.word	0x00018220


	//   ....[10]....
        /*b230*/ 	.word	0x00018240


	//   ....[11]....
        /*b234*/ 	.word	0x00018930


	//   ....[12]....
        /*b238*/ 	.word	0x00018940


	//   ....[13]....
        /*b23c*/ 	.word	0x00018950


	//   ....[14]....
        /*b240*/ 	.word	0x00018960


	//   ....[15]....
        /*b244*/ 	.word	0x000189c0


	//   ....[16]....
        /*b248*/ 	.word	0x000189d0


	//   ....[17]....
        /*b24c*/ 	.word	0x000189e0


	//   ....[18]....
        /*b250*/ 	.word	0x000189f0


	//   ....[19]....
        /*b254*/ 	.word	0x00018ab0


	//   ....[20]....
        /*b258*/ 	.word	0x00018ad0


	//   ....[21]....
        /*b25c*/ 	.word	0x00018af0


	//----- nvinfo : EIATTR_VRC_CTA_INIT_COUNT
	.align		4
.L_66:
        /*b260*/ 	.byte	0x02, 0x4a
	.zero		1
	.zero		1


	//----- nvinfo : EIATTR_EXIT_INSTR_OFFSETS
	.align		4
        /*b264*/ 	.byte	0x04, 0x1c
        /*b266*/ 	.short	(.L_68 - .L_67)


	//   ....[0]....
.L_67:
        /*b268*/ 	.word	0x0002ca20


	//   ....[1]....
        /*b26c*/ 	.word	0x0002ca60


	//----- nvinfo : EIATTR_REQNTID
	.align		4
.L_68:
        /*b270*/ 	.byte	0x04, 0x10
        /*b272*/ 	.short	(.L_70 - .L_69)
.L_69:
        /*b274*/ 	.word	0x00000100
        /*b278*/ 	.word	0x00000001
        /*b27c*/ 	.word	0x00000001


	//----- nvinfo : EIATTR_CBANK_PARAM_SIZE
	.align		4
.L_70:
        /*b280*/ 	.byte	0x03, 0x19
        /*b282*/ 	.short	0x0088


	//----- nvinfo : EIATTR_PARAM_CBANK
	.align		4
        /*b284*/ 	.byte	0x04, 0x0a
        /*b286*/ 	.short	(.L_72 - .L_71)
	.align		4
.L_71:
        /*b288*/ 	.word	index@(.nv.constant0.attn_fwd)
        /*b28c*/ 	.short	0x0380
        /*b28e*/ 	.short	0x0088


	//----- nvinfo : EIATTR_SW_WAR
	.align		4
.L_72:
        /*b290*/ 	.byte	0x04, 0x36
        /*b292*/ 	.short	(.L_74 - .L_73)
.L_73:
        /*b294*/ 	.word	0x00000008
.L_74:


//--------------------- .nv.compat                --------------------------
	.section	.nv.compat,"",@"SHT_CUDA_COMPAT_INFO"
	.align	4
        /*0000*/ 	.byte	0x02, 0x02, 0x01, 0x00, 0x02, 0x05, 0x05, 0x00, 0x02, 0x03, 0x00, 0x00, 0x02, 0x06, 0x01, 0x00


//--------------------- .nv.callgraph             --------------------------
	.section	.nv.callgraph,"",@"SHT_CUDA_CALLGRAPH"
	.align	4
	.sectionentsize	8
	.align		4
        /*0000*/ 	.word	0x00000000
	.align		4
        /*0004*/ 	.word	0xffffffff
	.align		4
        /*0008*/ 	.word	0x00000000
	.align		4
        /*000c*/ 	.word	0xfffffffe
	.align		4
        /*0010*/ 	.word	0x00000000
	.align		4
        /*0014*/ 	.word	0xfffffffd
	.align		4
        /*0018*/ 	.word	0x00000000
	.align		4
        /*001c*/ 	.word	0xfffffffc


//--------------------- .nv.constant4             --------------------------
	.section	.nv.constant4,"a",@progbits
	.align	8
	.align		8
.nv.constant4:
        /*0000*/ 	.dword	_$_str


//--------------------- .text.attn_fwd            --------------------------
	.section	.text.attn_fwd,"ax",@progbits
	.align	128
        .global         attn_fwd
        .type           attn_fwd,@function
        .size           attn_fwd,(.L_x_3 - attn_fwd)
        .other          attn_fwd,@"STO_CUDA_ENTRY STV_DEFAULT"
attn_fwd:
.text.attn_fwd:
[----:B------:R-:W0:Y:S01]  /*0000*/  LDC R1, c[0x0][0x37c] ;  /* 0x0000df00ff017b82 */ /* 0x000e220000000800 */
[----:B------:R-:W1:Y:S07]  /*0010*/  S2R R0, SR_CTAID.X ;  /* 0x0000000000007919 */ /* 0x000e6e0000002500 */
[----:B------:R-:W2:Y:S01]  /*0020*/  S2UR UR7, SR_CTAID.Y ;  /* 0x00000000000779c3 */ /* 0x000ea20000002600 */
[----:B------:R-:W2:Y:S01]  /*0030*/  LDCU.64 UR4, c[0x0][0x3b0] ;  /* 0x00007600ff0477ac */ /* 0x000ea20008000a00 */
[----:B0-----:R-:W-:Y:S01]  /*0040*/  IADD3 R1, PT, PT, R1, -0x2548, RZ ;  /* 0xffffdab801017810 */ /* 0x001fe20007ffe0ff */
[----:B------:R-:W0:Y:S01]  /*0050*/  S2R R2, SR_TID.X ;  /* 0x0000000000027919 */ /* 0x000e220000002100 */
[----:B------:R-:W3:Y:S04]  /*0060*/  LDCU.64 UR10, c[0x0][0x358] ;  /* 0x00006b00ff0a77ac */ /* 0x000ee80008000a00 */
[----:B------:R-:W4:Y:S08]  /*0070*/  LDC R19, c[0x0][0x3b8] ;  /* 0x0000ee00ff137b82 */ /* 0x000f300000000800 */
[----:B------:R-:W3:Y:S01]  /*0080*/  LDC.64 R6, c[0x0][0x380] ;  /* 0x0000e000ff067b82 */ /* 0x000ee20000000a00 */
[----:B--2---:R-:W-:-:S04]  /*0090*/  UIMAD UR4, UR7, UR4, URZ ;  /* 0x00000004070472a4 */ /* 0x004fc8000f8e02ff */
[----:B------:R-:W-:Y:S01]  /*00a0*/  USHF.L.U32 UR6, UR4, 0x1, URZ ;  /* 0x0000000104067899 */ /* 0x000fe200080006ff */
[----:B-1----:R-:W-:-:S05]  /*00b0*/  IMAD.SHL.U32 R3, R0, 0x20, RZ ;  /* 0x0000002000037824 */ /* 0x002fca00078e00ff */
[--C-:B0-----:R-:W-:Y:S02]  /*00c0*/  LOP3.LUT R3, R3, 0x1f, R2.reuse, 0xf8, !PT ;  /* 0x0000001f03037812 */ /* 0x101fe400078ef802 */
[----:B------:R-:W-:-:S03]  /*00d0*/  SHF.R.U32.HI R2, RZ, 0x5, R2 ;  /* 0x00000005ff027819 */ /* 0x000fc60000011602 */
[----:B------:R-:W-:Y:S01]  /*00e0*/  IMAD R0, R3, UR5, RZ ;  /* 0x0000000503007c24 */ /* 0x000fe2000f8e02ff */
[----:B------:R-:W-:Y:S01]  /*00f0*/  SGXT.U32 R2, R2, 0x3 ;  /* 0x000000030202781a */ /* 0x000fe20000000000 */
[----:B------:R-:W-:-:S03]  /*0100*/  UIMAD.WIDE UR4, UR4, 0x2, URZ ;  /* 0x00000002040478a5 */ /* 0x000fc6000f8e02ff */
[----:B------:R-:W-:Y:S01]  /*0110*/  SHF.L.U32 R3, R0, 0x1, RZ ;  /* 0x0000000100037819 */ /* 0x000fe200000006ff */
[----:B----4-:R-:W-:Y:S02]  /*0120*/  IMAD R5, R2, R19, RZ ;  /* 0x0000001302057224 */ /* 0x010fe400078e02ff */
[----:B------:R-:W-:Y:S01]  /*0130*/  IMAD.HI R0, R0, 0x2, RZ ;  /* 0x0000000200007827 */ /* 0x000fe200078e02ff */
[----:B---3--:R-:W-:-:S03]  /*0140*/  IADD3 R18, P0, P1, R3, UR6, R6 ;  /* 0x0000000603127c10 */ /* 0x008fc6000f91e006 */
[----:B------:R-:W-:Y:S01]  /*0150*/  IMAD R3, R19, 0x8, R5 ;  /* 0x0000000813037824 */ /* 0x000fe200078e0205 */
[----:B------:R-:W-:Y:S02]  /*0160*/  IADD3.X R0, PT, PT, R0, UR5, R7, P0, P1 ;  /* 0x0000000500007c10 */ /* 0x000fe400087e2407 */
[-C--:B------:R-:W-:Y:S02]  /*0170*/  LEA R6, P0, R5, R18.reuse, 0x1 ;  /* 0x0000001205067211 */ /* 0x080fe400078008ff */
[----:B------:R-:W-:Y:S02]  /*0180*/  LEA R9, R19, R3, 0x3 ;  /* 0x0000000313097211 */ /* 0x000fe400078e18ff */
[----:B------:R-:W-:Y:S02]  /*0190*/  LEA R4, P1, R3, R18, 0x1 ;  /* 0x0000001203047211 */ /* 0x000fe400078208ff */
[----:B------:R-:W-:Y:S01]  /*01a0*/  LEA.HI.X.SX32 R7, R5, R0, 0x1, P0 ;  /* 0x0000000005077211 */ /* 0x000fe200000f0eff */
[----:B------:R-:W-:Y:S01]  /*01b0*/  IMAD R11, R19, 0x8, R9 ;  /* 0x00000008130b7824 */ /* 0x000fe200078e0209 */
[----:B------:R-:W-:-:S02]  /*01c0*/  LEA R2, P0, R9, R18, 0x1 ;  /* 0x0000001209027211 */ /* 0x000fc400078008ff */
[-C--:B------:R-:W-:Y:S01]  /*01d0*/  LEA.HI.X.SX32 R5, R3, R0.reuse, 0x1, P1 ;  /* 0x0000000003057211 */ /* 0x080fe200008f0eff */
[----:B------:R0:W2:Y:S01]  /*01e0*/  LDG.E.U16 R20, desc[UR10][R6.64] ;  /* 0x0000000a06147981 */ /* 0x0000a2000c1e1500 */
[----:B------:R-:W-:Y:S02]  /*01f0*/  LEA.HI.X.SX32 R3, R9, R0, 0x1, P0 ;  /* 0x0000000009037211 */ /* 0x000fe400000f0eff */
[----:B------:R-:W-:Y:S01]  /*0200*/  LEA R9, R19, R11, 0x3 ;  /* 0x0000000b13097211 */ /* 0x000fe200078e18ff */
[----:B------:R1:W3:Y:S01]  /*0210*/  LDG.E.U16 R24, desc[UR10][R4.64] ;  /* 0x0000000a04187981 */ /* 0x0002e2000c1e1500 */
[----:B------:R-:W-:-:S03]  /*0220*/  LEA R12, P0, R11, R18, 0x1 ;  /* 0x000000120b0c7211 */ /* 0x000fc600078008ff */
[----:B------:R-:W-:Y:S01]  /*0230*/  IMAD R15, R19, 0x8, R9 ;  /* 0x00000008130f7824 */ /* 0x000fe200078e0209 */
[----:B------:R-:W-:Y:S01]  /*0240*/  LEA.HI.X.SX32 R13, R11, R0, 0x1, P0 ;  /* 0x000000000b0d7211 */ /* 0x000fe200000f0eff */
[----:B------:R4:W3:Y:S01]  /*0250*/  LDG.E.U16 R16, desc[UR10][R2.64] ;  /* 0x0000000a02107981 */ /* 0x0008e2000c1e1500 */
[----:B------:R-:W-:Y:S02]  /*0260*/  LEA R10, P0, R9, R18, 0x1 ;  /* 0x00000012090a7211 */ /* 0x000fe400078008ff */
[----:B------:R-:W-:Y:S01]  /*0270*/  LEA R17, R19, R15, 0x3 ;  /* 0x0000000f13117211 */ /* 0x000fe200078e18ff */
[----:B------:R4:W3:Y:S01]  /*0280*/  LDG.E.U16 R23, desc[UR10][R12.64] ;  /* 0x0000000a0c177981 */ /* 0x0008e2000c1e1500 */
[----:B------:R-:W-:Y:S02]  /*0290*/  LEA.HI.X.SX32 R11, R9, R0, 0x1, P0 ;  /* 0x00000000090b7211 */ /* 0x000fe400000f0eff */
[-C--:B------:R-:W-:Y:S01]  /*02a0*/  LEA R8, P0, R15, R18.reuse, 0x1 ;  /* 0x000000120f087211 */ /* 0x080fe200078008ff */
[----:B------:R-:W-:Y:S01]  /*02b0*/  IMAD R21, R19, 0x8, R17 ;  /* 0x0000000813157824 */ /* 0x000fe200078e0211 */
[----:B0-----:R-:W-:Y:S01]  /*02c0*/  LEA R6, P1, R17, R18, 0x1 ;  /* 0x0000001211067211 */ /* 0x001fe200078208ff */
[----:B------:R-:W3:Y:S01]  /*02d0*/  LDG.E.U16 R14, desc[UR10][R10.64] ;  /* 0x0000000a0a0e7981 */ /* 0x000ee2000c1e1500 */
[----:B------:R-:W-:-:S02]  /*02e0*/  LEA.HI.X.SX32 R9, R15, R0, 0x1, P0 ;  /* 0x000000000f097211 */ /* 0x000fc400000f0eff */
[----:B-1----:R-:W-:Y:S02]  /*02f0*/  LEA R4, P0, R21, R18, 0x1 ;  /* 0x0000001215047211 */ /* 0x002fe400078008ff */
[-C--:B------:R-:W-:Y:S01]  /*0300*/  LEA.HI.X.SX32 R7, R17, R0.reuse, 0x1, P1 ;  /* 0x0000000011077211 */ /* 0x080fe200008f0eff */
[----:B------:R-:W3:Y:S01]  /*0310*/  LDG.E.U16 R22, desc[UR10][R8.64] ;  /* 0x0000000a08167981 */ /* 0x000ee2000c1e1500 */
[----:B------:R-:W-:-:S03]  /*0320*/  LEA.HI.X.SX32 R5, R21, R0, 0x1, P0 ;  /* 0x0000000015057211 */ /* 0x000fc600000f0eff */
[----:B------:R-:W3:Y:S04]  /*0330*/  LDG.E.U16 R12, desc[UR10][R6.64] ;  /* 0x0000000a060c7981 */ /* 0x000ee8000c1e1500 */
[----:B------:R0:W3:Y:S01]  /*0340*/  LDG.E.U16 R10, desc[UR10][R4.64] ;  /* 0x0000000a040a7981 */ /* 0x0000e2000c1e1500 */
[----:B----4-:R-:W-:-:S05]  /*0350*/  LEA R3, R19, R21, 0x3 ;  /* 0x0000001513037211 */ /* 0x010fca00078e18ff */
[----:B------:R-:W-:Y:S01]  /*0360*/  IMAD R13, R19, 0x8, R3 ;  /* 0x00000008130d7824 */ /* 0x000fe200078e0203 */
[----:B------:R-:W-:-:S04]  /*0370*/  LEA R2, P0, R3, R18, 0x1 ;  /* 0x0000001203027211 */ /* 0x000fc800078008ff */
[----:B------:R-:W-:Y:S02]  /*0380*/  LEA R15, R19, R13, 0x3 ;  /* 0x0000000d130f7211 */ /* 0x000fe400078e18ff */
[----:B------:R-:W-:Y:S02]  /*0390*/  LEA.HI.X.SX32 R3, R3, R0, 0x1, P0 ;  /* 0x0000000003037211 */ /* 0x000fe400000f0eff */
[-C--:B0-----:R-:W-:Y:S01]  /*03a0*/  LEA R4, P0, R13, R18.reuse, 0x1 ;  /* 0x000000120d047211 */ /* 0x081fe200078008ff */
[----:B------:R-:W-:Y:S01]  /*03b0*/  IMAD R11, R19, 0x8, R15 ;  /* 0x00000008130b7824 */ /* 0x000fe200078e020f */
[----:B------:R-:W-:Y:S02]  /*03c0*/  LEA R6, P1, R15, R18, 0x1 ;  /* 0x000000120f067211 */ /* 0x000fe400078208ff */
[----:B------:R-:W-:Y:S02]  /*03d0*/  LEA.HI.X.SX32 R5, R13, R0, 0x1, P0 ;  /* 0x000000000d057211 */ /* 0x000fe400000f0eff */
[----:B------:R-:W-:-:S02]  /*03e0*/  LEA R13, R19, R11, 0x3 ;  /* 0x0000000b130d7211 */ /* 0x000fc400078e18ff */
[----:B------:R-:W-:Y:S01]  /*03f0*/  LEA.HI.X.SX32 R7, R15, R0, 0x1, P1 ;  /* 0x000000000f077211 */ /* 0x000fe200008f0eff */
[----:B------:R-:W4:Y:S02]  /*0400*/  LDG.E.U16 R17, desc[UR10][R4.64] ;  /* 0x0000000a04117981 */ /* 0x000f24000c1e1500 */
[----:B------:R-:W-:Y:S02]  /*0410*/  IMAD R9, R19, 0x8, R13 ;  /* 0x0000000813097824 */ /* 0x000fe400078e020d */
[----:B--2---:R0:W-:Y:S04]  /*0420*/  STL [R1+0xa4], R20 ;  /* 0x0000a41401007387 */ /* 0x0041e80000100800 */
[----:B---3--:R-:W-:Y:S04]  /*0430*/  STL [R1+0xa0], R24 ;  /* 0x0000a01801007387 */ /* 0x008fe80000100800 */
[----:B0-----:R0:W2:Y:S04]  /*0440*/  LDG.E.U16 R20, desc[UR10][R2.64] ;  /* 0x0000000a02147981 */ /* 0x0010a8000c1e1500 */
[----:B------:R1:W-:Y:S01]  /*0450*/  STL [R1+0x9c], R16 ;  /* 0x00009c1001007387 */ /* 0x0003e20000100800 */
[----:B0-----:R-:W-:-:S04]  /*0460*/  LEA R2, P0, R11, R18, 0x1 ;  /* 0x000000120b027211 */ /* 0x001fc800078008ff */
[----:B------:R-:W-:Y:S01]  /*0470*/  LEA.HI.X.SX32 R3, R11, R0, 0x1, P0 ;  /* 0x000000000b037211 */ /* 0x000fe200000f0eff */
[----:B-1----:R0:W3:Y:S01]  /*0480*/  LDG.E.U16 R16, desc[UR10][R6.64] ;  /* 0x0000000a06107981 */ /* 0x0020e2000c1e1500 */
[----:B------:R-:W-:-:S03]  /*0490*/  LEA R4, P0, R13, R18, 0x1 ;  /* 0x000000120d047211 */ /* 0x000fc600078008ff */
[----:B------:R1:W3:Y:S01]  /*04a0*/  LDG.E.U16 R15, desc[UR10][R2.64] ;  /* 0x0000000a020f7981 */ /* 0x0002e2000c1e1500 */
[----:B------:R-:W-:Y:S02]  /*04b0*/  LEA.HI.X.SX32 R5, R13, R0, 0x1, P0 ;  /* 0x000000000d057211 */ /* 0x000fe400000f0eff */
[----:B0-----:R-:W-:Y:S01]  /*04c0*/  LEA R7, R19, R9, 0x3 ;  /* 0x0000000913077211 */ /* 0x001fe200078e18ff */
[----:B------:R-:W-:Y:S01]  /*04d0*/  STL [R1+0x98], R23 ;  /* 0x0000981701007387 */ /* 0x000fe20000100800 */
[----:B-1----:R-:W-:-:S03]  /*04e0*/  LEA R2, P0, R9, R18, 0x1 ;  /* 0x0000001209027211 */ /* 0x002fc600078008ff */
[----:B------:R-:W-:Y:S01]  /*04f0*/  IMAD R8, R19, 0x8, R7 ;  /* 0x0000000813087824 */ /* 0x000fe200078e0207 */
[----:B------:R0:W-:Y:S01]  /*0500*/  STL [R1+0x94], R14 ;  /* 0x0000940e01007387 */ /* 0x0001e20000100800 */
[----:B------:R-:W-:Y:S02]  /*0510*/  LEA R6, P1, R7, R18, 0x1 ;  /* 0x0000001207067211 */ /* 0x000fe400078208ff */
[-C--:B------:R-:W-:Y:S02]  /*0520*/  LEA.HI.X.SX32 R3, R9, R0.reuse, 0x1, P0 ;  /* 0x0000000009037211 */ /* 0x080fe400000f0eff */
[----:B------:R-:W-:Y:S01]  /*0530*/  LEA.HI.X.SX32 R7, R7, R0, 0x1, P1 ;  /* 0x0000000007077211 */ /* 0x000fe200008f0eff */
[----:B0-----:R0:W3:Y:S01]  /*0540*/  LDG.E.U16 R14, desc[UR10][R4.64] ;  /* 0x0000000a040e7981 */ /* 0x0010e2000c1e1500 */
[----:B------:R-:W-:-:S03]  /*0550*/  LEA R9, R19, R8, 0x3 ;  /* 0x0000000813097211 */ /* 0x000fc600078e18ff */
[----:B------:R-:W-:Y:S04]  /*0560*/  STL [R1+0x90], R22 ;  /* 0x0000901601007387 */ /* 0x000fe80000100800 */
[----:B------:R1:W3:Y:S01]  /*0570*/  LDG.E.U16 R13, desc[UR10][R2.64] ;  /* 0x0000000a020d7981 */ /* 0x0002e2000c1e1500 */
[----:B0-----:R-:W-:-:S04]  /*0580*/  LEA R4, P0, R8, R18, 0x1 ;  /* 0x0000001208047211 */ /* 0x001fc800078008ff */
[----:B------:R-:W-:Y:S01]  /*0590*/  LEA.HI.X.SX32 R5, R8, R0, 0x1, P0 ;  /* 0x0000000008057211 */ /* 0x000fe200000f0eff */
[----:B------:R0:W-:Y:S04]  /*05a0*/  STL [R1+0x8c], R12 ;  /* 0x00008c0c01007387 */ /* 0x0001e80000100800 */
[----:B------:R4:W-:Y:S01]  /*05b0*/  STL [R1+0x88], R10 ;  /* 0x0000880a01007387 */ /* 0x0009e20000100800 */
[----:B-1----:R-:W-:-:S03]  /*05c0*/  LEA R2, P0, R9, R18, 0x1 ;  /* 0x0000001209027211 */ /* 0x002fc600078008ff */
[----:B0-----:R0:W3:Y:S04]  /*05d0*/  LDG.E.U16 R12, desc[UR10][R6.64] ;  /* 0x0000000a060c7981 */ /* 0x0010e8000c1e1500 */
[----:B----4-:R1:W4:Y:S01]  /*05e0*/  LDG.E.U16 R10, desc[UR10][R4.64] ;  /* 0x0000000a040a7981 */ /* 0x010322000c1e1500 */
[----:B------:R-:W-:-:S05]  /*05f0*/  LEA.HI.X.SX32 R3, R9, R0, 0x1, P0 ;  /* 0x0000000009037211 */ /* 0x000fca00000f0eff */
[----:B------:R1:W4:Y:S01]  /*0600*/  LDG.E.U16 R11, desc[UR10][R2.64] ;  /* 0x0000000a020b7981 */ /* 0x000322000c1e1500 */
[----:B------:R-:W-:-:S05]  /*0610*/  IMAD R8, R19, 0x8, R9 ;  /* 0x0000000813087824 */ /* 0x000fca00078e0209 */
[----:B0-----:R-:W-:Y:S02]  /*0620*/  LEA R7, R19, R8, 0x3 ;  /* 0x0000000813077211 */ /* 0x001fe400078e18ff */
[----:B-1----:R-:W-:-:S03]  /*0630*/  LEA R4, P0, R8, R18, 0x1 ;  /* 0x0000001208047211 */ /* 0x002fc600078008ff */
[----:B------:R-:W-:Y:S01]  /*0640*/  IMAD R9, R19, 0x8, R7 ;  /* 0x0000000813097824 */ /* 0x000fe200078e0207 */
[----:B------:R-:W-:Y:S02]  /*0650*/  LEA.HI.X.SX32 R5, R8, R0, 0x1, P0 ;  /* 0x0000000008057211 */ /* 0x000fe400000f0eff */
[-C--:B------:R-:W-:Y:S02]  /*0660*/  LEA R6, P1, R7, R18.reuse, 0x1 ;  /* 0x0000001207067211 */ /* 0x080fe400078208ff */
[----:B------:R-:W-:Y:S02]  /*0670*/  LEA R2, P0, R9, R18, 0x1 ;  /* 0x0000001209027211 */ /* 0x000fe400078008ff */
[----:B------:R-:W-:Y:S02]  /*0680*/  LEA R8, R19, R9, 0x3 ;  /* 0x0000000913087211 */ /* 0x000fe400078e18ff */
[-C--:B------:R-:W-:Y:S02]  /*0690*/  LEA.HI.X.SX32 R7, R7, R0.reuse, 0x1, P1 ;  /* 0x0000000007077211 */ /* 0x080fe400008f0eff */
[----:B------:R-:W-:Y:S01]  /*06a0*/  LEA.HI.X.SX32 R3, R9, R0, 0x1, P0 ;  /* 0x0000000009037211 */ /* 0x000fe200000f0eff */
[----:B------:R-:W-:Y:S01]  /*06b0*/  IMAD R9, R19, 0x8, R8 ;  /* 0x0000000813097824 */ /* 0x000fe200078e0208 */
[----:B--2---:R-:W-:Y:S04]  /*06c0*/  STL [R1+0x84], R20 ;  /* 0x0000841401007387 */ /* 0x004fe80000100800 */
[----:B------:R0:W-:Y:S04]  /*06d0*/  STL [R1+0x80], R17 ;  /* 0x0000801101007387 */ /* 0x0001e80000100800 */
[----:B0-----:R0:W2:Y:S04]  /*06e0*/  LDG.E.U16 R17, desc[UR10][R4.64] ;  /* 0x0000000a04117981 */ /* 0x0010a8000c1e1500 */
[----:B---3--:R1:W-:Y:S01]  /*06f0*/  STL [R1+0x7c], R16 ;  /* 0x00007c1001007387 */ /* 0x0083e20000100800 */
[----:B0-----:R-:W-:-:S03]  /*0700*/  LEA R4, P0, R8, R18, 0x1 ;  /* 0x0000001208047211 */ /* 0x001fc600078008ff */
[----:B-1----:R0:W3:Y:S01]  /*0710*/  LDG.E.U16 R16, desc[UR10][R6.64] ;  /* 0x0000000a06107981 */ /* 0x0020e2000c1e1500 */
[----:B------:R-:W-:-:S03]  /*0720*/  LEA.HI.X.SX32 R5, R8, R0, 0x1, P0 ;  /* 0x0000000008057211 */ /* 0x000fc600000f0eff */
[----:B------:R1:W-:Y:S01]  /*0730*/  STL [R1+0x78], R15 ;  /* 0x0000780f01007387 */ /* 0x0003e20000100800 */
[----:B0-----:R-:W-:-:S03]  /*0740*/  LEA R7, R19, R9, 0x3 ;  /* 0x0000000913077211 */ /* 0x001fc600078e18ff */
[----:B-1----:R0:W3:Y:S02]  /*0750*/  LDG.E.U16 R15, desc[UR10][R2.64] ;  /* 0x0000000a020f7981 */ /* 0x0020e4000c1e1500 */
[----:B------:R-:W-:Y:S01]  /*0760*/  IMAD R8, R19, 0x8, R7 ;  /* 0x0000000813087824 */ /* 0x000fe200078e0207 */
[-C--:B------:R-:W-:Y:S01]  /*0770*/  LEA R6, P1, R7, R18.reuse, 0x1 ;  /* 0x0000001207067211 */ /* 0x080fe200078208ff */
[----:B------:R1:W-:Y:S01]  /*0780*/  STL [R1+0x74], R14 ;  /* 0x0000740e01007387 */ /* 0x0003e20000100800 */
[----:B0-----:R-:W-:-:S04]  /*0790*/  LEA R2, P0, R9, R18, 0x1 ;  /* 0x0000001209027211 */ /* 0x001fc800078008ff */
[-C--:B------:R-:W-:Y:S01]  /*07a0*/  LEA.HI.X.SX32 R3, R9, R0.reuse, 0x1, P0 ;  /* 0x0000000009037211 */ /* 0x080fe200000f0eff */
[----:B-1----:R0:W3:Y:S01]  /*07b0*/  LDG.E.U16 R14, desc[UR10][R4.64] ;  /* 0x0000000a040e7981 */ /* 0x0020e2000c1e1500 */
[----:B------:R-:W-:Y:S02]  /*07c0*/  LEA.HI.X.SX32 R7, R7, R0, 0x1, P1 ;  /* 0x0000000007077211 */ /* 0x000fe400008f0eff */
[----:B------:R-:W-:Y:S01]  /*07d0*/  LEA R9, R19, R8, 0x3 ;  /* 0x0000000813097211 */ /* 0x000fe200078e18ff */
[----:B------:R1:W-:Y:S01]  /*07e0*/  STL [R1+0x70], R13 ;  /* 0x0000700d01007387 */ /* 0x0003e20000100800 */
[----:B0-----:R-:W-:-:S03]  /*07f0*/  LEA R4, P0, R8, R18, 0x1 ;  /* 0x0000001208047211 */ /* 0x001fc600078008ff */
[----:B------:R0:W-:Y:S01]  /*0800*/  STL [R1+0x6c], R12 ;  /* 0x00006c0c01007387 */ /* 0x0001e20000100800 */
[----:B------:R-:W-:-:S03]  /*0810*/  LEA.HI.X.SX32 R5, R8, R0, 0x1, P0 ;  /* 0x0000000008057211 */ /* 0x000fc600000f0eff */
[----:B-1----:R1:W3:Y:S04]  /*0820*/  LDG.E.U16 R13, desc[UR10][R2.64] ;  /* 0x0000000a020d7981 */ /* 0x0022e8000c1e1500 */
[----:B----4-:R4:W-:Y:S04]  /*0830*/  STL [R1+0x68], R10 ;  /* 0x0000680a01007387 */ /* 0x0109e80000100800 */
[----:B0-----:R0:W3:Y:S01]  /*0840*/  LDG.E.U16 R12, desc[UR10][R6.64] ;  /* 0x0000000a060c7981 */ /* 0x0010e2000c1e1500 */
[----:B-1----:R-:W-:-:S03]  /*0850*/  LEA R2, P0, R9, R18, 0x1 ;  /* 0x0000001209027211 */ /* 0x002fc600078008ff */
[----:B----4-:R1:W4:Y:S01]  /*0860*/  LDG.E.U16 R10, desc[UR10][R4.64] ;  /* 0x0000000a040a7981 */ /* 0x010322000c1e1500 */
[----:B------:R-:W-:-:S03]  /*0870*/  LEA.HI.X.SX32 R3, R9, R0, 0x1, P0 ;  /* 0x0000000009037211 */ /* 0x000fc600000f0eff */
[----:B------:R0:W-:Y:S04]  /*0880*/  STL [R1+0x64], R11 ;  /* 0x0000640b01007387 */ /* 0x0001e80000100800 */
[----:B0-----:R0:W4:Y:S01]  /*0890*/  LDG.E.U16 R11, desc[UR10][R2.64] ;  /* 0x0000000a020b7981 */ /* 0x001122000c1e1500 */
[----:B------:R-:W-:-:S05]  /*08a0*/  IMAD R8, R19, 0x8, R9 ;  /* 0x0000000813087824 */ /* 0x000fca00078e0209 */
[----:B------:R-:W-:Y:S02]  /*08b0*/  LEA R7, R19, R8, 0x3 ;  /* 0x0000000813077211 */ /* 0x000fe400078e18ff */
[----:B-1----:R-:W-:-:S03]  /*08c0*/  LEA R4, P0, R8, R18, 0x1 ;  /* 0x0000001208047211 */ /* 0x002fc600078008ff */
[----:B------:R-:W-:Y:S01]  /*08d0*/  IMAD R9, R19, 0x8, R7 ;  /* 0x0000000813097824 */ /* 0x000fe200078e0207 */
[----:B------:R-:W-:Y:S02]  /*08e0*/  LEA.HI.X.SX32 R5, R8, R0, 0x1, P0 ;  /* 0x0000000008057211 */ /* 0x000fe400000f0eff */
[-C--:B------:R-:W-:Y:S02]  /*08f0*/  LEA R6, P1, R7, R18.reuse, 0x1 ;  /* 0x0000001207067211 */ /* 0x080fe400078208ff */
[----:B0-----:R-:W-:Y:S02]  /*0900*/  LEA R2, P0, R9, R18, 0x1 ;  /* 0x0000001209027211 */ /* 0x001fe400078008ff */
[----:B------:R-:W-:Y:S02]  /*0910*/  LEA R8, R19, R9, 0x3 ;  /* 0x0000000913087211 */ /* 0x000fe400078e18ff */
[-C--:B------:R-:W-:Y:S02]  /*0920*/  LEA.HI.X.SX32 R7, R7, R0.reuse, 0x1, P1 ;  /* 0x0000000007077211 */ /* 0x080fe400008f0eff */
[----:B------:R-:W-:Y:S01]  /*0930*/  LEA.HI.X.SX32 R3, R9, R0, 0x1, P0 ;  /* 0x0000000009037211 */ /* 0x000fe200000f0eff */
[----:B------:R-:W-:Y:S01]  /*0940*/  IMAD R9, R19, 0x8, R8 ;  /* 0x0000000813097824 */ /* 0x000fe200078e0208 */
[----:B--2---:R0:W-:Y:S04]  /*0950*/  STL [R1+0x60], R17 ;  /* 0x0000601101007387 */ /* 0x0041e80000100800 */
        /* <DEDUP_REMOVED lines=15> */
[----:B------:R-:W-:Y:S02]  /*0a50*/  LEA R9, R19, R8, 0x3 ;  /* 0x0000000813097211 */ /* 0x000fe400078e18ff */
[C---:B0-----:R-:W-:Y:S01]  /*0a60*/  LEA R4, P0, R8.reuse, R18, 0x1 ;  /* 0x0000001208047211 */ /* 0x041fe200078008ff */
[----:B------:R0:W-:Y:S03]  /*0a70*/  STL [R1+0x50], R13 ;  /* 0x0000500d01007387 */ /* 0x0001e60000100800 */
[----:B------:R-:W-:Y:S01]  /*0a80*/  LEA.HI.X.SX32 R5, R8, R0, 0x1, P0 ;  /* 0x0000000008057211 */ /* 0x000fe200000f0eff */
[----:B------:R1:W-:Y:S04]  /*0a90*/  STL [R1+0x4c], R12 ;  /* 0x00004c0c01007387 */ /* 0x0003e80000100800 */
[----:B----4-:R4:W-:Y:S04]  /*0aa0*/  STL [R1+0x48], R10 ;  /* 0x0000480a01007387 */ /* 0x0109e80000100800 */
[----:B0-----:R0:W3:Y:S04]  /*0ab0*/  LDG.E.U16 R13, desc[UR10][R2.64] ;  /* 0x0000000a020d7981 */ /* 0x0010e8000c1e1500 */
[----:B-1----:R-:W3:Y:S04]  /*0ac0*/  LDG.E.U16 R12, desc[UR10][R6.64] ;  /* 0x0000000a060c7981 */ /* 0x002ee8000c1e1500 */
[----:B----4-:R1:W4:Y:S01]  /*0ad0*/  LDG.E.U16 R10, desc[UR10][R4.64] ;  /* 0x0000000a040a7981 */ /* 0x010322000c1e1500 */
[----:B0-----:R-:W-:Y:S01]  /*0ae0*/  LEA R2, P0, R9, R18, 0x1 ;  /* 0x0000001209027211 */ /* 0x001fe200078008ff */
[----:B------:R-:W-:-:S03]  /*0af0*/  IMAD R8, R19, 0x8, R9 ;  /* 0x0000000813087824 */ /* 0x000fc600078e0209 */
[----:B------:R-:W-:Y:S01]  /*0b00*/  LEA.HI.X.SX32 R3, R9, R0, 0x1, P0 ;  /* 0x0000000009037211 */ /* 0x000fe200000f0eff */
[----:B------:R0:W-:Y:S01]  /*0b10*/  STL [R1+0x44], R11 ;  /* 0x0000440b01007387 */ /* 0x0001e20000100800 */
[----:B-1----:R-:W-:-:S03]  /*0b20*/  LEA R4, P0, R8, R18, 0x1 ;  /* 0x0000001208047211 */ /* 0x002fc600078008ff */
[----:B0-----:R0:W4:Y:S01]  /*0b30*/  LDG.E.U16 R11, desc[UR10][R2.64] ;  /* 0x0000000a020b7981 */ /* 0x001122000c1e1500 */
[----:B------:R-:W-:-:S05]  /*0b40*/  LEA.HI.X.SX32 R5, R8, R0, 0x1, P0 ;  /* 0x0000000008057211 */ /* 0x000fca00000f0eff */
[----:B------:R1:W4:Y:S01]  /*0b50*/  LDG.E.U16 R20, desc[UR10][R4.64] ;  /* 0x0000000a04147981 */ /* 0x000322000c1e1500 */
[----:B------:R-:W-:-:S05]  /*0b60*/  LEA R7, R19, R8, 0x3 ;  /* 0x0000000813077211 */ /* 0x000fca00078e18ff */
[----:B------:R-:W-:Y:S01]  /*0b70*/  IMAD R9, R19, 0x8, R7 ;  /* 0x0000000813097824 */ /* 0x000fe200078e0207 */
[----:B------:R-:W-:-:S04]  /*0b80*/  LEA R6, P1, R7, R18, 0x1 ;  /* 0x0000001207067211 */ /* 0x000fc800078208ff */
[----:B0-----:R-:W-:Y:S02]  /*0b90*/  LEA R2, P0, R9, R18, 0x1 ;  /* 0x0000001209027211 */ /* 0x001fe400078008ff */
[----:B------:R-:W-:Y:S02]  /*0ba0*/  LEA R8, R19, R9, 0x3 ;  /* 0x0000000913087211 */ /* 0x000fe400078e18ff */
[-C--:B------:R-:W-:Y:S02]  /*0bb0*/  LEA.HI.X.SX32 R7, R7, R0.reuse, 0x1, P1 ;  /* 0x0000000007077211 */ /* 0x080fe400008f0eff */
[----:B------:R-:W-:Y:S01]  /*0bc0*/  LEA.HI.X.SX32 R3, R9, R0, 0x1, P0 ;  /* 0x0000000009037211 */ /* 0x000fe200000f0eff */
[----:B------:R-:W-:Y:S01]  /*0bd0*/  IMAD R9, R19, 0x8, R8 ;  /* 0x0000000813097824 */ /* 0x000fe200078e0208 */
[----:B-1----:R-:W-:-:S04]  /*0be0*/  LEA R4, P0, R8, R18, 0x1 ;  /* 0x0000001208047211 */ /* 0x002fc800078008ff */
[----:B------:R-:W-:Y:S01]  /*0bf0*/  LEA.HI.X.SX32 R5, R8, R0, 0x1, P0 ;  /* 0x0000000008057211 */ /* 0x000fe200000f0eff */
[----:B--2---:R0:W-:Y:S04]  /*0c00*/  STL [R1+0x40], R17 ;  /* 0x0000401101007387 */ /* 0x0041e80000100800 */
[----:B0-----:R0:W2:Y:S04]  /*0c10*/  LDG.E.U16 R17, desc[UR10][R6.64] ;  /* 0x0000000a06117981 */ /* 0x0010a8000c1e1500 */
[----:B---3--:R1:W-:Y:S01]  /*0c20*/  STL [R1+0x3c], R16 ;  /* 0x00003c1001007387 */ /* 0x0083e20000100800 */
[----:B0-----:R-:W-:-:S03]  /*0c30*/  LEA R7, R19, R9, 0x3 ;  /* 0x0000000913077211 */ /* 0x001fc600078e18ff */
[----:B-1----:R0:W3:Y:S02]  /*0c40*/  LDG.E.U16 R16, desc[UR10][R2.64] ;  /* 0x0000000a02107981 */ /* 0x0020e4000c1e1500 */
[----:B------:R-:W-:Y:S02]  /*0c50*/  IMAD R8, R19, 0x8, R7 ;  /* 0x0000000813087824 */ /* 0x000fe400078e0207 */
[----:B------:R1:W-:Y:S01]  /*0c60*/  STL [R1+0x38], R15 ;  /* 0x0000380f01007387 */ /* 0x0003e20000100800 */
[----:B0-----:R-:W-:-:S04]  /*0c70*/  LEA R2, P0, R9, R18, 0x1 ;  /* 0x0000001209027211 */ /* 0x001fc800078008ff */
[----:B------:R-:W-:Y:S01]  /*0c80*/  LEA.HI.X.SX32 R3, R9, R0, 0x1, P0 ;  /* 0x0000000009037211 */ /* 0x000fe200000f0eff */
[----:B-1----:R0:W3:Y:S01]  /*0c90*/  LDG.E.U16 R15, desc[UR10][R4.64] ;  /* 0x0000000a040f7981 */ /* 0x0020e2000c1e1500 */
[----:B------:R-:W-:Y:S02]  /*0ca0*/  LEA R9, R19, R8, 0x3 ;  /* 0x0000000813097211 */ /* 0x000fe400078e18ff */
[-C--:B------:R-:W-:Y:S01]  /*0cb0*/  LEA R6, P1, R7, R18.reuse, 0x1 ;  /* 0x0000001207067211 */ /* 0x080fe200078208ff */
[----:B------:R1:W-:Y:S01]  /*0cc0*/  STL [R1+0x34], R14 ;  /* 0x0000340e01007387 */ /* 0x0003e20000100800 */
[----:B0-----:R-:W-:-:S04]  /*0cd0*/  LEA R4, P0, R8, R18, 0x1 ;  /* 0x0000001208047211 */ /* 0x001fc800078008ff */
[-C--:B------:R-:W-:Y:S01]  /*0ce0*/  LEA.HI.X.SX32 R5, R8, R0.reuse, 0x1, P0 ;  /* 0x0000000008057211 */ /* 0x080fe200000f0eff */
[----:B------:R-:W-:Y:S01]  /*0cf0*/  IMAD R8, R19, 0x8, R9 ;  /* 0x0000000813087824 */ /* 0x000fe200078e0209 */
[----:B------:R-:W-:Y:S01]  /*0d00*/  LEA.HI.X.SX32 R7, R7, R0, 0x1, P1 ;  /* 0x0000000007077211 */ /* 0x000fe200008f0eff */
[----:B-1----:R0:W3:Y:S04]  /*0d10*/  LDG.E.U16 R14, desc[UR10][R2.64] ;  /* 0x0000000a020e7981 */ /* 0x0020e8000c1e1500 */
[----:B------:R1:W-:Y:S01]  /*0d20*/  STL [R1+0x30], R13 ;  /* 0x0000300d01007387 */ /* 0x0003e20000100800 */
[----:B0-----:R-:W-:-:S03]  /*0d30*/  LEA R2, P0, R9, R18, 0x1 ;  /* 0x0000001209027211 */ /* 0x001fc600078008ff */
[----:B------:R0:W-:Y:S04]  /*0d40*/  STL [R1+0x2c], R12 ;  /* 0x00002c0c01007387 */ /* 0x0001e80000100800 */
[----:B----4-:R4:W-:Y:S01]  /*0d50*/  STL [R1+0x28], R10 ;  /* 0x0000280a01007387 */ /* 0x0109e20000100800 */
[----:B------:R-:W-:-:S03]  /*0d60*/  LEA.HI.X.SX32 R3, R9, R0, 0x1, P0 ;  /* 0x0000000009037211 */ /* 0x000fc600000f0eff */
[----:B-1----:R1:W3:Y:S04]  /*0d70*/  LDG.E.U16 R13, desc[UR10][R6.64] ;  /* 0x0000000a060d7981 */ /* 0x0022e8000c1e1500 */
[----:B0-----:R0:W3:Y:S01]  /*0d80*/  LDG.E.U16 R12, desc[UR10][R4.64] ;  /* 0x0000000a040c7981 */ /* 0x0010e2000c1e1500 */
[----:B----4-:R-:W-:Y:S02]  /*0d90*/  LEA R10, R19, R8, 0x3 ;  /* 0x00000008130a7211 */ /* 0x010fe400078e18ff */
[----:B-1----:R-:W-:-:S03]  /*0da0*/  LEA R6, P0, R8, R18, 0x1 ;  /* 0x0000001208067211 */ /* 0x002fc600078008ff */
[C---:B------:R-:W-:Y:S01]  /*0db0*/  IMAD R9, R19.reuse, 0x8, R10 ;  /* 0x0000000813097824 */ /* 0x040fe200078e020a */
[----:B------:R1:W-:Y:S01]  /*0dc0*/  STL [R1+0x24], R11 ;  /* 0x0000240b01007387 */ /* 0x0003e20000100800 */
[----:B------:R-:W-:Y:S02]  /*0dd0*/  LEA.HI.X.SX32 R7, R8, R0, 0x1, P0 ;  /* 0x0000000008077211 */ /* 0x000fe400000f0eff */
[C---:B0-----:R-:W-:Y:S02]  /*0de0*/  LEA R4, P1, R10.reuse, R18, 0x1 ;  /* 0x000000120a047211 */ /* 0x041fe400078208ff */
[----:B------:R-:W-:Y:S01]  /*0df0*/  LEA R8, R19, R9, 0x3 ;  /* 0x0000000913087211 */ /* 0x000fe200078e18ff */
[----:B-1----:R0:W4:Y:S01]  /*0e00*/  LDG.E.U16 R11, desc[UR10][R2.64] ;  /* 0x0000000a020b7981 */ /* 0x002122000c1e1500 */
[----:B------:R-:W-:-:S03]  /*0e10*/  LEA.HI.X.SX32 R5, R10, R0, 0x1, P1 ;  /* 0x000000000a057211 */ /* 0x000fc600008f0eff */
[----:B------:R1:W3:Y:S04]  /*0e20*/  LDG.E.U16 R7, desc[UR10][R6.64] ;  /* 0x0000000a06077981 */ /* 0x0002e8000c1e1500 */
[----:B------:R1:W3:Y:S01]  /*0e30*/  LDG.E.U16 R29, desc[UR10][R4.64] ;  /* 0x0000000a041d7981 */ /* 0x0002e2000c1e1500 */
[----:B0-----:R-:W-:-:S04]  /*0e40*/  LEA R2, P0, R9, R18, 0x1 ;  /* 0x0000001209027211 */ /* 0x001fc800078008ff */
[----:B------:R-:W-:Y:S01]  /*0e50*/  LEA.HI.X.SX32 R3, R9, R0, 0x1, P0 ;  /* 0x0000000009037211 */ /* 0x000fe200000f0eff */
[C---:B-1----:R-:W-:Y:S01]  /*0e60*/  IMAD R6, R19.reuse, 0x8, R8 ;  /* 0x0000000813067824 */ /* 0x042fe200078e0208 */
[C---:B------:R-:W-:Y:S01]  /*0e70*/  LEA R26, P0, R8.reuse, R18, 0x1 ;  /* 0x00000012081a7211 */ /* 0x040fe200078008ff */
[----:B------:R0:W-:Y:S03]  /*0e80*/  STL [R1+0x20], R20 ;  /* 0x0000201401007387 */ /* 0x0001e60000100800 */
[----:B------:R-:W-:Y:S01]  /*0e90*/  LEA.HI.X.SX32 R27, R8, R0, 0x1, P0 ;  /* 0x00000000081b7211 */ /* 0x000fe200000f0eff */
[----:B------:R1:W4:Y:S01]  /*0ea0*/  LDG.E.U16 R28, desc[UR10][R2.64] ;  /* 0x0000000a021c7981 */ /* 0x000322000c1e1500 */
[----:B------:R-:W-:-:S03]  /*0eb0*/  LEA R4, R19, R6, 0x3 ;  /* 0x0000000613047211 */ /* 0x000fc600078e18ff */
[----:B------:R-:W4:Y:S01]  /*0ec0*/  LDG.E.U16 R26, desc[UR10][R26.64] ;  /* 0x0000000a1a1a7981 */ /* 0x000f22000c1e1500 */
[-C--:B0-----:R-:W-:Y:S02]  /*0ed0*/  LEA R20, P0, R6, R18.reuse, 0x1 ;  /* 0x0000001206147211 */ /* 0x081fe400078008ff */
[----:B------:R-:W-:Y:S02]  /*0ee0*/  LEA R8, P1, R4, R18, 0x1 ;  /* 0x0000001204087211 */ /* 0x000fe400078208ff */
[-C--:B------:R-:W-:Y:S02]  /*0ef0*/  LEA.HI.X.SX32 R21, R6, R0.reuse, 0x1, P0 ;  /* 0x0000000006157211 */ /* 0x080fe400000f0eff */
[----:B------:R-:W-:-:S03]  /*0f00*/  LEA.HI.X.SX32 R9, R4, R0, 0x1, P1 ;  /* 0x0000000004097211 */ /* 0x000fc600008f0eff */
[----:B------:R-:W4:Y:S04]  /*0f10*/  LDG.E.U16 R20, desc[UR10][R20.64] ;  /* 0x0000000a14147981 */ /* 0x000f28000c1e1500 */
[----:B------:R-:W4:Y:S01]  /*0f20*/  LDG.E.U16 R8, desc[UR10][R8.64] ;  /* 0x0000000a08087981 */ /* 0x000f22000c1e1500 */
[----:B-1----:R-:W-:-:S05]  /*0f30*/  IMAD R2, R19, 0x8, R4 ;  /* 0x0000000813027824 */ /* 0x002fca00078e0204 */
[----:B------:R-:W-:Y:S02]  /*0f40*/  LEA R3, R19, R2, 0x3 ;  /* 0x0000000213037211 */ /* 0x000fe400078e18ff */
[----:B------:R-:W-:-:S03]  /*0f50*/  LEA R4, P0, R2, R18, 0x1 ;  /* 0x0000001202047211 */ /* 0x000fc600078008ff */
[----:B------:R-:W-:Y:S01]  /*0f60*/  IMAD R6, R19, 0x8, R3 ;  /* 0x0000000813067824 */ /* 0x000fe200078e0203 */
[----:B------:R-:W-:Y:S02]  /*0f70*/  LEA.HI.X.SX32 R5, R2, R0, 0x1, P0 ;  /* 0x0000000002057211 */ /* 0x000fe400000f0eff */
[----:B------:R-:W-:-:S04]  /*0f80*/  LEA R2, P0, R3, R18, 0x1 ;  /* 0x0000001203027211 */ /* 0x000fc800078008ff */
[----:B------:R-:W-:Y:S01]  /*0f90*/  LEA.HI.X.SX32 R3, R3, R0, 0x1, P0 ;  /* 0x0000000003037211 */ /* 0x000fe200000f0eff */
[----:B--2---:R-:W-:Y:S04]  /*0fa0*/  STL [R1+0x1c], R17 ;  /* 0x00001c1101007387 */ /* 0x004fe80000100800 */
[----:B---3--:R0:W-:Y:S04]  /*0fb0*/  STL [R1+0x1468], R29 ;  /* 0x0014681d01007387 */ /* 0x0081e80000100800 */
[----:B------:R-:W-:Y:S04]  /*0fc0*/  STL [R1+0x18], R16 ;  /* 0x0000181001007387 */ /* 0x000fe80000100800 */
[----:B0-----:R-:W2:Y:S04]  /*0fd0*/  LDL.LU R29, [R1+0x7c] ;  /* 0x00007c00011d7983 */ /* 0x001ea80000300800 */
[----:B----4-:R0:W-:Y:S04]  /*0fe0*/  STL [R1+0x146c], R28 ;  /* 0x00146c1c01007387 */ /* 0x0101e80000100800 */
[----:B------:R-:W-:Y:S04]  /*0ff0*/  STL [R1+0x14], R15 ;  /* 0x0000140f01007387 */ /* 0x000fe80000100800 */
[----:B0-----:R-:W3:Y:S04]  /*1000*/  LDL.LU R28, [R1+0x80] ;  /* 0x00008000011c7983 */ /* 0x001ee80000300800 */
[----:B------:R-:W-:Y:S04]  /*1010*/  STL [R1+0x10], R14 ;  /* 0x0000100e01007387 */ /* 0x000fe80000100800 */
[----:B------:R0:W-:Y:S04]  /*1020*/  STL [R1+0x1470], R26 ;  /* 0x0014701a01007387 */ /* 0x0001e80000100800 */
[----:B0-----:R-:W4:Y:S04]  /*1030*/  LDL.LU R26, [R1+0x84] ;  /* 0x00008400011a7983 */ /* 0x001f280000300800 */
[----:B------:R-:W-:Y:S04]  /*1040*/  STL [R1+0xc], R13 ;  /* 0x00000c0d01007387 */ /* 0x000fe80000100800 */
[----:B------:R-:W-:Y:S04]  /*1050*/  STL [R1+0x8], R12 ;  /* 0x0000080c01007387 */ /* 0x000fe80000100800 */
[----:B------:R0:W-:Y:S04]  /*1060*/  STL [R1+0x1474], R20 ;  /* 0x0014741401007387 */ /* 0x0001e80000100800 */
[----:B0-----:R-:W2:Y:S04]  /*1070*/  LDL.LU R20, [R1+0x88] ;  /* 0x0000880001147983 */ /* 0x001ea80000300800 */
[----:B------:R0:W-:Y:S04]  /*1080*/  STL [R1+0x4], R11 ;  /* 0x0000040b01007387 */ /* 0x0001e80000100800 */
[----:B------:R1:W-:Y:S01]  /*1090*/  STL [R1+0x1478], R8 ;  /* 0x0014780801007387 */ /* 0x0003e20000100800 */
[----:B0-----:R-:W-:-:S03]  /*10a0*/  LEA R11, R19, R6, 0x3 ;  /* 0x00000006130b7211 */ /* 0x001fc600078e18ff */
[----:B-1----:R-:W2:Y:S02]  /*10b0*/  LDL.LU R8, [R1+0x8c] ;  /* 0x00008c0001087983 */ /* 0x002ea40000300800 */
[----:B------:R-:W-:Y:S02]  /*10c0*/  IMAD R9, R19, 0x8, R11 ;  /* 0x0000000813097824 */ /* 0x000fe400078e020b */
[----:B------:R0:W-:Y:S01]  /*10d0*/  STL [R1], R7 ;  /* 0x0000000701007387 */ /* 0x0001e20000100800 */
[-C--:B------:R-:W-:Y:S02]  /*10e0*/  LEA R10, P1, R11, R18.reuse, 0x1 ;  /* 0x000000120b0a7211 */ /* 0x080fe400078208ff */
[----:B------:R-:W-:Y:S01]  /*10f0*/  LEA R13, R19, R9, 0x3 ;  /* 0x00000009130d7211 */ /* 0x000fe200078e18ff */
[----:B0-----:R0:W2:Y:S02]  /*1100*/  LDG.E.U16 R7, desc[UR10][R4.64] ;  /* 0x0000000a04077981 */ /* 0x0010a4000c1e1500 */
[----:B0-----:R-:W-:-:S04]  /*1110*/  LEA R4, P0, R6, R18, 0x1 ;  /* 0x0000001206047211 */ /* 0x001fc800078008ff */
[-C--:B------:R-:W-:Y:S02]  /*1120*/  LEA.HI.X.SX32 R5, R6, R0.reuse, 0x1, P0 ;  /* 0x0000000006057211 */ /* 0x080fe400000f0eff */
[----:B------:R0:W3:Y:S01]  /*1130*/  LDG.E.U16 R6, desc[UR10][R2.64] ;  /* 0x0000000a02067981 */ /* 0x0000e2000c1e1500 */
[----:B------:R-:W-:-:S03]  /*1140*/  LEA.HI.X.SX32 R11, R11, R0, 0x1, P1 ;  /* 0x000000000b0b7211 */ /* 0x000fc600008f0eff */
[----:B------:R-:W4:Y:S01]  /*1150*/  LDG.E.U16 R5, desc[UR10][R4.64] ;  /* 0x0000000a04057981 */ /* 0x000f22000c1e1500 */
[----:B0-----:R-:W-:-:S04]  /*1160*/  LEA R2, P0, R9, R18, 0x1 ;  /* 0x0000001209027211 */ /* 0x001fc800078008ff */
[----:B------:R-:W-:Y:S01]  /*1170*/  LEA.HI.X.SX32 R3, R9, R0, 0x1, P0 ;  /* 0x0000000009037211 */ /* 0x000fe200000f0eff */
[----:B------:R-:W-:Y:S01]  /*1180*/  IMAD R9, R19, 0x8, R13 ;  /* 0x0000000813097824 */ /* 0x000fe200078e020d */
[----:B------:R0:W4:Y:S01]  /*1190*/  LDG.E.U16 R4, desc[UR10][R10.64] ;  /* 0x0000000a0a047981 */ /* 0x000122000c1e1500 */
[----:B------:R-:W-:-:S03]  /*11a0*/  LEA R12, P0, R13, R18, 0x1 ;  /* 0x000000120d0c7211 */ /* 0x000fc600078008ff */
[----:B------:R-:W4:Y:S01]  /*11b0*/  LDG.E.U16 R3, desc[UR10][R2.64] ;  /* 0x0000000a02037981 */ /* 0x000f22000c1e1500 */
[----:B------:R-:W-:Y:S02]  /*11c0*/  LEA.HI.X.SX32 R13, R13, R0, 0x1, P0 ;  /* 0x000000000d0d7211 */ /* 0x000fe400000f0eff */
[----:B0-----:R-:W-:Y:S02]  /*11d0*/  LEA R11, R19, R9, 0x3 ;  /* 0x00000009130b7211 */ /* 0x001fe400078e18ff */
[----:B------:R-:W-:Y:S01]  /*11e0*/  LEA R14, P0, R9, R18, 0x1 ;  /* 0x00000012090e7211 */ /* 0x000fe200078008ff */
[----:B------:R0:W4:Y:S02]  /*11f0*/  LDG.E.U16 R2, desc[UR10][R12.64] ;  /* 0x0000000a0c027981 */ /* 0x000124000c1e1500 */
[----:B------:R-:W-:Y:S01]  /*1200*/  IMAD R16, R19, 0x8, R11 ;  /* 0x0000000813107824 */ /* 0x000fe200078e020b */
[----:B------:R-:W-:-:S04]  /*1210*/  LEA.HI.X.SX32 R15, R9, R0, 0x1, P0 ;  /* 0x00000000090f7211 */ /* 0x000fc800000f0eff */
[----:B------:R-:W-:Y:S01]  /*1220*/  LEA R17, R19, R16, 0x3 ;  /* 0x0000001013117211 */ /* 0x000fe200078e18ff */
[----:B------:R1:W4:Y:S01]  /*1230*/  LDG.E.U16 R9, desc[UR10][R14.64] ;  /* 0x0000000a0e097981 */ /* 0x000322000c1e1500 */
[-C--:B------:R-:W-:Y:S02]  /*1240*/  LEA R10, P1, R11, R18.reuse, 0x1 ;  /* 0x000000120b0a7211 */ /* 0x080fe400078208ff */
[----:B0-----:R-:W-:Y:S01]  /*1250*/  LEA R12, P0, R16, R18, 0x1 ;  /* 0x00000012100c7211 */ /* 0x001fe200078008ff */
[----:B-1----:R-:W-:Y:S01]  /*1260*/  IMAD R15, R19, 0x8, R17 ;  /* 0x00000008130f7824 */ /* 0x002fe200078e0211 */
[----:B------:R-:W-:-:S04]  /*1270*/  LEA.HI.X.SX32 R11, R11, R0, 0x1, P1 ;  /* 0x000000000b0b7211 */ /* 0x000fc800008f0eff */
[----:B------:R-:W-:Y:S01]  /*1280*/  LEA R22, R19, R15, 0x3 ;  /* 0x0000000f13167211 */ /* 0x000fe200078e18ff */
[----:B------:R-:W4:Y:S01]  /*1290*/  LDG.E.U16 R10, desc[UR10][R10.64] ;  /* 0x0000000a0a0a7981 */ /* 0x000f22000c1e1500 */
[----:B------:R-:W-:Y:S02]  /*12a0*/  LEA.HI.X.SX32 R13, R16, R0, 0x1, P0 ;  /* 0x00000000100d7211 */ /* 0x000fe400000f0eff */
[----:B------:R-:W-:Y:S01]  /*12b0*/  LEA R16, P0, R17, R18, 0x1 ;  /* 0x0000001211107211 */ /* 0x000fe200078008ff */
[----:B------:R-:W-:-:S03]  /*12c0*/  IMAD R23, R19, 0x8, R22 ;  /* 0x0000000813177824 */ /* 0x000fc600078e0216 */
[----:B------:R-:W-:Y:S02]  /*12d0*/  LEA.HI.X.SX32 R17, R17, R0, 0x1, P0 ;  /* 0x0000000011117211 */ /* 0x000fe400000f0eff */
[----:B------:R-:W-:Y:S01]  /*12e0*/  LEA R27, R19, R23, 0x3 ;  /* 0x00000017131b7211 */ /* 0x000fe200078e18ff */
[----:B------:R0:W4:Y:S01]  /*12f0*/  LDG.E.U16 R11, desc[UR10][R12.64] ;  /* 0x0000000a0c0b7981 */ /* 0x000122000c1e1500 */
[----:B------:R-:W-:-:S03]  /*1300*/  LEA R14, P1, R22, R18, 0x1 ;  /* 0x00000012160e7211 */ /* 0x000fc600078208ff */
[----:B------:R1:W4:Y:S01]  /*1310*/  LDG.E.U16 R21, desc[UR10][R16.64] ;  /* 0x0000000a10157981 */ /* 0x000322000c1e1500 */
[----:B------:R-:W-:Y:S01]  /*1320*/  IMAD R24, R19, 0x8, R27 ;  /* 0x0000000813187824 */ /* 0x000fe200078e021b */
[----:B0-----:R-:W-:-:S04]  /*1330*/  LEA R12, P0, R15, R18, 0x1 ;  /* 0x000000120f0c7211 */ /* 0x001fc800078008ff */
[----:B------:R-:W-:Y:S02]  /*1340*/  LEA.HI.X.SX32 R13, R15, R0, 0x1, P0 ;  /* 0x000000000f0d7211 */ /* 0x000fe400000f0eff */
[C---:B-1----:R-:W-:Y:S02]  /*1350*/  LEA R16, P0, R23.reuse, R18, 0x1 ;  /* 0x0000001217107211 */ /* 0x042fe400078008ff */
[-C--:B------:R-:W-:Y:S02]  /*1360*/  LEA.HI.X.SX32 R15, R22, R0.reuse, 0x1, P1 ;  /* 0x00000000160f7211 */ /* 0x080fe400008f0eff */
[----:B------:R0:W4:Y:S01]  /*1370*/  LDG.E.U16 R22, desc[UR10][R12.64] ;  /* 0x0000000a0c167981 */ /* 0x000122000c1e1500 */
[----:B------:R-:W-:Y:S02]  /*1380*/  LEA.HI.X.SX32 R17, R23, R0, 0x1, P0 ;  /* 0x0000000017117211 */ /* 0x000fe400000f0eff */
[----:B------:R-:W-:Y:S01]  /*1390*/  LEA R23, R19, R24, 0x3 ;  /* 0x0000001813177211 */ /* 0x000fe200078e18ff */
[----:B------:R1:W4:Y:S01]  /*13a0*/  LDG.E.U16 R25, desc[UR10][R14.64] ;  /* 0x0000000a0e197981 */ /* 0x000322000c1e1500 */
[----:B0-----:R-:W-:-:S03]  /*13b0*/  LEA R12, P0, R27, R18, 0x1 ;  /* 0x000000121b0c7211 */ /* 0x001fc600078008ff */
[----:B------:R-:W-:Y:S01]  /*13c0*/  IMAD R19, R19, 0x8, R23 ;  /* 0x0000000813137824 */ /* 0x000fe200078e0217 */
[----:B------:R-:W-:Y:S02]  /*13d0*/  LEA.HI.X.SX32 R13, R27, R0, 0x1, P0 ;  /* 0x000000001b0d7211 */ /* 0x000fe400000f0eff */
[C---:B-1----:R-:W-:Y:S01]  /*13e0*/  LEA R14, P0, R24.reuse, R18, 0x1 ;  /* 0x00000012180e7211 */ /* 0x042fe200078008ff */
[----:B------:R0:W4:Y:S03]  /*13f0*/  LDG.E.U16 R27, desc[UR10][R16.64] ;  /* 0x0000000a101b7981 */ /* 0x000126000c1e1500 */
[----:B------:R-:W-:Y:S01]  /*1400*/  LEA.HI.X.SX32 R15, R24, R0, 0x1, P0 ;  /* 0x00000000180f7211 */ /* 0x000fe200000f0eff */
[----:B------:R1:W4:Y:S04]  /*1410*/  LDG.E.U16 R12, desc[UR10][R12.64] ;  /* 0x0000000a0c0c7981 */ /* 0x000328000c1e1500 */
[----:B------:R-:W4:Y:S01]  /*1420*/  LDG.E.U16 R14, desc[UR10][R14.64] ;  /* 0x0000000a0e0e7981 */ /* 0x000f22000c1e1500 */
[----:B0-----:R-:W-:-:S02]  /*1430*/  LEA R16, P1, R23, R18, 0x1 ;  /* 0x0000001217107211 */ /* 0x001fc400078208ff */
[----:B------:R-:W-:Y:S02]  /*1440*/  LEA R18, P0, R19, R18, 0x1 ;  /* 0x0000001213127211 */ /* 0x000fe400078008ff */
[-C--:B------:R-:W-:Y:S02]  /*1450*/  LEA.HI.X.SX32 R17, R23, R0.reuse, 0x1, P1 ;  /* 0x0000000017117211 */ /* 0x080fe400008f0eff */
[----:B------:R-:W-:-:S03]  /*1460*/  LEA.HI.X.SX32 R19, R19, R0, 0x1, P0 ;  /* 0x0000000013137211 */ /* 0x000fc600000f0eff */
[----:B------:R-:W4:Y:S04]  /*1470*/  LDG.E.U16 R16, desc[UR10][R16.64] ;  /* 0x0000000a10107981 */ /* 0x000f28000c1e1500 */
[----:B------:R-:W4:Y:S01]  /*1480*/  LDG.E.U16 R18, desc[UR10][R18.64] ;  /* 0x0000000a12127981 */ /* 0x000f22000c1e1500 */
[----:B------:R-:W0:Y:S02]  /*1490*/  S2R R24, SR_TID.X ;  /* 0x0000000000187919 */ /* 0x000e240000002100 */
[----:B0-----:R-:W-:-:S04]  /*14a0*/  LOP3.LUT R23, R24, 0xff, RZ, 0xc0, !PT ;  /* 0x000000ff18177812 */ /* 0x001fc800078ec0ff */
[----:B-1----:R-:W-:Y:S01]  /*14b0*/  SHF.L.U32 R13, R23, 0x1, RZ ;  /* 0x00000001170d7819 */ /* 0x002fe200000006ff */
[----:B--2---:R0:W-:Y:S04]  /*14c0*/  STL [R1+0x147c], R7 ;  /* 0x00147c0701007387 */ /* 0x0041e80000100800 */
[----:B0-----:R-:W2:Y:S04]  /*14d0*/  LDL.LU R7, [R1+0x90] ;  /* 0x0000900001077983 */ /* 0x001ea80000300800 */
[----:B---3--:R0:W-:Y:S04]  /*14e0*/  STL [R1+0x1480], R6 ;  /* 0x0014800601007387 */ /* 0x0081e80000100800 */
[----:B0-----:R-:W3:Y:S04]  /*14f0*/  LDL.LU R6, [R1+0x94] ;  /* 0x0000940001067983 */ /* 0x001ee80000300800 */
[----:B----4-:R0:W-:Y:S04]  /*1500*/  STL [R1+0x1484], R5 ;  /* 0x0014840501007387 */ /* 0x0101e80000100800 */
[----:B0-----:R-:W4:Y:S04]  /*1510*/  LDL.LU R5, [R1+0x98] ;  /* 0x0000980001057983 */ /* 0x001f280000300800 */
[----:B------:R0:W-:Y:S04]  /*1520*/  STL [R1+0x1488], R4 ;  /* 0x0014880401007387 */ /* 0x0001e80000100800 */
[----:B0-----:R-:W2:Y:S04]  /*1530*/  LDL.LU R4, [R1+0x9c] ;  /* 0x00009c0001047983 */ /* 0x001ea80000300800 */
[----:B------:R0:W-:Y:S04]  /*1540*/  STL [R1+0x148c], R3 ;  /* 0x00148c0301007387 */ /* 0x0001e80000100800 */
[----:B0-----:R-:W2:Y:S04]  /*1550*/  LDL.LU R3, [R1+0xa0] ;  /* 0x0000a00001037983 */ /* 0x001ea80000300800 */
[----:B------:R0:W-:Y:S04]  /*1560*/  STL [R1+0x1490], R2 ;  /* 0x0014900201007387 */ /* 0x0001e80000100800 */
[----:B0-----:R-:W2:Y:S04]  /*1570*/  LDL.LU R2, [R1+0xa4] ;  /* 0x0000a40001027983 */ /* 0x001ea80000300800 */
[----:B------:R-:W-:Y:S04]  /*1580*/  STL [R1+0x1494], R9 ;  /* 0x0014940901007387 */ /* 0x000fe80000100800 */
        /* <DEDUP_REMOVED lines=11> */
[----:B------:R0:W-:Y:S04]  /*1640*/  STL [R1+0x14c4], R23 ;  /* 0x0014c41701007387 */ /* 0x0001e80000100800 */
[----:B0-----:R-:W2:Y:S04]  /*1650*/  LDL.LU R23, [R1+0x6c] ;  /* 0x00006c0001177983 */ /* 0x001ea80000300800 */
[----:B--2---:R0:W-:Y:S04]  /*1660*/  STL [R1+0x14c8], R23 ;  /* 0x0014c81701007387 */ /* 0x0041e80000100800 */
[----:B0-----:R-:W2:Y:S04]  /*1670*/  LDL.LU R23, [R1+0x70] ;  /* 0x0000700001177983 */ /* 0x001ea80000300800 */
[----:B--2---:R0:W-:Y:S04]  /*1680*/  STL [R1+0x14cc], R23 ;  /* 0x0014cc1701007387 */ /* 0x0041e80000100800 */
[----:B0-----:R-:W2:Y:S01]  /*1690*/  LDL.LU R23, [R1+0x74] ;  /* 0x0000740001177983 */ /* 0x001ea20000300800 */
[----:B------:R-:W0:Y:S01]  /*16a0*/  S2UR UR6, SR_CgaCtaId ;  /* 0x00000000000679c3 */ /* 0x000e220000008800 */
[----:B------:R-:W-:Y:S01]  /*16b0*/  LOP3.LUT R0, R24, 0xc0, RZ, 0xc0, !PT ;  /* 0x000000c018007812 */ /* 0x000fe200078ec0ff */
[----:B------:R-:W-:-:S03]  /*16c0*/  UMOV UR4, 0x400 ;  /* 0x0000040000047882 */ /* 0x000fc60000000000 */
[----:B------:R-:W-:-:S04]  /*16d0*/  SHF.R.U32.HI R0, RZ, 0x2, R0 ;  /* 0x00000002ff007819 */ /* 0x000fc80000011600 */
[----:B------:R-:W-:Y:S01]  /*16e0*/  LOP3.LUT R0, R13, R0, RZ, 0x3c, !PT ;  /* 0x000000000d007212 */ /* 0x000fe200078e3cff */
[----:B--2---:R1:W-:Y:S04]  /*16f0*/  STL [R1+0x14d0], R23 ;  /* 0x0014d01701007387 */ /* 0x0043e80000100800 */
[----:B-1----:R-:W2:Y:S01]  /*1700*/  LDL.LU R23, [R1+0x78] ;  /* 0x0000780001177983 */ /* 0x002ea20000300800 */
[----:B0-----:R-:W-:-:S03]  /*1710*/  ULEA UR6, UR6, UR4, 0x18 ;  /* 0x0000000406067291 */ /* 0x001fc6000f8ec0ff */
[----:B------:R-:W2:Y:S04]  /*1720*/  LDL.LU R24, [R1+0x68] ;  /* 0x0000680001187983 */ /* 0x000ea80000300800 */
        /* <DEDUP_REMOVED lines=10> */
[----:B------:R0:W-:Y:S04]  /*17d0*/  STS.U16 [R0+UR6+0x20000], R2 ;  /* 0x0200000200007988 */ /* 0x0001e80008000406 */
[----:B------:R-:W2:Y:S04]  /*17e0*/  LDL.LU R9, [R1+0x3c] ;  /* 0x00003c0001097983 */ /* 0x000ea80000300800 */
[----:B------:R1:W-:Y:S04]  /*17f0*/  STS.U16 [R0+UR6+0x20200], R3 ;  /* 0x0202000300007988 */ /* 0x0003e80008000406 */
[----:B0-----:R-:W2:Y:S04]  /*1800*/  LDL.LU R2, [R1+0x38] ;  /* 0x0000380001027983 */ /* 0x001ea80000300800 */
[----:B------:R0:W-:Y:S04]  /*1810*/  STS.U16 [R0+UR6+0x20400], R4 ;  /* 0x0204000400007988 */ /* 0x0001e80008000406 */
[----:B-1----:R-:W2:Y:S04]  /*1820*/  LDL.LU R3, [R1+0x34] ;  /* 0x0000340001037983 */ /* 0x002ea80000300800 */
[----:B----4-:R1:W-:Y:S04]  /*1830*/  STS.U16 [R0+UR6+0x20600], R5 ;  /* 0x0206000500007988 */ /* 0x0103e80008000406 */
[----:B0-----:R-:W4:Y:S04]  /*1840*/  LDL.LU R4, [R1+0x30] ;  /* 0x0000300001047983 */ /* 0x001f280000300800 */
[----:B---3--:R0:W-:Y:S04]  /*1850*/  STS.U16 [R0+UR6+0x20800], R6 ;  /* 0x0208000600007988 */ /* 0x0081e80008000406 */
[----:B-1----:R-:W3:Y:S04]  /*1860*/  LDL.LU R5, [R1+0x2c] ;  /* 0x00002c0001057983 */ /* 0x002ee80000300800 */
[----:B------:R1:W-:Y:S04]  /*1870*/  STS.U16 [R0+UR6+0x20a00], R7 ;  /* 0x020a000700007988 */ /* 0x0003e80008000406 */
[----:B0-----:R-:W3:Y:S04]  /*1880*/  LDL.LU R6, [R1+0x28] ;  /* 0x0000280001067983 */ /* 0x001ee80000300800 */
[----:B------:R0:W-:Y:S04]  /*1890*/  STS.U16 [R0+UR6+0x20c00], R8 ;  /* 0x020c000800007988 */ /* 0x0001e80008000406 */
        /* <DEDUP_REMOVED lines=9> */
[----:B0-----:R-:W3:Y:S04]  /*1930*/  LDL.LU R29, [R1+0x10] ;  /* 0x00001000011d7983 */ /* 0x001ee80000300800 */
[----:B------:R-:W3:Y:S04]  /*1940*/  LDL.LU R13, [R1+0xc] ;  /* 0x00000c00010d7983 */ /* 0x000ee80000300800 */
[----:B------:R-:W3:Y:S04]  /*1950*/  LDL.LU R19, [R1+0x8] ;  /* 0x0000080001137983 */ /* 0x000ee80000300800 */
[----:B------:R-:W3:Y:S04]  /*1960*/  LDL.LU R17, [R1+0x4] ;  /* 0x0000040001117983 */ /* 0x000ee80000300800 */
[----:B------:R-:W3:Y:S04]  /*1970*/  LDL.LU R15, [R1] ;  /* 0x00000000010f7983 */ /* 0x000ee80000300800 */
[----:B--2---:R0:W-:Y:S04]  /*1980*/  STS.U16 [R0+UR6+0x21600], R23 ;  /* 0x0216001700007988 */ /* 0x0041e80008000406 */
[----:B0-----:R-:W2:Y:S04]  /*1990*/  LDL.LU R23, [R1+0x14d0] ;  /* 0x0014d00001177983 */ /* 0x001ea80000300800 */
[----:B--2---:R0:W-:Y:S04]  /*19a0*/  STS.U16 [R0+UR6+0x21800], R23 ;  /* 0x0218001700007988 */ /* 0x0041e80008000406 */
[----:B0-----:R-:W2:Y:S04]  /*19b0*/  LDL.LU R23, [R1+0x14cc] ;  /* 0x0014cc0001177983 */ /* 0x001ea80000300800 */
[----:B--2---:R0:W-:Y:S04]  /*19c0*/  STS.U16 [R0+UR6+0x21a00], R23 ;  /* 0x021a001700007988 */ /* 0x0041e80008000406 */
[----:B0-----:R-:W2:Y:S04]  /*19d0*/  LDL.LU R23, [R1+0x14c8] ;  /* 0x0014c80001177983 */ /* 0x001ea80000300800 */
[----:B------:R-:W-:Y:S04]  /*19e0*/  STS.U16 [R0+UR6+0x21e00], R24 ;  /* 0x021e001800007988 */ /* 0x000fe80008000406 */
        /* <DEDUP_REMOVED lines=13> */
[----:B----4-:R-:W-:Y:S04]  /*1ac0*/  STS.U16 [R0+UR6+0x23a00], R4 ;  /* 0x023a000400007988 */ /* 0x010fe80008000406 */
[----:B---3--:R-:W-:Y:S04]  /*1ad0*/  STS.U16 [R0+UR6+0x23c00], R5 ;  /* 0x023c000500007988 */ /* 0x008fe80008000406 */
[----:B------:R-:W-:Y:S04]  /*1ae0*/  STS.U16 [R0+UR6+0x23e00], R6 ;  /* 0x023e000600007988 */ /* 0x000fe80008000406 */
[----:B------:R-:W-:Y:S04]  /*1af0*/  STS.U16 [R0+UR6+0x24000], R7 ;  /* 0x0240000700007988 */ /* 0x000fe80008000406 */
[----:B------:R-:W-:Y:S04]  /*1b00*/  STS.U16 [R0+UR6+0x24200], R8 ;  /* 0x0242000800007988 */ /* 0x000fe80008000406 */
[----:B------:R-:W-:Y:S04]  /*1b10*/  STS.U16 [R0+UR6+0x24400], R20 ;  /* 0x0244001400007988 */ /* 0x000fe80008000406 */
[----:B------:R-:W-:Y:S04]  /*1b20*/  STS.U16 [R0+UR6+0x24600], R26 ;  /* 0x0246001a00007988 */ /* 0x000fe80008000406 */
[----:B------:R-:W-:Y:S04]  /*1b30*/  STS.U16 [R0+UR6+0x24800], R28 ;  /* 0x0248001c00007988 */ /* 0x000fe80008000406 */
[----:B------:R-:W-:Y:S04]  /*1b40*/  STS.U16 [R0+UR6+0x24a00], R29 ;  /* 0x024a001d00007988 */ /* 0x000fe80008000406 */
[----:B--2---:R0:W-:Y:S04]  /*1b50*/  STS.U16 [R0+UR6+0x21c00], R23 ;  /* 0x021c001700007988 */ /* 0x0041e80008000406 */
[----:B0-----:R0:W5:Y:S04]  /*1b60*/  LDL.LU R23, [R1+0x14c4] ;  /* 0x0014c40001177983 */ /* 0x0011680000300800 */
[----:B------:R0:W5:Y:S04]  /*1b70*/  LDL.LU R24, [R1+0x14c0] ;  /* 0x0014c00001187983 */ /* 0x0001680000300800 */
[----:B------:R-:W2:Y:S04]  /*1b80*/  LDL.LU R18, [R1+0x14bc] ;  /* 0x0014bc0001127983 */ /* 0x000ea80000300800 */
[----:B------:R-:W3:Y:S04]  /*1b90*/  LDL.LU R16, [R1+0x14b8] ;  /* 0x0014b80001107983 */ /* 0x000ee80000300800 */
[----:B------:R-:W4:Y:S04]  /*1ba0*/  LDL.LU R14, [R1+0x14b4] ;  /* 0x0014b400010e7983 */ /* 0x000f280000300800 */
        /* <DEDUP_REMOVED lines=19> */
[----:B------:R-:W-:Y:S04]  /*1ce0*/  STS.U16 [R0+UR6+0x24c00], R13 ;  /* 0x024c000d00007988 */ /* 0x000fe80008000406 */
[----:B------:R-:W-:Y:S04]  /*1cf0*/  STS.U16 [R0+UR6+0x24e00], R19 ;  /* 0x024e001300007988 */ /* 0x000fe80008000406 */
[----:B------:R-:W-:Y:S04]  /*1d00*/  STS.U16 [R0+UR6+0x25000], R17 ;  /* 0x0250001100007988 */ /* 0x000fe80008000406 */
[----:B------:R1:W-:Y:S02]  /*1d10*/  STS.U16 [R0+UR6+0x25200], R15 ;  /* 0x0252000f00007988 */ /* 0x0003e40008000406 */
[----:B-1----:R-:W1:Y:S02]  /*1d20*/  S2R R15, SR_CTAID.X ;  /* 0x00000000000f7919 */ /* 0x002e640000002500 */
[----:B-1----:R-:W-:Y:S01]  /*1d30*/  SHF.L.U32 R15, R15, 0x5, RZ ;  /* 0x000000050f0f7819 */ /* 0x002fe200000006ff */
[----:B--2---:R-:W-:Y:S04]  /*1d40*/  STS.U16 [R0+UR6+0x27e00], R18 ;  /* 0x027e001200007988 */ /* 0x004fe80008000406 */
[----:B---3--:R-:W-:Y:S04]  /*1d50*/  STS.U16 [R0+UR6+0x27c00], R16 ;  /* 0x027c001000007988 */ /* 0x008fe80008000406 */
[----:B----4-:R-:W-:Y:S04]  /*1d60*/  STS.U16 [R0+UR6+0x27a00], R14 ;  /* 0x027a000e00007988 */ /* 0x010fe80008000406 */
        /* <DEDUP_REMOVED lines=8> */
[----:B------:R1:W-:Y:S04]  /*1df0*/  STS.U16 [R0+UR6+0x26800], R2 ;  /* 0x0268000200007988 */ /* 0x0003e80008000406 */
[----:B------:R2:W-:Y:S04]  /*1e00*/  STS.U16 [R0+UR6+0x26600], R3 ;  /* 0x0266000300007988 */ /* 0x0005e80008000406 */
[----:B------:R3:W-:Y:S04]  /*1e10*/  STS.U16 [R0+UR6+0x26400], R4 ;  /* 0x0264000400007988 */ /* 0x0007e80008000406 */
[----:B------:R4:W-:Y:S01]  /*1e20*/  STS.U16 [R0+UR6+0x26200], R5 ;  /* 0x0262000500007988 */ /* 0x0009e20008000406 */
[----:B-1----:R-:W-:Y:S01]  /*1e30*/  IMAD.MOV.U32 R2, RZ, RZ, -0x800000 ;  /* 0xff800000ff027424 */ /* 0x002fe200078e00ff */
[----:B--2---:R-:W-:-:S02]  /*1e40*/  MOV R3, 0xff800000 ;  /* 0xff80000000037802 */ /* 0x004fc40000000f00 */
[----:B------:R-:W-:Y:S04]  /*1e50*/  STS.U16 [R0+UR6+0x26000], R6 ;  /* 0x0260000600007988 */ /* 0x000fe80008000406 */
[----:B------:R-:W-:Y:S04]  /*1e60*/  STS.U16 [R0+UR6+0x25e00], R7 ;  /* 0x025e000700007988 */ /* 0x000fe80008000406 */
[----:B------:R-:W-:Y:S04]  /*1e70*/  STS.U16 [R0+UR6+0x25c00], R8 ;  /* 0x025c000800007988 */ /* 0x000fe80008000406 */
[----:B------:R-:W-:Y:S04]  /*1e80*/  STS.U16 [R0+UR6+0x25a00], R20 ;  /* 0x025a001400007988 */ /* 0x000fe80008000406 */
[----:B------:R-:W-:Y:S04]  /*1e90*/  STS.U16 [R0+UR6+0x25800], R26 ;  /* 0x0258001a00007988 */ /* 0x000fe80008000406 */
[----:B------:R-:W-:Y:S04]  /*1ea0*/  STS.U16 [R0+UR6+0x25600], R28 ;  /* 0x0256001c00007988 */ /* 0x000fe80008000406 */
[----:B------:R1:W-:Y:S01]  /*1eb0*/  STS.U16 [R0+UR6+0x25400], R29 ;  /* 0x0254001d00007988 */ /* 0x0003e20008000406 */
[----:B---3--:R-:W-:Y:S01]  /*1ec0*/  MOV R4, 0x3f800000 ;  /* 0x3f80000000047802 */ /* 0x008fe20000000f00 */
[----:B----4-:R-:W-:-:S02]  /*1ed0*/  IMAD.MOV.U32 R5, RZ, RZ, 0x3f800000 ;  /* 0x3f800000ff057424 */ /* 0x010fc400078e00ff */
[----:B-1----:R-:W-:-:S05]  /*1ee0*/  IMAD.MOV.U32 R0, RZ, RZ, -0x800000 ;  /* 0xff800000ff007424 */ /* 0x002fca00078e00ff */
[----:B------:R-:W-:Y:S04]  /*1ef0*/  STL [R1+0x2d0], R0 ;  /* 0x0002d00001007387 */ /* 0x000fe80000100800 */
[----:B------:R1:W-:Y:S04]  /*1f00*/  STL [R1+0x2c4], R3 ;  /* 0x0002c40301007387 */ /* 0x0003e80000100800 */
[----:B------:R2:W-:Y:S04]  /*1f10*/  STL [R1+0x2bc], R2 ;  /* 0x0002bc0201007387 */ /* 0x0005e80000100800 */
[----:B------:R3:W-:Y:S01]  /*1f20*/  STL [R1+0x2ac], R0 ;  /* 0x0002ac0001007387 */ /* 0x0007e20000100800 */
[----:B-1----:R-:W-:Y:S01]  /*1f30*/  IMAD.MOV.U32 R3, RZ, RZ, 0x3f800000 ;  /* 0x3f800000ff037424 */ /* 0x002fe200078e00ff */
[----:B--2---:R-:W-:-:S02]  /*1f40*/  MOV R2, 0x3f800000 ;  /* 0x3f80000000027802 */ /* 0x004fc40000000f00 */
[----:B------:R0:W-:Y:S04]  /*1f50*/  STL.64 [R1+0x520], R4 ;  /* 0x0005200401007387 */ /* 0x0001e80000100a00 */
[----:B------:R0:W-:Y:S04]  /*1f60*/  STL [R1+0x2e0], RZ ;  /* 0x0002e0ff01007387 */ /* 0x0001e80000100800 */
[----:B------:R0:W-:Y:S04]  /*1f70*/  STL.64 [R1+0x548], R2 ;  /* 0x0005480201007387 */ /* 0x0001e80000100a00 */
[----:B------:R0:W-:Y:S04]  /*1f80*/  STL [R1+0x2e4], RZ ;  /* 0x0002e4ff01007387 */ /* 0x0001e80000100800 */
        /* <DEDUP_REMOVED lines=57> */
[----:B------:R0:W-:Y:S01]  /*2320*/  STL [R1+0x3fc], RZ ;  /* 0x0003fcff01007387 */ /* 0x0001e20000100800 */
[----:B---3--:R-:W-:-:S03]  /*2330*/  VIADD R0, R15, 0x20 ;  /* 0x000000200f007836 */ /* 0x008fc60000000000 */
[----:B------:R0:W-:Y:S04]  /*2340*/  STL [R1+0x400], RZ ;  /* 0x000400ff01007387 */ /* 0x0001e80000100800 */
[----:B------:R0:W-:Y:S04]  /*2350*/  STL [R1+0x404], RZ ;  /* 0x000404ff01007387 */ /* 0x0001e80000100800 */
[----:B------:R0:W-:Y:S04]  /*2360*/  STL [R1+0x408], RZ ;  /* 0x000408ff01007387 */ /* 0x0001e80000100800 */
[----:B------:R0:W-:Y:S01]  /*2370*/  STL [R1+0x40c], RZ ;  /* 0x00040cff01007387 */ /* 0x0001e20000100800 */
[----:B------:R-:W-:-:S13]  /*2380*/  ISETP.GE.AND P0, PT, R0, 0x1, PT ;  /* 0x000000010000780c */ /* 0x000fda0003f06270 */
[----:B0-----:R-:W-:Y:S05]  /*2390*/  @!P0 BRA `(.L_x_0) ;  /* 0x0000024c003c8947 */ /* 0x001fea0003800000 */
[----:B------:R-:W0:Y:S01]  /*23a0*/  LDC.64 R12, c[0x0][0x3c0] ;  /* 0x0000f000ff0c7b82 */ /* 0x000e220000000a00 */
[----:B-----5:R-:W-:Y:S01]  /*23b0*/  SHF.R.U32.HI R4, RZ, 0x2, R24 ;  /* 0x00000002ff047819 */ /* 0x020fe20000011618 */
[----:B------:R-:W1:Y:S03]  /*23c0*/  LDCU.64 UR4, c[0x0][0x3d0] ;  /* 0x00007a00ff0477ac */ /* 0x000e660008000a00 */
[----:B------:R-:W-:Y:S01]  /*23d0*/  SGXT.U32 R4, R4, 0x3 ;  /* 0x000000030404781a */ /* 0x000fe20000000000 */
[----:B------:R-:W2:Y:S02]  /*23e0*/  LDCU UR9, c[0x0][0x3a8] ;  /* 0x00007500ff0977ac */ /* 0x000ea40008000800 */
[----:B------:R-:W3:Y:S01]  /*23f0*/  LDC.64 R2, c[0x0][0x388] ;  /* 0x0000e200ff027b82 */ /* 0x000ee20000000a00 */
[----:B------:R-:W-:Y:S02]  /*2400*/  LOP3.LUT R6, R4, R15, RZ, 0xfc, !PT ;  /* 0x0000000f04067212 */ /* 0x000fe400078efcff */
[----:B------:R-:W-:-:S02]  /*2410*/  LOP3.LUT R7, R15, 0x8, R4, 0xfe, !PT ;  /* 0x000000080f077812 */ /* 0x000fc400078efe04 */
[C-C-:B------:R-:W-:Y:S02]  /*2420*/  LOP3.LUT R5, R15.reuse, 0x10, R4.reuse, 0xfe, !PT ;  /* 0x000000100f057812 */ /* 0x140fe400078efe04 */
[----:B------:R-:W-:Y:S01]  /*2430*/  LOP3.LUT R4, R15, 0x18, R4, 0xfe, !PT ;  /* 0x000000180f047812 */ /* 0x000fe200078efe04 */
[----:B------:R-:W4:Y:S01]  /*2440*/  LDC R14, c[0x0][0x3c8] ;  /* 0x0000f200ff0e7b82 */ /* 0x000f220000000800 */
[----:B-1----:R-:W-:-:S07]  /*2450*/  UIMAD UR4, UR7, UR4, URZ ;  /* 0x00000004070472a4 */ /* 0x002fce000f8e02ff */
[----:B------:R-:W1:Y:S01]  /*2460*/  LDC R0, c[0x0][0x3d8] ;  /* 0x0000f600ff007b82 */ /* 0x000e620000000800 */
[----:B0-----:R-:W-:Y:S01]  /*2470*/  IMAD R12, R12, UR7, RZ ;  /* 0x000000070c0c7c24 */ /* 0x001fe2000f8e02ff */
[----:B------:R0:W-:Y:S01]  /*2480*/  STL [R1+0x14c0], R13 ;  /* 0x0014c00d01007387 */ /* 0x0001e20000100800 */
[----:B------:R-:W-:-:S03]  /*2490*/  USHF.L.U32 UR8, UR4, 0x1, URZ ;  /* 0x0000000104087899 */ /* 0x000fc600080006ff */
[C---:B---3--:R-:W-:Y:S02]  /*24a0*/  LEA R6, P0, R12.reuse, R2, 0x1 ;  /* 0x000000020c067211 */ /* 0x048fe400078008ff */
[----:B------:R-:W3:Y:S01]  /*24b0*/  LDC.64 R4, c[0x0][0x390] ;  /* 0x0000e400ff047b82 */ /* 0x000ee20000000a00 */
[----:B------:R-:W-:Y:S02]  /*24c0*/  SHF.R.U32.HI R2, RZ, 0x7, R24 ;  /* 0x00000007ff027819 */ /* 0x000fe40000011618 */
[----:B------:R-:W-:Y:S02]  /*24d0*/  LEA.HI.X.SX32 R9, R12, R3, 0x1, P0 ;  /* 0x000000030c097211 */ /* 0x000fe400000f0eff */
[----:B------:R-:W-:Y:S01]  /*24e0*/  SGXT.U32 R3, R2, 0x1 ;  /* 0x000000010203781a */ /* 0x000fe20000000000 */
[----:B----4-:R-:W-:Y:S02]  /*24f0*/  IMAD R11, R23, R14, RZ ;  /* 0x0000000e170b7224 */ /* 0x010fe400078e02ff */
[----:B------:R-:W4:Y:S01]  /*2500*/  LDC R10, c[0x0][0x3d8] ;  /* 0x0000f600ff0a7b82 */ /* 0x000f220000000800 */
[----:B------:R-:W-:-:S02]  /*2510*/  LOP3.LUT R2, R24, 0x7f, RZ, 0xc0, !PT ;  /* 0x0000007f18027812 */ /* 0x000fc400078ec0ff */
[----:B------:R-:W-:Y:S02]  /*2520*/  LEA R12, R14, R11, 0x8 ;  /* 0x0000000b0e0c7211 */ /* 0x000fe400078e40ff */
[----:B------:R-:W-:Y:S01]  /*2530*/  LEA R18, P0, R11, R6, 0x1 ;  /* 0x000000060b127211 */ /* 0x000fe200078008ff */
[----:B-1----:R-:W-:Y:S02]  /*2540*/  IMAD R3, R3, R0, RZ ;  /* 0x0000000003037224 */ /* 0x002fe400078e02ff */
[----:B------:R-:W1:Y:S01]  /*2550*/  LDC R8, c[0x0][0x3d8] ;  /* 0x0000f600ff087b82 */ /* 0x000e620000000800 */
[----:B------:R-:W-:Y:S01]  /*2560*/  LEA R16, P1, R12, R6, 0x1 ;  /* 0x000000060c107211 */ /* 0x000fe200078208ff */
[----:B------:R-:W-:Y:S01]  /*2570*/  IMAD R2, R2, UR5, RZ ;  /* 0x0000000502027c24 */ /* 0x000fe2000f8e02ff */
[-C--:B------:R-:W-:Y:S01]  /*2580*/  LEA.HI.X.SX32 R19, R11, R9.reuse, 0x1, P0 ;  /* 0x000000090b137211 */ /* 0x080fe200000f0eff */
[----:B0-----:R-:W-:Y:S01]  /*2590*/  IMAD R13, R0, 0x2, R3 ;  /* 0x00000002000d7824 */ /* 0x001fe200078e0203 */
[----:B------:R0:W-:Y:S01]  /*25a0*/  STL [R1+0x15b0], R3 ;  /* 0x0015b00301007387 */ /* 0x0001e20000100800 */
[----:B------:R-:W-:Y:S01]  /*25b0*/  LEA.HI.X.SX32 R17, R12, R9, 0x1, P1 ;  /* 0x000000090c117211 */ /* 0x000fe200008f0eff */
[----:B------:R-:W-:Y:S01]  /*25c0*/  UIMAD.WIDE UR4, UR4, 0x2, URZ ;  /* 0x00000002040478a5 */ /* 0x000fe2000f8e02ff */
[----:B------:R-:W1:Y:S01]  /*25d0*/  LDC R7, c[0x0][0x3d8] ;  /* 0x0000f600ff077b82 */ /* 0x000e620000000800 */
[----:B------:R-:W-:Y:S01]  /*25e0*/  STL.64 [R1+0x290], R18 ;  /* 0x0002901201007387 */ /* 0x000fe20000100a00 */
[C---:B------:R-:W-:Y:S01]  /*25f0*/  SHF.L.U32 R9, R2.reuse, 0x1, RZ ;  /* 0x0000000102097819 */ /* 0x040fe200000006ff */
[----:B------:R-:W-:-:S02]  /*2600*/  IMAD.HI R2, R2, 0x2, RZ ;  /* 0x0000000202027827 */ /* 0x000fc400078e02ff */
[----:B------:R-:W-:Y:S01]  /*2610*/  STL.64 [R1+0x298], R16 ;  /* 0x0002981001007387 */ /* 0x000fe20000100a00 */
[C---:B0-----:R-:W-:Y:S02]  /*2620*/  LEA R3, R0.reuse, R13, 0x1 ;  /* 0x0000000d00037211 */ /* 0x041fe400078e08ff */
[----:B------:R-:W0:Y:S03]  /*2630*/  LDC R6, c[0x0][0x3d8] ;  /* 0x0000f600ff067b82 */ /* 0x000e260000000800 */
[----:B------:R2:W-:Y:S05]  /*2640*/  STL [R1+0xa4], R3 ;  /* 0x0000a40301007387 */ /* 0x0005ea0000100800 */
[----:B------:R-:W0:Y:S01]  /*2650*/  LDC R29, c[0x0][0x3d8] ;  /* 0x0000f600ff1d7b82 */ /* 0x000e220000000800 */
[----:B--2---:R-:W-:Y:S01]  /*2660*/  IMAD R3, R0, 0x2, R3 ;  /* 0x0000000200037824 */ /* 0x004fe200078e0203 */
[----:B---3--:R-:W-:-:S06]  /*2670*/  IADD3 R0, P0, P1, R9, UR8, R4 ;  /* 0x0000000809007c10 */ /* 0x008fcc000f91e004 */
[----:B------:R-:W2:Y:S01]  /*2680*/  LDC R28, c[0x0][0x3d8] ;  /* 0x0000f600ff1c7b82 */ /* 0x000ea20000000800 */
[----:B------:R4:W-:Y:S01]  /*2690*/  STL [R1+0xc], R3 ;  /* 0x00000c0301007387 */ /* 0x0009e20000100800 */
[----:B------:R-:W-:-:S03]  /*26a0*/  IADD3.X R2, PT, PT, R2, UR5, R5, P0, P1 ;  /* 0x0000000502027c10 */ /* 0x000fc600087e2405 */
[----:B------:R-:W-:Y:S03]  /*26b0*/  STL [R1+0x15b4], R0 ;  /* 0x0015b40001007387 */ /* 0x000fe60000100800 */
[----:B------:R-:W3:Y:S01]  /*26c0*/  LDC R27, c[0x0][0x3d8] ;  /* 0x0000f600ff1b7b82 */ /* 0x000ee20000000800 */
[----:B----4-:R-:W-:-:S07]  /*26d0*/  IMAD R3, R10, 0x2, R3 ;  /* 0x000000020a037824 */ /* 0x010fce00078e0203 */
[----:B------:R-:W4:Y:S01]  /*26e0*/  LDC R26, c[0x0][0x3d8] ;  /* 0x0000f600ff1a7b82 */ /* 0x000f220000000800 */
[----:B------:R1:W-:Y:S04]  /*26f0*/  STL [R1+0xa8], R3 ;  /* 0x0000a80301007387 */ /* 0x0003e80000100800 */
[----:B------:R-:W-:Y:S03]  /*2700*/  STL [R1+0x15b8], R2 ;  /* 0x0015b80201007387 */ /* 0x000fe60000100800 */
[----:B------:R-:W4:Y:S01]  /*2710*/  LDC R4, c[0x0][0x3d8] ;  /* 0x0000f600ff047b82 */ /* 0x000f220000000800 */
[----:B-1----:R-:W-:-:S07]  /*2720*/  LEA R3, R8, R3, 0x1 ;  /* 0x0000000308037211 */ /* 0x002fce00078e08ff */
[----:B------:R-:W1:Y:S01]  /*2730*/  LDC R5, c[0x0][0x3d8] ;  /* 0x0000f600ff057b82 */ /* 0x000e620000000800 */
[----:B------:R-:W-:Y:S01]  /*2740*/  IMAD R0, R7, 0x2, R3 ;  /* 0x0000000207007824 */ /* 0x000fe200078e0203 */
[----:B------:R-:W-:Y:S04]  /*2750*/  STL [R1+0x8], R3 ;  /* 0x0000080301007387 */ /* 0x000fe80000100800 */
[----:B------:R0:W-:Y:S02]  /*2760*/  STL [R1+0x4], R0 ;  /* 0x0000040001007387 */ /* 0x0001e40000100800 */
[----:B------:R-:W1:Y:S01]  /*2770*/  LDC R7, c[0x0][0x3d8] ;  /* 0x0000f600ff077b82 */ /* 0x000e620000000800 */
[----:B0-----:R-:W-:-:S07]  /*2780*/  LEA R0, R6, R0, 0x1 ;  /* 0x0000000006007211 */ /* 0x001fce00078e08ff */
[----:B------:R-:W0:Y:S01]  /*2790*/  LDC R9, c[0x0][0x3d8] ;  /* 0x0000f600ff097b82 */ /* 0x000e220000000800 */
[----:B------:R-:W-:Y:S01]  /*27a0*/  IMAD R29, R29, 0x2, R0 ;  /* 0x000000021d1d7824 */ /* 0x000fe200078e0200 */
[----:B------:R-:W-:Y:S06]  /*27b0*/  STL [R1], R0 ;  /* 0x0000000001007387 */ /* 0x000fec0000100800 */
[----:B------:R-:W0:Y:S01]  /*27c0*/  LDC R8, c[0x0][0x3d8] ;  /* 0x0000f600ff087b82 */ /* 0x000e220000000800 */
[----:B--2---:R-:W-:Y:S01]  /*27d0*/  LEA R28, R28, R29, 0x1 ;  /* 0x0000001d1c1c7211 */ /* 0x004fe200078e08ff */
[----:B------:R-:W-:Y:S04]  /*27e0*/  STL [R1+0x15bc], R29 ;  /* 0x0015bc1d01007387 */ /* 0x000fe80000100800 */
[----:B---3--:R-:W-:Y:S01]  /*27f0*/  IMAD R27, R27, 0x2, R28 ;  /* 0x000000021b1b7824 */ /* 0x008fe200078e021c */
[----:B------:R-:W-:Y:S01]  /*2800*/  STL [R1+0x15c0], R28 ;  /* 0x0015c01c01007387 */ /* 0x000fe20000100800 */
[----:B------:R-:W2:Y:S03]  /*2810*/  LDC R10, c[0x0][0x3d8] ;  /* 0x0000f600ff0a7b82 */ /* 0x000ea60000000800 */
[----:B----4-:R-:W-:Y:S01]  /*2820*/  LEA R26, R26, R27, 0x1 ;  /* 0x0000001b1a1a7211 */ /* 0x010fe200078e08ff */
[----:B------:R-:W-:Y:S04]  /*2830*/  STL [R1+0x15c4], R27 ;  /* 0x0015c41b01007387 */ /* 0x000fe80000100800 */
[----:B------:R-:W-:Y:S01]  /*2840*/  IMAD R4, R4, 0x2, R26 ;  /* 0x0000000204047824 */ /* 0x000fe200078e021a */
[----:B------:R-:W3:Y:S01]  /*2850*/  LDC R12, c[0x0][0x3d8] ;  /* 0x0000f600ff0c7b82 */ /* 0x000ee20000000800 */
[----:B------:R-:W-:Y:S03]  /*2860*/  STL [R1+0x15c8], R26 ;  /* 0x0015c81a01007387 */ /* 0x000fe60000100800 */
[----:B-1----:R-:W-:Y:S01]  /*2870*/  LEA R5, R5, R4, 0x1 ;  /* 0x0000000405057211 */ /* 0x002fe200078e08ff */
[----:B------:R-:W-:Y:S03]  /*2880*/  STL [R1+0x15cc], R4 ;  /* 0x0015cc0401007387 */ /* 0x000fe60000100800 */
[----:B------:R-:W1:Y:S01]  /*2890*/  LDC R11, c[0x0][0x3d8] ;  /* 0x0000f600ff0b7b82 */ /* 0x000e620000000800 */
[----:B------:R-:W-:Y:S01]  /*28a0*/  IMAD R6, R7, 0x2, R5 ;  /* 0x0000000207067824 */ /* 0x000fe200078e0205 */
[----:B------:R-:W-:Y:S04]  /*28b0*/  STL [R1+0x15d0], R5 ;  /* 0x0015d00501007387 */ /* 0x000fe80000100800 */
[----:B0-----:R-:W-:Y:S01]  /*28c0*/  LEA R7, R9, R6, 0x1 ;  /* 0x0000000609077211 */ /* 0x001fe200078e08ff */
[----:B------:R-:W-:Y:S01]  /*28d0*/  STL [R1+0x15d4], R6 ;  /* 0x0015d40601007387 */ /* 0x000fe20000100800 */
[----:B------:R-:W0:Y:S03]  /*28e0*/  LDC R14, c[0x0][0x3d8] ;  /* 0x0000f600ff0e7b82 */ /* 0x000e260000000800 */
[----:B------:R-:W-:Y:S01]  /*28f0*/  IMAD R8, R8, 0x2, R7 ;  /* 0x0000000208087824 */ /* 0x000fe200078e0207 */
[----:B------:R-:W-:Y:S04]  /*2900*/  STL [R1+0x15d8], R7 ;  /* 0x0015d80701007387 */ /* 0x000fe80000100800 */
[----:B------:R-:W4:Y:S01]  /*2910*/  LDC R16, c[0x0][0x3d8] ;  /* 0x0000f600ff107b82 */ /* 0x000f220000000800 */
[----:B--2---:R-:W-:Y:S01]  /*2920*/  LEA R9, R10, R8, 0x1 ;  /* 0x000000080a097211 */ /* 0x004fe200078e08ff */
[----:B------:R-:W-:Y:S04]  /*2930*/  STL [R1+0x15dc], R8 ;  /* 0x0015dc0801007387 */ /* 0x000fe80000100800 */
[----:B---3--:R-:W-:Y:S01]  /*2940*/  IMAD R10, R12, 0x2, R9 ;  /* 0x000000020c0a7824 */ /* 0x008fe200078e0209 */
[----:B------:R-:W-:Y:S01]  /*2950*/  STL [R1+0x15e0], R9 ;  /* 0x0015e00901007387 */ /* 0x000fe20000100800 */
[----:B------:R-:W2:Y:S03]  /*2960*/  LDC R15, c[0x0][0x3d8] ;  /* 0x0000f600ff0f7b82 */ /* 0x000ea60000000800 */
[----:B-1----:R-:W-:Y:S01]  /*2970*/  LEA R11, R11, R10, 0x1 ;  /* 0x0000000a0b0b7211 */ /* 0x002fe200078e08ff */
[----:B------:R-:W-:Y:S04]  /*2980*/  STL [R1+0x15e4], R10 ;  /* 0x0015e40a01007387 */ /* 0x000fe80000100800 */
[----:B------:R-:W1:Y:S01]  /*2990*/  LDC R17, c[0x0][0x3d8] ;  /* 0x0000f600ff117b82 */ /* 0x000e620000000800 */
[----:B0-----:R-:W-:Y:S01]  /*29a0*/  IMAD R12, R14, 0x2, R11 ;  /* 0x000000020e0c7824 */ /* 0x001fe200078e020b */
[----:B------:R-:W-:Y:S04]  /*29b0*/  STL [R1+0x15e8], R11 ;  /* 0x0015e80b01007387 */ /* 0x000fe80000100800 */
[----:B------:R-:W-:Y:S02]  /*29c0*/  STL [R1+0x15ec], R12 ;  /* 0x0015ec0c01007387 */ /* 0x000fe40000100800 */
[----:B------:R-:W0:Y:S01]  /*29d0*/  LDC R19, c[0x0][0x3d8] ;  /* 0x0000f600ff137b82 */ /* 0x000e220000000800 */
[----:B----4-:R-:W-:-:S07]  /*29e0*/  LEA R14, R16, R12, 0x1 ;  /* 0x0000000c100e7211 */ /* 0x010fce00078e08ff */
[----:B------:R-:W3:Y:S01]  /*29f0*/  LDC R18, c[0x0][0x3d8] ;  /* 0x0000f600ff127b82 */ /* 0x000ee20000000800 */
[----:B--2---:R-:W-:-:S07]  /*2a00*/  IMAD R15, R15, 0x2, R14 ;  /* 0x000000020f0f7824 */ /* 0x004fce00078e020e */
[----:B------:R-:W2:Y:S01]  /*2a10*/  LDC R20, c[0x0][0x3d8] ;  /* 0x0000f600ff147b82 */ /* 0x000ea20000000800 */
[----:B-1----:R-:W-:-:S07]  /*2a20*/  LEA R16, R17, R15, 0x1 ;  /* 0x0000000f11107211 */ /* 0x002fce00078e08ff */
[----:B------:R-:W1:Y:S01]  /*2a30*/  LDC R22, c[0x0][0x3d8] ;  /* 0x0000f600ff167b82 */ /* 0x000e620000000800 */
[----:B0-----:R-:W-:-:S07]  /*2a40*/  IMAD R17, R19, 0x2, R16 ;  /* 0x0000000213117824 */ /* 0x001fce00078e0210 */
[----:B------:R-:W0:Y:S01]  /*2a50*/  LDC R13, c[0x0][0x3d8] ;  /* 0x0000f600ff0d7b82 */ /* 0x000e220000000800 */
[----:B---3--:R-:W-:-:S07]  /*2a60*/  LEA R18, R18, R17, 0x1 ;  /* 0x0000001112127211 */ /* 0x008fce00078e08ff */
[----:B------:R-:W3:Y:S01]  /*2a70*/  LDC R21, c[0x0][0x3d8] ;  /* 0x0000f600ff157b82 */ /* 0x000ee20000000800 */
[----:B--2---:R-:W-:-:S07]  /*2a80*/  IMAD R19, R20, 0x2, R18 ;  /* 0x0000000214137824 */ /* 0x004fce00078e0212 */
[----:B------:R-:W2:Y:S01]  /*2a90*/  LDC R23, c[0x0][0x3d8] ;  /* 0x0000f600ff177b82 */ /* 0x000ea20000000800 */
[----:B-1----:R-:W-:-:S07]  /*2aa0*/  LEA R20, R22, R19, 0x1 ;  /* 0x0000001316147211 */ /* 0x002fce00078e08ff */
[----:B------:R-:W1:Y:S01]  /*2ab0*/  LDC R25, c[0x0][0x3d8] ;  /* 0x0000f600ff197b82 */ /* 0x000e620000000800 */
[----:B0-----:R0:W-:Y:S04]  /*2ac0*/  STL [R1+0x15f8], R13 ;  /* 0x0015f80d01007387 */ /* 0x0011e80000100800 */
[----:B------:R4:W-:Y:S03]  /*2ad0*/  STL [R1+0x15f0], R14 ;  /* 0x0015f00e01007387 */ /* 0x0009e60000100800 */
[----:B------:R-:W4:Y:S01]  /*2ae0*/  LDC R24, c[0x0][0x3d8] ;  /* 0x0000f600ff187b82 */ /* 0x000f220000000800 */
[----:B---3--:R-:W-:-:S07]  /*2af0*/  IMAD R21, R21, 0x2, R20 ;  /* 0x0000000215157824 */ /* 0x008fce00078e0214 */
[----:B0-----:R-:W0:Y:S01]  /*2b00*/  LDC R13, c[0x0][0x3d8] ;  /* 0x0000f600ff0d7b82 */ /* 0x001e220000000800 */
[----:B--2---:R-:W-:-:S05]  /*2b10*/  LEA R22, R23, R21, 0x1 ;  /* 0x0000001517167211 */ /* 0x004fca00078e08ff */
[----:B-1----:R-:W-:Y:S02]  /*2b20*/  IMAD R23, R25, 0x2, R22 ;  /* 0x0000000219177824 */ /* 0x002fe400078e0216 */
[----:B----4-:R-:W1:Y:S03]  /*2b30*/  LDC R14, c[0x0][0x3d8] ;  /* 0x0000f600ff0e7b82 */ /* 0x010e660000000800 */
[----:B------:R-:W-:-:S05]  /*2b40*/  LEA R24, R24, R23, 0x1 ;  /* 0x0000001718187211 */ /* 0x000fca00078e08ff */
[----:B------:R-:W2:Y:S01]  /*2b50*/  LDC R12, c[0x0][0x3d8] ;  /* 0x0000f600ff0c7b82 */ /* 0x000ea20000000800 */
[----:B0-----:R-:W-:-:S07]  /*2b60*/  IMAD R25, R13, 0x2, R24 ;  /* 0x000000020d197824 */ /* 0x001fce00078e0218 */
[----:B------:R-:W0:Y:S08]  /*2b70*/  LDC R11, c[0x0][0x3d8] ;  /* 0x0000f600ff0b7b82 */ /* 0x000e300000000800 */
[----:B------:R-:W3:Y:S01]  /*2b80*/  LDC R13, c[0x0][0x3d8] ;  /* 0x0000f600ff0d7b82 */ /* 0x000ee20000000800 */
[----:B-1----:R3:W-:Y:S07]  /*2b90*/  STL [R1+0x15f4], R14 ;  /* 0x0015f40e01007387 */ /* 0x0027ee0000100800 */
[----:B------:R-:W1:Y:S08]  /*2ba0*/  LDC R10, c[0x0][0x3d8] ;  /* 0x0000f600ff0a7b82 */ /* 0x000e700000000800 */
[----:B------:R-:W4:Y:S01]  /*2bb0*/  LDC R9, c[0x0][0x3d8] ;  /* 0x0000f600ff097b82 */ /* 0x000f220000000800 */
[----:B---3--:R-:W-:-:S07]  /*2bc0*/  LEA R14, R13, R25, 0x1 ;  /* 0x000000190d0e7211 */ /* 0x008fce00078e08ff */
[----:B------:R-:W3:Y:S08]  /*2bd0*/  LDC R8, c[0x0][0x3d8] ;  /* 0x0000f600ff087b82 */ /* 0x000ef00000000800 */
[----:B------:R-:W0:Y:S08]  /*2be0*/  LDC R13, c[0x0][0x3d8] ;  /* 0x0000f600ff0d7b82 */ /* 0x000e300000000800 */
[----:B------:R-:W1:Y:S08]  /*2bf0*/  LDC R7, c[0x0][0x3d8] ;  /* 0x0000f600ff077b82 */ /* 0x000e700000000800 */
[----:B------:R-:W1:Y:S01]  /*2c00*/  LDC R6, c[0x0][0x3d8] ;  /* 0x0000f600ff067b82 */ /* 0x000e620000000800 */
[----:B0-----:R-:W-:-:S07]  /*2c10*/  IMAD R14, R13, 0x2, R14 ;  /* 0x000000020d0e7824 */ /* 0x001fce00078e020e */
[----:B------:R-:W0:Y:S01]  /*2c20*/  LDC R5, c[0x0][0x3d8] ;  /* 0x0000f600ff057b82 */ /* 0x000e220000000800 */
[----:B------:R0:W-:Y:S07]  /*2c30*/  STL [R1+0x14], R14 ;  /* 0x0000140e01007387 */ /* 0x0001ee0000100800 */
[----:B------:R-:W0:Y:S08]  /*2c40*/  LDC R13, c[0x0][0x3d8] ;  /* 0x0000f600ff0d7b82 */ /* 0x000e300000000800 */
[----:B------:R-:W1:Y:S08]  /*2c50*/  LDC R4, c[0x0][0x3d8] ;  /* 0x0000f600ff047b82 */ /* 0x000e700000000800 */
[----:B------:R-:W1:Y:S01]  /*2c60*/  LDC R26, c[0x0][0x3d8] ;  /* 0x0000f600ff1a7b82 */ /* 0x000e620000000800 */
[----:B0-----:R-:W-:-:S07]  /*2c70*/  LEA R14, R13, R14, 0x1 ;  /* 0x0000000e0d0e7211 */ /* 0x001fce00078e08ff */
[----:B------:R-:W0:Y:S01]  /*2c80*/  LDC R27, c[0x0][0x3d8] ;  /* 0x0000f600ff1b7b82 */ /* 0x000e220000000800 */
[----:B------:R0:W-:Y:S07]  /*2c90*/  STL [R1+0x10], R14 ;  /* 0x0000100e01007387 */ /* 0x0001ee0000100800 */
        /* <DEDUP_REMOVED lines=11> */
[----:B------:R0:W-:Y:S02]  /*2d50*/  STL [R1+0x20], R14 ;  /* 0x0000200e01007387 */ /* 0x0001e40000100800 */
[----:B0-----:R-:W-:-:S05]  /*2d60*/  IMAD R14, R13, 0x2, R14 ;  /* 0x000000020d0e7824 */ /* 0x001fca00078e020e */
[----:B------:R-:W0:Y:S01]  /*2d70*/  LDC R13, c[0x0][0x3d8] ;  /* 0x0000f600ff0d7b82 */ /* 0x000e220000000800 */
[----:B------:R0:W-:Y:S02]  /*2d80*/  STL [R1+0x1c], R14 ;  /* 0x00001c0e01007387 */ /* 0x0001e40000100800 */
[----:B0-----:R-:W-:-:S05]  /*2d90*/  LEA R14, R13, R14, 0x1 ;  /* 0x0000000e0d0e7211 */ /* 0x001fca00078e08ff */
        /* <DEDUP_REMOVED lines=56> */
[----:B0-----:R-:W-:Y:S02]  /*3120*/  IMAD R14, R14, 0x2, R13 ;  /* 0x000000020e0e7824 */ /* 0x001fe400078e020d */
[----:B------:R-:W2:Y:S04]  /*3130*/  LDL.LU R13, [R1+0x15f8] ;  /* 0x0015f800010d7983 */ /* 0x000ea80000300800 */
[----:B------:R2:W-:Y:S02]  /*3140*/  STL [R1+0x74], R14 ;  /* 0x0000740e01007387 */ /* 0x0005e40000100800 */
[----:B--2---:R-:W-:-:S02]  /*3150*/  LEA R14, R13, R14, 0x1 ;  /* 0x0000000e0d0e7211 */ /* 0x004fc400078e08ff */
[----:B------:R-:W0:Y:S02]  /*3160*/  LDC R13, c[0x0][0x3d8] ;  /* 0x0000f600ff0d7b82 */ /* 0x000e240000000800 */
[----:B0-----:R0:W-:Y:S04]  /*3170*/  STL [R1+0x1510], R13 ;  /* 0x0015100d01007387 */ /* 0x0011e80000100800 */
[----:B------:R2:W-:Y:S02]  /*3180*/  STL [R1+0x70], R14 ;  /* 0x0000700e01007387 */ /* 0x0005e40000100800 */
[----:B0-----:R-:W0:Y:S02]  /*3190*/  LDC R13, c[0x0][0x3d8] ;  /* 0x0000f600ff0d7b82 */ /* 0x001e240000000800 */
[----:B0-----:R-:W-:-:S02]  /*31a0*/  IMAD R13, R13, 0x2, R14 ;  /* 0x000000020d0d7824 */ /* 0x001fc400078e020e */
[----:B--2---:R-:W2:Y:S04]  /*31b0*/  LDL.LU R14, [R1+0x15f4] ;  /* 0x0015f400010e7983 */ /* 0x004ea80000300800 */
[----:B------:R0:W-:Y:S01]  /*31c0*/  STL [R1+0x84], R13 ;  /* 0x0000840d01007387 */ /* 0x0001e20000100800 */
[----:B--2---:R-:W-:Y:S02]  /*31d0*/  LEA R14, R14, R13, 0x1 ;  /* 0x0000000d0e0e7211 */ /* 0x004fe400078e08ff */
[----:B0-----:R-:W0:Y:S03]  /*31e0*/  LDC R13, c[0x0][0x3d8] ;  /* 0x0000f600ff0d7b82 */ /* 0x001e260000000800 */
[----:B------:R2:W-:Y:S01]  /*31f0*/  STL [R1+0x80], R14 ;  /* 0x0000800e01007387 */ /* 0x0005e20000100800 */
[----:B0-----:R-:W-:-:S03]  /*3200*/  IMAD R13, R13, 0x2, R14 ;  /* 0x000000020d0d7824 */ /* 0x001fc600078e020e */
[----:B--2---:R-:W2:Y:S02]  /*3210*/  LDL.LU R14, [R1+0x15f0] ;  /* 0x0015f000010e7983 */ /* 0x004ea40000300800 */
[----:B------:R-:W-:Y:S02]  /*3220*/  LEA R12, R12, R13, 0x1 ;  /* 0x0000000d0c0c7211 */ /* 0x000fe400078e08ff */
[----:B------:R0:W-:Y:S04]  /*3230*/  STL [R1+0x7c], R13 ;  /* 0x00007c0d01007387 */ /* 0x0001e80000100800 */
[----:B------:R1:W-:Y:S01]  /*3240*/  STL [R1+0x90], R12 ;  /* 0x0000900c01007387 */ /* 0x0003e20000100800 */
[----:B0-----:R-:W0:Y:S02]  /*3250*/  LDC R13, c[0x0][0x3d8] ;  /* 0x0000f600ff0d7b82 */ /* 0x001e240000000800 */
[----:B0-----:R-:W-:-:S02]  /*3260*/  IMAD R13, R13, 0x2, R12 ;  /* 0x000000020d0d7824 */ /* 0x001fc400078e020c */
[----:B-1----:R-:W2:Y:S03]  /*3270*/  LDL.LU R12, [R1+0x15ec] ;  /* 0x0015ec00010c7983 */ /* 0x002ea60000300800 */
[----:B------:R-:W-:Y:S01]  /*3280*/  LEA R11, R11, R13, 0x1 ;  /* 0x0000000d0b0b7211 */ /* 0x000fe200078e08ff */
        /* <DEDUP_REMOVED lines=11> */
[----:B----4-:R-:W-:Y:S01]  /*3340*/  LEA R9, R9, R13, 0x1 ;  /* 0x0000000d09097211 */ /* 0x010fe200078e08ff */
[----:B------:R0:W-:Y:S04]  /*3350*/  STL [R1+0x98], R13 ;  /* 0x0000980d01007387 */ /* 0x0001e80000100800 */
[----:B------:R1:W-:Y:S01]  /*3360*/  STL [R1+0xb8], R9 ;  /* 0x0000b80901007387 */ /* 0x0003e20000100800 */
[----:B0-----:R-:W0:Y:S02]  /*3370*/  LDC R13, c[0x0][0x3d8] ;  /* 0x0000f600ff0d7b82 */ /* 0x001e240000000800 */
[----:B0-----:R-:W-:-:S02]  /*3380*/  IMAD R13, R13, 0x2, R9 ;  /* 0x000000020d0d7824 */ /* 0x001fc400078e0209 */
[----:B-1----:R-:W4:Y:S03]  /*3390*/  LDL.LU R9, [R1+0x15e0] ;  /* 0x0015e00001097983 */ /* 0x002f260000300800 */
[----:B---3--:R-:W-:Y:S01]  /*33a0*/  LEA R8, R8, R13, 0x1 ;  /* 0x0000000d08087211 */ /* 0x008fe200078e08ff */
[----:B------:R0:W-:Y:S04]  /*33b0*/  STL [R1+0xb4], R13 ;  /* 0x0000b40d01007387 */ /* 0x0001e80000100800 */
[----:B------:R1:W-:Y:S01]  /*33c0*/  STL [R1+0xb0], R8 ;  /* 0x0000b00801007387 */ /* 0x0003e20000100800 */
[----:B0-----:R-:W0:Y:S02]  /*33d0*/  LDC R13, c[0x0][0x3d8] ;  /* 0x0000f600ff0d7b82 */ /* 0x001e240000000800 */
[----:B0-----:R-:W-:-:S02]  /*33e0*/  IMAD R13, R13, 0x2, R8 ;  /* 0x000000020d0d7824 */ /* 0x001fc400078e0208 */
[----:B-1----:R-:W4:Y:S03]  /*33f0*/  LDL.LU R8, [R1+0x15dc] ;  /* 0x0015dc0001087983 */ /* 0x002f260000300800 */
[----:B------:R-:W-:Y:S01]  /*3400*/  LEA R7, R7, R13, 0x1 ;  /* 0x0000000d07077211 */ /* 0x000fe200078e08ff */
[----:B------:R0:W-:Y:S04]  /*3410*/  STL [R1+0xd0], R13 ;  /* 0x0000d00d01007387 */ /* 0x0001e80000100800 */
[----:B------:R1:W-:Y:S01]  /*3420*/  STL [R1+0xcc], R7 ;  /* 0x0000cc0701007387 */ /* 0x0003e20000100800 */
[----:B0-----:R-:W0:Y:S02]  /*3430*/  LDC R13, c[0x0][0x3d8] ;  /* 0x0000f600ff0d7b82 */ /* 0x001e240000000800 */
[----:B0-----:R-:W-:-:S02]  /*3440*/  IMAD R13, R13, 0x2, R7 ;  /* 0x000000020d0d7824 */ /* 0x001fc400078e0207 */
[----:B-1----:R-:W3:Y:S03]  /*3450*/  LDL.LU R7, [R1+0x15d8] ;  /* 0x0015d80001077983 */ /* 0x002ee60000300800 */
        /* <DEDUP_REMOVED lines=12> */
[----:B------:R-:W-:-:S05]  /*3520*/  LEA R4, R4, R13, 0x1 ;  /* 0x0000000d04047211 */ /* 0x000fca00078e08ff */
[----:B------:R-:W-:Y:S01]  /*3530*/  IMAD R26, R26, 0x2, R4 ;  /* 0x000000021a1a7824 */ /* 0x000fe200078e0204 */
[----:B------:R0:W-:Y:S04]  /*3540*/  STL [R1+0xfc], R4 ;  /* 0x0000fc0401007387 */ /* 0x0001e80000100800 */
[----:B------:R-:W-:-:S05]  /*3550*/  LEA R27, R27, R26, 0x1 ;  /* 0x0000001a1b1b7211 */ /* 0x000fca00078e08ff */
[----:B------:R-:W-:Y:S01]  /*3560*/  IMAD R28, R28, 0x2, R27 ;  /* 0x000000021c1c7824 */ /* 0x000fe200078e021b */
[----:B0-----:R-:W3:Y:S04]  /*3570*/  LDL.LU R4, [R1+0x15cc] ;  /* 0x0015cc0001047983 */ /* 0x001ee80000300800 */
[----:B------:R-:W-:Y:S01]  /*3580*/  LEA R29, R29, R28, 0x1 ;  /* 0x0000001c1d1d7211 */ /* 0x000fe200078e08ff */
[----:B------:R0:W-:Y:S04]  /*3590*/  STL [R1+0xf8], R26 ;  /* 0x0000f81a01007387 */ /* 0x0001e80000100800 */
[----:B------:R-:W-:-:S05]  /*35a0*/  IMAD R2, R2, 0x2, R29 ;  /* 0x0000000202027824 */ /* 0x000fca00078e021d */
[----:B------:R-:W-:Y:S01]  /*35b0*/  LEA R0, R0, R2, 0x1 ;  /* 0x0000000200007211 */ /* 0x000fe200078e08ff */
[----:B0-----:R-:W3:Y:S04]  /*35c0*/  LDL.LU R26, [R1+0x15c8] ;  /* 0x0015c800011a7983 */ /* 0x001ee80000300800 */
[----:B------:R0:W-:Y:S01]  /*35d0*/  STL [R1+0x110], R27 ;  /* 0x0001101b01007387 */ /* 0x0001e20000100800 */
[----:B------:R-:W-:-:S03]  /*35e0*/  IMAD R3, R3, 0x2, R0 ;  /* 0x0000000203037824 */ /* 0x000fc600078e0200 */
[----:B0-----:R-:W3:Y:S04]  /*35f0*/  LDL.LU R27, [R1+0x15c4] ;  /* 0x0015c400011b7983 */ /* 0x001ee80000300800 */
[----:B------:R0:W-:Y:S04]  /*3600*/  STL [R1+0x10c], R28 ;  /* 0x00010c1c01007387 */ /* 0x0001e80000100800 */
        /* <DEDUP_REMOVED lines=9> */
[----:B----4-:R0:W-:Y:S04]  /*36a0*/  STL.64 [R1+0x15a8], R8 ;  /* 0x0015a80801007387 */ /* 0x0101e80000100a00 */
[----:B0-----:R-:W4:Y:S04]  /*36b0*/  LDL.LU R9, [R1+0xc] ;  /* 0x00000c0001097983 */ /* 0x001f280000300800 */
[----:B------:R-:W4:Y:S04]  /*36c0*/  LDL R8, [R1+0x128] ;  /* 0x0001280001087983 */ /* 0x000f280000100800 */
[----:B--2---:R0:W-:Y:S04]  /*36d0*/  STL.64 [R1+0x15a0], R10 ;  /* 0x0015a00a01007387 */ /* 0x0041e80000100a00 */
[----:B0-----:R-:W2:Y:S04]  /*36e0*/  LDL.LU R11, [R1+0x4] ;  /* 0x00000400010b7983 */ /* 0x001ea80000300800 */
[----:B------:R0:W-:Y:S04]  /*36f0*/  STL.64 [R1+0x1598], R14 ;  /* 0x0015980e01007387 */ /* 0x0001e80000100a00 */
[----:B------:R1:W-:Y:S01]  /*3700*/  STL [R1+0x1590], R17 ;  /* 0x0015901101007387 */ /* 0x0003e20000100800 */
[----:B0-----:R-:W0:Y:S03]  /*3710*/  LDC R15, c[0x0][0x3d8] ;  /* 0x0000f600ff0f7b82 */ /* 0x001e260000000800 */
[----:B-1----:R-:W2:Y:S04]  /*3720*/  LDL.LU R17, [R1+0xa8] ;  /* 0x0000a80001117983 */ /* 0x002ea80000300800 */
[----:B------:R1:W-:Y:S04]  /*3730*/  STL.64 [R1+0x1588], R18 ;  /* 0x0015881201007387 */ /* 0x0003e80000100a00 */
[----:B-1----:R-:W2:Y:S04]  /*3740*/  LDL.LU R19, [R1+0xa4] ;  /* 0x0000a40001137983 */ /* 0x002ea80000300800 */
[----:B------:R-:W2:Y:S04]  /*3750*/  LDL.LU R18, [R1] ;  /* 0x0000000001127983 */ /* 0x000ea80000300800 */
[----:B------:R1:W-:Y:S04]  /*3760*/  STL.64 [R1+0x1580], R20 ;  /* 0x0015801401007387 */ /* 0x0003e80000100a00 */
[----:B-1----:R-:W2:Y:S04]  /*3770*/  LDL.LU R20, [R1+0x8] ;  /* 0x0000080001147983 */ /* 0x002ea80000300800 */
[----:B------:R1:W-:Y:S04]  /*3780*/  STL.64 [R1+0x1578], R22 ;  /* 0x0015781601007387 */ /* 0x0003e80000100a00 */
[----:B------:R-:W-:Y:S01]  /*3790*/  STL.64 [R1+0x1570], R24 ;  /* 0x0015701801007387 */ /* 0x000fe20000100a00 */
[----:B-1----:R-:W3:Y:S02]  /*37a0*/  LDC R22, c[0x0][0x3d8] ;  /* 0x0000f600ff167b82 */ /* 0x002ee40000000800 */
[----:B---3--:R-:W-:-:S04]  /*37b0*/  LEA R22, R22, R3, 0x1 ;  /* 0x0000000316167211 */ /* 0x008fc800078e08ff */
[-C--:B------:R-:W-:Y:S01]  /*37c0*/  LEA R10, P1, R22, R0.reuse, 0x1 ;  /* 0x00000000160a7211 */ /* 0x080fe200078208ff */
[----:B----4-:R-:W-:Y:S02]  /*37d0*/  IMAD.MOV.U32 R23, RZ, RZ, R9 ;  /* 0x000000ffff177224 */ /* 0x010fe400078e0009 */
[----:B------:R-:W1:Y:S01]  /*37e0*/  LDC R9, c[0x0][0x3d8] ;  /* 0x0000f600ff097b82 */ /* 0x000e620000000800 */
[----:B--2---:R-:W-:Y:S01]  /*37f0*/  MOV R21, R11 ;  /* 0x0000000b00157202 */ /* 0x004fe20000000f00 */
[----:B-1----:R-:W-:Y:S01]  /*3800*/  IMAD R14, R9, 0x2, R8 ;  /* 0x00000002090e7824 */ /* 0x002fe200078e0208 */
[----:B------:R-:W-:-:S04]  /*3810*/  LEA R8, P0, R3, R0, 0x1 ;  /* 0x0000000003087211 */ /* 0x000fc800078008ff */
[----:B------:R-:W-:Y:S01]  /*3820*/  LEA.HI.X.SX32 R9, R3, R2, 0x1, P0 ;  /* 0x0000000203097211 */ /* 0x000fe200000f0eff */
[----:B------:R0:W-:Y:S04]  /*3830*/  STL [R1+0x13c], R14 ;  /* 0x00013c0e01007387 */ /* 0x0001e80000100800 */
[----:B------:R1:W-:Y:S01]  /*3840*/  STL.64 [R1+0x1450], R8 ;  /* 0x0014500801007387 */ /* 0x0003e20000100a00 */
[----:B0-----:R-:W-:Y:S02]  /*3850*/  LEA R14, R15, R14, 0x1 ;  /* 0x0000000e0f0e7211 */ /* 0x001fe400078e08ff */
[----:B------:R-:W0:Y:S01]  /*3860*/  LDC R15, c[0x0][0x3d8] ;  /* 0x0000f600ff0f7b82 */ /* 0x000e220000000800 */
[----:B-1----:R-:W2:Y:S01]  /*3870*/  LDL.LU.64 R8, [R1+0x15a8] ;  /* 0x0015a80001087983 */ /* 0x002ea20000300a00 */
[----:B------:R-:W-:-:S05]  /*3880*/  LEA.HI.X.SX32 R11, R22, R2, 0x1, P1 ;  /* 0x00000002160b7211 */ /* 0x000fca00008f0eff */
[----:B------:R1:W-:Y:S01]  /*3890*/  STL.64 [R1+0x1448], R10 ;  /* 0x0014480a01007387 */ /* 0x0003e20000100a00 */
[----:B------:R-:W-:-:S04]  /*38a0*/  LEA R24, P2, R19, R0, 0x1 ;  /* 0x0000000013187211 */ /* 0x000fc800078408ff */
[----:B------:R-:W-:Y:S02]  /*38b0*/  LEA.HI.X.SX32 R25, R19, R2, 0x1, P2 ;  /* 0x0000000213197211 */ /* 0x000fe400010f0eff */
[----:B------:R-:W3:Y:S01]  /*38c0*/  LDC R19, c[0x0][0x3d8] ;  /* 0x0000f600ff137b82 */ /* 0x000ee20000000800 */
[----:B-1----:R-:W4:Y:S01]  /*38d0*/  LDL.LU.64 R10, [R1+0x15a0] ;  /* 0x0015a000010a7983 */ /* 0x002f220000300a00 */
[----:B0-----:R-:W-:Y:S01]  /*38e0*/  IMAD R3, R15, 0x2, R14 ;  /* 0x000000020f037824 */ /* 0x001fe200078e020e */
[----:B------:R-:W-:Y:S02]  /*38f0*/  MOV R15, R23 ;  /* 0x00000017000f7202 */ /* 0x000fe40000000f00 */
[----:B------:R0:W-:Y:S02]  /*3900*/  STL [R1+0x138], R14 ;  /* 0x0001380e01007387 */ /* 0x0001e40000100800 */
[----:B0-----:R-:W-:Y:S02]  /*3910*/  LEA R14, P0, R23, R0, 0x1 ;  /* 0x00000000170e7211 */ /* 0x001fe400078008ff */
[----:B------:R-:W-:Y:S02]  /*3920*/  STL.64 [R1+0x1440], R24 ;  /* 0x0014401801007387 */ /* 0x000fe40000100a00 */
[----:B------:R-:W-:-:S02]  /*3930*/  LEA.HI.X.SX32 R15, R15, R2, 0x1, P0 ;  /* 0x000000020f0f7211 */ /* 0x000fc400000f0eff */
[----:B------:R-:W-:Y:S04]  /*3940*/  STL [R1+0x124], R3 ;  /* 0x0001240301007387 */ /* 0x000fe80000100800 */
[----:B------:R0:W-:Y:S04]  /*3950*/  STL.64 [R1+0x1438], R14 ;  /* 0x0014380e01007387 */ /* 0x0001e80000100a00 */
[----:B0-----:R-:W2:Y:S01]  /*3960*/  LDL.LU.64 R14, [R1+0x1598] ;  /* 0x00159800010e7983 */ /* 0x001ea20000300a00 */
[----:B---3--:R-:W-:Y:S02]  /*3970*/  IMAD R3, R19, 0x2, R3 ;  /* 0x0000000213037824 */ /* 0x008fe400078e0203 */
[----:B------:R-:W0:Y:S01]  /*3980*/  LDC R19, c[0x0][0x3d8] ;  /* 0x0000f600ff137b82 */ /* 0x000e220000000800 */
[----:B------:R-:W-:-:S04]  /*3990*/  LEA R24, P1, R17, R0, 0x1 ;  /* 0x0000000011187211 */ /* 0x000fc800078208ff */
[----:B------:R-:W-:Y:S02]  /*39a0*/  LEA.HI.X.SX32 R25, R17, R2, 0x1, P1 ;  /* 0x0000000211197211 */ /* 0x000fe400008f0eff */
[----:B------:R-:W3:Y:S04]  /*39b0*/  LDL.LU R17, [R1+0x1590] ;  /* 0x0015900001117983 */ /* 0x000ee80000300800 */
[----:B------:R0:W-:Y:S02]  /*39c0*/  STL [R1+0x134], R3 ;  /* 0x0001340301007387 */ /* 0x0001e40000100800 */
[----:B0-----:R-:W-:Y:S02]  /*39d0*/  LEA R3, R19, R3, 0x1 ;  /* 0x0000000313037211 */ /* 0x001fe400078e08ff */
[----:B------:R-:W0:Y:S01]  /*39e0*/  LDC R19, c[0x0][0x3d8] ;  /* 0x0000f600ff137b82 */ /* 0x000e220000000800 */
[----:B------:R-:W-:-:S04]  /*39f0*/  LEA R22, P2, R20, R0, 0x1 ;  /* 0x0000000014167211 */ /* 0x000fc800078408ff */
[----:B------:R-:W-:Y:S01]  /*3a00*/  LEA.HI.X.SX32 R23, R20, R2, 0x1, P2 ;  /* 0x0000000214177211 */ /* 0x000fe200010f0eff */
[----:B------:R-:W-:Y:S04]  /*3a10*/  STL.64 [R1+0x1430], R24 ;  /* 0x0014301801007387 */ /* 0x000fe80000100a00 */
[----:B------:R-:W-:Y:S04]  /*3a20*/  STL.64 [R1+0x1428], R22 ;  /* 0x0014281601007387 */ /* 0x000fe80000100a00 */
[----:B------:R0:W-:Y:S02]  /*3a30*/  STL [R1+0x120], R3 ;  /* 0x0001200301007387 */ /* 0x0001e40000100800 */
[----:B0-----:R-:W-:-:S02]  /*3a40*/  LEA R3, R19, R3, 0x1 ;  /* 0x0000000313037211 */ /* 0x001fc400078e08ff */
[----:B------:R-:W0:Y:S01]  /*3a50*/  LDC R19, c[0x0][0x3d8] ;  /* 0x0000f600ff137b82 */ /* 0x000e220000000800 */
[----:B------:R-:W-:Y:S01]  /*3a60*/  IMAD.MOV.U32 R25, RZ, RZ, R21 ;  /* 0x000000ffff197224 */ /* 0x000fe200078e0015 */
[-C--:B------:R-:W-:Y:S02]  /*3a70*/  LEA R24, P0, R21, R0.reuse, 0x1 ;  /* 0x0000000015187211 */ /* 0x080fe400078008ff */
[C---:B------:R-:W-:Y:S02]  /*3a80*/  LEA R22, P1, R18.reuse, R0, 0x1 ;  /* 0x0000000012167211 */ /* 0x040fe400078208ff */
[----:B------:R-:W-:Y:S02]  /*3a90*/  LEA.HI.X.SX32 R25, R25, R2, 0x1, P0 ;  /* 0x0000000219197211 */ /* 0x000fe400000f0eff */
[----:B------:R-:W-:Y:S01]  /*3aa0*/  LEA R20, P2, R29, R0, 0x1 ;  /* 0x000000001d147211 */ /* 0x000fe200078408ff */
[----:B------:R-:W-:Y:S01]  /*3ab0*/  STL [R1+0x11c], R3 ;  /* 0x00011c0301007387 */ /* 0x000fe20000100800 */
[----:B------:R-:W-:-:S02]  /*3ac0*/  LEA.HI.X.SX32 R23, R18, R2, 0x1, P1 ;  /* 0x0000000212177211 */ /* 0x000fc400008f0eff */
[----:B------:R-:W-:Y:S01]  /*3ad0*/  LEA.HI.X.SX32 R21, R29, R2, 0x1, P2 ;  /* 0x000000021d157211 */ /* 0x000fe200010f0eff */
[----:B------:R1:W-:Y:S01]  /*3ae0*/  STL.64 [R1+0x1420], R24 ;  /* 0x0014201801007387 */ /* 0x0003e20000100a00 */
[----:B------:R-:W-:-:S03]  /*3af0*/  LEA R18, P0, R28, R0, 0x1 ;  /* 0x000000001c127211 */ /* 0x000fc600078008ff */
[----:B------:R0:W-:Y:S04]  /*3b00*/  STL.64 [R1+0x1418], R22 ;  /* 0x0014181601007387 */ /* 0x0001e80000100a00 */
[----:B------:R0:W-:Y:S01]  /*3b10*/  STL.64 [R1+0x1410], R20 ;  /* 0x0014101401007387 */ /* 0x0001e20000100a00 */
[----:B-1----:R-:W1:Y:S01]  /*3b20*/  LDC R25, c[0x0][0x3d8] ;  /* 0x0000f600ff197b82 */ /* 0x002e620000000800 */
[----:B0-----:R-:W-:Y:S01]  /*3b30*/  IMAD R3, R19, 0x2, R3 ;  /* 0x0000000213037824 */ /* 0x001fe200078e0203 */
[----:B------:R-:W-:Y:S02]  /*3b40*/  LEA.HI.X.SX32 R19, R28, R2, 0x1, P0 ;  /* 0x000000021c137211 */ /* 0x000fe400000f0eff */
[CC--:B------:R-:W-:Y:S02]  /*3b50*/  LEA R22, P1, R27.reuse, R0.reuse, 0x1 ;  /* 0x000000001b167211 */ /* 0x0c0fe400078208ff */
[----:B------:R-:W-:Y:S01]  /*3b60*/  LEA R20, P2, R26, R0, 0x1 ;  /* 0x000000001a147211 */ /* 0x000fe200078408ff */
[----:B------:R-:W-:Y:S01]  /*3b70*/  STL [R1+0x118], R3 ;  /* 0x0001180301007387 */ /* 0x000fe20000100800 */
[----:B------:R-:W-:-:S02]  /*3b80*/  LEA.HI.X.SX32 R23, R27, R2, 0x1, P1 ;  /* 0x000000021b177211 */ /* 0x000fc400008f0eff */
[----:B------:R-:W-:Y:S01]  /*3b90*/  LEA.HI.X.SX32 R21, R26, R2, 0x1, P2 ;  /* 0x000000021a157211 */ /* 0x000fe200010f0eff */
[----:B------:R0:W-:Y:S04]  /*3ba0*/  STL.64 [R1+0x1408], R18 ;  /* 0x0014081201007387 */ /* 0x0001e80000100a00 */
[----:B------:R-:W-:Y:S04]  /*3bb0*/  STL.64 [R1+0x1400], R22 ;  /* 0x0014001601007387 */ /* 0x000fe80000100a00 */
[----:B------:R1:W-:Y:S01]  /*3bc0*/  STL.64 [R1+0x13f8], R20 ;  /* 0x0013f81401007387 */ /* 0x0003e20000100a00 */
[----:B0-----:R-:W0:Y:S08]  /*3bd0*/  LDC R19, c[0x0][0x3d8] ;  /* 0x0000f600ff137b82 */ /* 0x001e300000000800 */
[----:B-1----:R-:W1:Y:S01]  /*3be0*/  LDC R21, c[0x0][0x3d8] ;  /* 0x0000f600ff157b82 */ /* 0x002e620000000800 */
[----:B------:R-:W-:-:S05]  /*3bf0*/  LEA R3, R25, R3, 0x1 ;  /* 0x0000000319037211 */ /* 0x000fca00078e08ff */
[----:B------:R-:W-:Y:S01]  /*3c00*/  IMAD.MOV.U32 R26, RZ, RZ, R3 ;  /* 0x000000ffff1a7224 */ /* 0x000fe200078e0003 */
[CC--:B------:R-:W-:Y:S02]  /*3c10*/  LEA R18, P0, R4.reuse, R0.reuse, 0x1 ;  /* 0x0000000004127211 */ /* 0x0c0fe400078008ff */
[----:B------:R-:W-:Y:S02]  /*3c20*/  LEA R24, P1, R5, R0, 0x1 ;  /* 0x0000000005187211 */ /* 0x000fe400078208ff */
[----:B0-----:R-:W-:Y:S02]  /*3c30*/  LEA R3, R19, R26, 0x1 ;  /* 0x0000001a13037211 */ /* 0x001fe400078e08ff */
[----:B------:R-:W-:-:S03]  /*3c40*/  LEA.HI.X.SX32 R19, R4, R2, 0x1, P0 ;  /* 0x0000000204137211 */ /* 0x000fc600000f0eff */
[----:B-1----:R-:W-:Y:S02]  /*3c50*/  IMAD R29, R21, 0x2, R3 ;  /* 0x00000002151d7824 */ /* 0x002fe400078e0203 */
[----:B------:R-:W0:Y:S01]  /*3c60*/  LDC R21, c[0x0][0x3d8] ;  /* 0x0000f600ff157b82 */ /* 0x000e220000000800 */
[----:B------:R-:W-:Y:S01]  /*3c70*/  LEA.HI.X.SX32 R25, R5, R2, 0x1, P1 ;  /* 0x0000000205197211 */ /* 0x000fe200008f0eff */
[----:B------:R-:W-:Y:S04]  /*3c80*/  STL [R1+0xf4], R3 ;  /* 0x0000f40301007387 */ /* 0x000fe80000100800 */
[----:B------:R1:W-:Y:S01]  /*3c90*/  STL.64 [R1+0x13f0], R18 ;  /* 0x0013f01201007387 */ /* 0x0003e20000100a00 */
[----:B------:R-:W-:-:S03]  /*3ca0*/  LEA R22, P2, R6, R0, 0x1 ;  /* 0x0000000006167211 */ /* 0x000fc600078408ff */
[----:B-1----:R-:W3:Y:S04]  /*3cb0*/  LDL.LU.64 R18, [R1+0x1588] ;  /* 0x0015880001127983 */ /* 0x002ee80000300a00 */
[----:B------:R1:W-:Y:S01]  /*3cc0*/  STL.64 [R1+0x13e8], R24 ;  /* 0x0013e81801007387 */ /* 0x0003e20000100a00 */
[----:B------:R-:W-:Y:S01]  /*3cd0*/  LEA R20, P0, R7, R0, 0x1 ;  /* 0x0000000007147211 */ /* 0x000fe200078008ff */
[----:B-1----:R-:W1:Y:S01]  /*3ce0*/  LDC R25, c[0x0][0x3d8] ;  /* 0x0000f600ff197b82 */ /* 0x002e620000000800 */
[-C--:B------:R-:W-:Y:S02]  /*3cf0*/  LEA.HI.X.SX32 R23, R6, R2.reuse, 0x1, P2 ;  /* 0x0000000206177211 */ /* 0x080fe400010f0eff */
[----:B0-----:R-:W-:Y:S02]  /*3d00*/  LEA R3, R21, R29, 0x1 ;  /* 0x0000001d15037211 */ /* 0x001fe400078e08ff */
[----:B------:R-:W-:Y:S01]  /*3d10*/  LEA.HI.X.SX32 R21, R7, R2, 0x1, P0 ;  /* 0x0000000207157211 */ /* 0x000fe200000f0eff */
[----:B------:R-:W-:Y:S04]  /*3d20*/  STL.64 [R1+0x13e0], R22 ;  /* 0x0013e01601007387 */ /* 0x000fe80000100a00 */
[----:B------:R-:W-:Y:S04]  /*3d30*/  STL [R1+0xf0], R3 ;  /* 0x0000f00301007387 */ /* 0x000fe80000100800 */
[----:B------:R0:W-:Y:S04]  /*3d40*/  STL.64 [R1+0x13d8], R20 ;  /* 0x0013d81401007387 */ /* 0x0001e80000100a00 */
[----:B0-----:R-:W3:Y:S01]  /*3d50*/  LDL.LU.64 R20, [R1+0x1580] ;  /* 0x0015800001147983 */ /* 0x001ee20000300a00 */
[----:B-1----:R-:W-:-:S02]  /*3d60*/  IMAD R3, R25, 0x2, R3 ;  /* 0x0000000219037824 */ /* 0x002fc400078e0203 */
[----:B------:R-:W0:Y:S03]  /*3d70*/  LDC R25, c[0x0][0x3d8] ;  /* 0x0000f600ff197b82 */ /* 0x000e260000000800 */
[----:B0-----:R-:W-:Y:S02]  /*3d80*/  LEA R28, R25, R3, 0x1 ;  /* 0x00000003191c7211 */ /* 0x001fe400078e08ff */
[----:B--2---:R-:W-:-:S04]  /*3d90*/  LEA R22, P1, R8, R0, 0x1 ;  /* 0x0000000008167211 */ /* 0x004fc800078208ff */
[----:B------:R-:W-:-:S05]  /*3da0*/  LEA.HI.X.SX32 R23, R8, R2, 0x1, P1 ;  /* 0x0000000208177211 */ /* 0x000fca00008f0eff */
[----:B------:R0:W-:Y:S04]  /*3db0*/  STL.64 [R1+0x13d0], R22 ;  /* 0x0013d01601007387 */ /* 0x0001e80000100a00 */
[----:B0-----:R-:W2:Y:S04]  /*3dc0*/  LDL.LU.64 R22, [R1+0x1578] ;  /* 0x0015780001167983 */ /* 0x001ea80000300a00 */
[----:B------:R0:W-:Y:S02]  /*3dd0*/  STL [R1+0xec], R3 ;  /* 0x0000ec0301007387 */ /* 0x0001e40000100800 */
[----:B0-----:R-:W0:Y:S01]  /*3de0*/  LDC R3, c[0x0][0x3d8] ;  /* 0x0000f600ff037b82 */ /* 0x001e220000000800 */
[----:B------:R-:W-:-:S04]  /*3df0*/  LEA R4, P2, R9, R0, 0x1 ;  /* 0x0000000009047211 */ /* 0x000fc800078408ff */
[----:B------:R-:W-:-:S05]  /*3e00*/  LEA.HI.X.SX32 R5, R9, R2, 0x1, P2 ;  /* 0x0000000209057211 */ /* 0x000fca00010f0eff */
[----:B------:R0:W-:Y:S01]  /*3e10*/  STL.64 [R1+0x13c8], R4 ;  /* 0x0013c80401007387 */ /* 0x0001e20000100a00 */
[-C--:B----4-:R-:W-:Y:S01]  /*3e20*/  LEA R24, P0, R10, R0.reuse, 0x1 ;  /* 0x000000000a187211 */ /* 0x090fe200078008ff */
[----:B0-----:R-:W-:Y:S02]  /*3e30*/  IMAD R4, R3, 0x2, R28 ;  /* 0x0000000203047824 */ /* 0x001fe400078e021c */
[----:B------:R-:W0:Y:S01]  /*3e40*/  LDC R3, c[0x0][0x3d8] ;  /* 0x0000f600ff037b82 */ /* 0x000e220000000800 */
[CC--:B------:R-:W-:Y:S02]  /*3e50*/  LEA R8, P1, R11.reuse, R0.reuse, 0x1 ;  /* 0x000000000b087211 */ /* 0x0c0fe400078208ff */
[----:B------:R-:W-:Y:S02]  /*3e60*/  LEA R6, P2, R12, R0, 0x1 ;  /* 0x000000000c067211 */ /* 0x000fe400078408ff */
[-C--:B------:R-:W-:Y:S02]  /*3e70*/  LEA.HI.X.SX32 R25, R10, R2.reuse, 0x1, P0 ;  /* 0x000000020a197211 */ /* 0x080fe400000f0eff */
[----:B------:R-:W-:-:S02]  /*3e80*/  LEA.HI.X.SX32 R9, R11, R2, 0x1, P1 ;  /* 0x000000020b097211 */ /* 0x000fc400008f0eff */
[----:B------:R-:W-:Y:S01]  /*3e90*/  LEA.HI.X.SX32 R7, R12, R2, 0x1, P2 ;  /* 0x000000020c077211 */ /* 0x000fe200010f0eff */
[----:B------:R1:W-:Y:S04]  /*3ea0*/  STL.64 [R1+0x13c0], R24 ;  /* 0x0013c01801007387 */ /* 0x0003e80000100a00 */
[----:B-1----:R-:W4:Y:S04]  /*3eb0*/  LDL.LU.64 R24, [R1+0x1570] ;  /* 0x0015700001187983 */ /* 0x002f280000300a00 */
[----:B------:R1:W-:Y:S01]  /*3ec0*/  STL [R1+0xd8], R4 ;  /* 0x0000d80401007387 */ /* 0x0003e20000100800 */
[----:B0-----:R-:W-:-:S02]  /*3ed0*/  LEA R10, R3, R4, 0x1 ;  /* 0x00000004030a7211 */ /* 0x001fc400078e08ff */
[----:B------:R-:W0:Y:S01]  /*3ee0*/  LDC R3, c[0x0][0x3d8] ;  /* 0x0000f600ff037b82 */ /* 0x000e220000000800 */
[----:B------:R1:W-:Y:S04]  /*3ef0*/  STL.64 [R1+0x13b8], R8 ;  /* 0x0013b80801007387 */ /* 0x0003e80000100a00 */
[----:B------:R1:W-:Y:S02]  /*3f00*/  STL.64 [R1+0x13b0], R6 ;  /* 0x0013b00601007387 */ /* 0x0003e40000100a00 */
[-C--:B-1----:R-:W-:Y:S02]  /*3f10*/  LEA R4, P2, R16, R0.reuse, 0x1 ;  /* 0x0000000010047211 */ /* 0x082fe400078408ff */
[-C--:B------:R-:W-:Y:S02]  /*3f20*/  LEA R8, P0, R14, R0.reuse, 0x1 ;  /* 0x000000000e087211 */ /* 0x080fe400078008ff */
[----:B------:R-:W-:-:S02]  /*3f30*/  LEA R6, P1, R15, R0, 0x1 ;  /* 0x000000000f067211 */ /* 0x000fc400078208ff */
[-C--:B------:R-:W-:Y:S02]  /*3f40*/  LEA.HI.X.SX32 R9, R14, R2.reuse, 0x1, P0 ;  /* 0x000000020e097211 */ /* 0x080fe400000f0eff */
[-C--:B------:R-:W-:Y:S02]  /*3f50*/  LEA.HI.X.SX32 R7, R15, R2.reuse, 0x1, P1 ;  /* 0x000000020f077211 */ /* 0x080fe400008f0eff */
[----:B------:R-:W-:Y:S01]  /*3f60*/  LEA.HI.X.SX32 R5, R16, R2, 0x1, P2 ;  /* 0x0000000210057211 */ /* 0x000fe200010f0eff */
[----:B------:R-:W-:Y:S04]  /*3f70*/  STL [R1+0xc4], R10 ;  /* 0x0000c40a01007387 */ /* 0x000fe80000100800 */
[----:B------:R1:W-:Y:S04]  /*3f80*/  STL.64 [R1+0x13a0], R6 ;  /* 0x0013a00601007387 */ /* 0x0003e80000100a00 */
[----:B------:R-:W-:Y:S04]  /*3f90*/  STL.64 [R1+0x13a8], R8 ;  /* 0x0013a80801007387 */ /* 0x000fe80000100a00 */
[----:B------:R0:W-:Y:S02]  /*3fa0*/  STL.64 [R1+0x1398], R4 ;  /* 0x0013980401007387 */ /* 0x0001e40000100a00 */
[----:B0-----:R-:W-:-:S02]  /*3fb0*/  IMAD R27, R3, 0x2, R10 ;  /* 0x00000002031b7824 */ /* 0x001fc400078e020a */
[----:B------:R-:W0:Y:S01]  /*3fc0*/  LDC R3, c[0x0][0x3d8] ;  /* 0x0000f600ff037b82 */ /* 0x000e220000000800 */
[----:B---3--:R-:W-:-:S07]  /*3fd0*/  LEA R12, P0, R17, R0, 0x1 ;  /* 0x00000000110c7211 */ /* 0x008fce00078008ff */
[----:B-1----:R-:W1:Y:S01]  /*3fe0*/  LDC R6, c[0x0][0x3d8] ;  /* 0x0000f600ff067b82 */ /* 0x002e620000000800 */
[----:B------:R-:W3:Y:S04]  /*3ff0*/  LDL.LU R4, [R1+0x14] ;  /* 0x0000140001047983 */ /* 0x000ee80000300800 */
[----:B------:R-:W3:Y:S01]  /*4000*/  LDL.LU R5, [R1+0x10] ;  /* 0x0000100001057983 */ /* 0x000ee20000300800 */
[----:B0-----:R-:W-:Y:S01]  /*4010*/  LEA R7, R3, R27, 0x1 ;  /* 0x0000001b03077211 */ /* 0x001fe200078e08ff */
[----:B------:R-:W-:Y:S01]  /*4020*/  IMAD.MOV.U32 R3, RZ, RZ, R13 ;  /* 0x000000ffff037224 */ /* 0x000fe200078e000d */
[----:B------:R-:W-:-:S03]  /*4030*/  LEA.HI.X.SX32 R13, R17, R2, 0x1, P0 ;  /* 0x00000002110d7211 */ /* 0x000fc600000f0eff */
[----:B------:R-:W-:Y:S04]  /*4040*/  STL [R1+0xc0], R7 ;  /* 0x0000c00701007387 */ /* 0x000fe80000100800 */
[----:B------:R0:W-:Y:S02]  /*4050*/  STL.64 [R1+0x1390], R12 ;  /* 0x0013900c01007387 */ /* 0x0001e40000100a00 */
[----:B0-----:R-:W0:Y:S01]  /*4060*/  LDC R13, c[0x0][0x3d8] ;  /* 0x0000f600ff0d7b82 */ /* 0x001e220000000800 */
[----:B-1----:R-:W-:-:S05]  /*4070*/  LEA R6, R6, R7, 0x1 ;  /* 0x0000000706067211 */ /* 0x002fca00078e08ff */
[----:B------:R0:W-:Y:S02]  /*4080*/  STL [R1+0xbc], R6 ;  /* 0x0000bc0601007387 */ /* 0x0001e40000100800 */
[----:B0-----:R-:W-:Y:S02]  /*4090*/  LEA R6, R13, R6, 0x1 ;  /* 0x000000060d067211 */ /* 0x001fe400078e08ff */
[CC--:B------:R-:W-:Y:S02]  /*40a0*/  LEA R8, P2, R19.reuse, R0.reuse, 0x1 ;  /* 0x0000000013087211 */ /* 0x0c0fe400078408ff */
[C---:B------:R-:W-:Y:S02]  /*40b0*/  LEA R10, P1, R18.reuse, R0, 0x1 ;  /* 0x00000000120a7211 */ /* 0x040fe400078208ff */
[-C--:B------:R-:W-:Y:S02]  /*40c0*/  LEA.HI.X.SX32 R9, R19, R2.reuse, 0x1, P2 ;  /* 0x0000000213097211 */ /* 0x080fe400010f0eff */
[----:B------:R-:W-:-:S03]  /*40d0*/  LEA.HI.X.SX32 R11, R18, R2, 0x1, P1 ;  /* 0x00000002120b7211 */ /* 0x000fc600008f0eff */
[----:B------:R0:W-:Y:S04]  /*40e0*/  STL.64 [R1+0x1380], R8 ;  /* 0x0013800801007387 */ /* 0x0001e80000100a00 */
[----:B------:R-:W-:Y:S04]  /*40f0*/  STL.64 [R1+0x1388], R10 ;  /* 0x0013880a01007387 */ /* 0x000fe80000100a00 */
[----:B------:R-:W-:Y:S01]  /*4100*/  STL [R1+0xac], R6 ;  /* 0x0000ac0601007387 */ /* 0x000fe20000100800 */
[----:B0-----:R-:W-:Y:S02]  /*4110*/  IMAD.MOV.U32 R9, RZ, RZ, R26 ;  /* 0x000000ffff097224 */ /* 0x001fe400078e001a */
[----:B------:R-:W0:Y:S01]  /*4120*/  LDC R26, c[0x0][0x3d8] ;  /* 0x0000f600ff1a7b82 */ /* 0x000e220000000800 */
[----:B------:R-:W-:-:S04]  /*4130*/  LEA R12, P0, R20, R0, 0x1 ;  /* 0x00000000140c7211 */ /* 0x000fc800078008ff */
[----:B------:R-:W-:Y:S02]  /*4140*/  LEA.HI.X.SX32 R13, R20, R2, 0x1, P0 ;  /* 0x00000002140d7211 */ /* 0x000fe400000f0eff */
[----:B------:R-:W3:Y:S04]  /*4150*/  LDL.LU R20, [R1+0x20] ;  /* 0x0000200001147983 */ /* 0x000ee80000300800 */
[----:B------:R1:W-:Y:S02]  /*4160*/  STL.64 [R1+0x1378], R12 ;  /* 0x0013780c01007387 */ /* 0x0003e40000100a00 */
[----:B-1----:R-:W1:Y:S01]  /*4170*/  LDC R13, c[0x0][0x3d8] ;  /* 0x0000f600ff0d7b82 */ /* 0x002e620000000800 */
[----:B0-----:R-:W-:Y:S01]  /*4180*/  IMAD R6, R26, 0x2, R6 ;  /* 0x000000021a067824 */ /* 0x001fe200078e0206 */
[C---:B------:R-:W-:Y:S01]  /*4190*/  LEA R14, P1, R21.reuse, R0, 0x1 ;  /* 0x00000000150e7211 */ /* 0x040fe200078208ff */
[----:B------:R-:W3:Y:S03]  /*41a0*/  LDL.LU R12, [R1+0x1c] ;  /* 0x00001c00010c7983 */ /* 0x000ee60000300800 */
[----:B------:R-:W-:-:S02]  /*41b0*/  LEA.HI.X.SX32 R15, R21, R2, 0x1, P1 ;  /* 0x00000002150f7211 */ /* 0x000fc400008f0eff */
[----:B------:R-:W0:Y:S01]  /*41c0*/  LDC R26, c[0x0][0x3d8] ;  /* 0x0000f600ff1a7b82 */ /* 0x000e220000000800 */
[----:B-1----:R-:W-:-:S07]  /*41d0*/  LEA R8, R13, R6, 0x1 ;  /* 0x000000060d087211 */ /* 0x002fce00078e08ff */
[----:B------:R-:W1:Y:S01]  /*41e0*/  LDC R13, c[0x0][0x3d8] ;  /* 0x0000f600ff0d7b82 */ /* 0x000e620000000800 */
[----:B------:R-:W-:Y:S04]  /*41f0*/  STL [R1+0xa8], R6 ;  /* 0x0000a80601007387 */ /* 0x000fe80000100800 */
[----:B------:R-:W3:Y:S04]  /*4200*/  LDL.LU R21, [R1+0x24] ;  /* 0x0000240001157983 */ /* 0x000ee80000300800 */
[----:B------:R0:W-:Y:S01]  /*4210*/  STL.64 [R1+0x1370], R14 ;  /* 0x0013700e01007387 */ /* 0x0001e20000100a00 */
[----:B--2---:R-:W-:-:S04]  /*4220*/  LEA R10, P2, R22, R0, 0x1 ;  /* 0x00000000160a7211 */ /* 0x004fc800078408ff */
[----:B------:R-:W-:Y:S01]  /*4230*/  LEA.HI.X.SX32 R11, R22, R2, 0x1, P2 ;  /* 0x00000002160b7211 */ /* 0x000fe200010f0eff */
[----:B-1----:R-:W-:Y:S01]  /*4240*/  IMAD R13, R13, 0x2, R8 ;  /* 0x000000020d0d7824 */ /* 0x002fe200078e0208 */
[----:B0-----:R-:W-:-:S03]  /*4250*/  LEA R14, P0, R23, R0, 0x1 ;  /* 0x00000000170e7211 */ /* 0x001fc600078008ff */
[----:B------:R-:W-:Y:S04]  /*4260*/  STL.64 [R1+0x1368], R10 ;  /* 0x0013680a01007387 */ /* 0x000fe80000100a00 */
[----:B------:R0:W-:Y:S01]  /*4270*/  STL [R1+0x94], R8 ;  /* 0x0000940801007387 */ /* 0x0001e20000100800 */
[----:B------:R-:W-:-:S03]  /*4280*/  LEA.HI.X.SX32 R15, R23, R2, 0x1, P0 ;  /* 0x00000002170f7211 */ /* 0x000fc600000f0eff */
[----:B------:R-:W2:Y:S01]  /*4290*/  LDL.LU R16, [R1+0x30] ;  /* 0x0000300001107983 */ /* 0x000ea20000300800 */
[----:B0-----:R-:W0:Y:S03]  /*42a0*/  LDC R8, c[0x0][0x3d8] ;  /* 0x0000f600ff087b82 */ /* 0x001e260000000800 */
[----:B------:R1:W-:Y:S04]  /*42b0*/  STL.64 [R1+0x1360], R14 ;  /* 0x0013600e01007387 */ /* 0x0003e80000100a00 */
[----:B-1----:R-:W2:Y:S01]  /*42c0*/  LDL.LU R14, [R1+0x2c] ;  /* 0x00002c00010e7983 */ /* 0x002ea20000300800 */
[----:B------:R-:W-:-:S03]  /*42d0*/  IMAD R26, R26, 0x2, R13 ;  /* 0x000000021a1a7824 */ /* 0x000fc600078e020d */
[----:B------:R-:W2:Y:S01]  /*42e0*/  LDL.LU R15, [R1+0x28] ;  /* 0x00002800010f7983 */ /* 0x000ea20000300800 */
[----:B----4-:R-:W-:Y:S02]  /*42f0*/  LEA R10, P1, R24, R0, 0x1 ;  /* 0x00000000180a7211 */ /* 0x010fe400078208ff */
[----:B0-----:R-:W-:Y:S02]  /*4300*/  LEA R17, R8, R25, 0x1 ;  /* 0x0000001908117211 */ /* 0x001fe400078e08ff */
[----:B------:R-:W-:Y:S02]  /*4310*/  LEA.HI.X.SX32 R11, R24, R2, 0x1, P1 ;  /* 0x00000002180b7211 */ /* 0x000fe400008f0eff */
[-C--:B------:R-:W-:Y:S02]  /*4320*/  LEA R6, P2, R25, R0.reuse, 0x1 ;  /* 0x0000000019067211 */ /* 0x080fe400078408ff */
[----:B------:R-:W-:Y:S01]  /*4330*/  LEA R18, P0, R17, R0, 0x1 ;  /* 0x0000000011127211 */ /* 0x000fe200078008ff */
[----:B------:R3:W-:Y:S01]  /*4340*/  STL.64 [R1+0x1358], R10 ;  /* 0x0013580a01007387 */ /* 0x0007e20000100a00 */
[----:B------:R-:W-:-:S02]  /*4350*/  LEA.HI.X.SX32 R7, R25, R2, 0x1, P2 ;  /* 0x0000000219077211 */ /* 0x000fc400010f0eff */
[----:B------:R-:W-:-:S03]  /*4360*/  LEA.HI.X.SX32 R19, R17, R2, 0x1, P0 ;  /* 0x0000000211137211 */ /* 0x000fc600000f0eff */
[----:B------:R0:W-:Y:S04]  /*4370*/  STL.64 [R1+0x1350], R6 ;  /* 0x0013500601007387 */ /* 0x0001e80000100a00 */
[----:B------:R-:W-:Y:S04]  /*4380*/  STL [R1+0x1548], R26 ;  /* 0x0015481a01007387 */ /* 0x000fe80000100800 */
[----:B------:R-:W4:Y:S04]  /*4390*/  LDL.LU R17, [R1+0x3c] ;  /* 0x00003c0001117983 */ /* 0x000f280000300800 */
[----:B------:R-:W-:Y:S01]  /*43a0*/  STL.64 [R1+0x1348], R18 ;  /* 0x0013481201007387 */ /* 0x000fe20000100a00 */
[----:B---3--:R-:W-:-:S04]  /*43b0*/  LEA R10, P1, R4, R0, 0x1 ;  /* 0x00000000040a7211 */ /* 0x008fc800078208ff */
[----:B------:R-:W-:Y:S02]  /*43c0*/  LEA.HI.X.SX32 R11, R4, R2, 0x1, P1 ;  /* 0x00000002040b7211 */ /* 0x000fe400008f0eff */
[----:B------:R-:W-:Y:S01]  /*43d0*/  MOV R8, R3 ;  /* 0x0000000300087202 */ /* 0x000fe20000000f00 */
[----:B------:R-:W1:Y:S02]  /*43e0*/  LDC R4, c[0x0][0x3d8] ;  /* 0x0000f600ff047b82 */ /* 0x000e640000000800 */
[----:B------:R3:W-:Y:S01]  /*43f0*/  STL.64 [R1+0x1340], R10 ;  /* 0x0013400a01007387 */ /* 0x0007e20000100a00 */
[----:B0-----:R-:W-:-:S05]  /*4400*/  LEA R6, P2, R5, R0, 0x1 ;  /* 0x0000000005067211 */ /* 0x001fca00078408ff */
[----:B------:R-:W0:Y:S01]  /*4410*/  LDC R3, c[0x0][0x3d8] ;  /* 0x0000f600ff037b82 */ /* 0x000e220000000800 */
[----:B---3--:R-:W3:Y:S04]  /*4420*/  LDL.LU R11, [R1+0x38] ;  /* 0x00003800010b7983 */ /* 0x008ee80000300800 */
[----:B------:R-:W3:Y:S01]  /*4430*/  LDL.LU R10, [R1+0x34] ;  /* 0x00003400010a7983 */ /* 0x000ee20000300800 */
[----:B------:R-:W-:Y:S02]  /*4440*/  LEA.HI.X.SX32 R7, R5, R2, 0x1, P2 ;  /* 0x0000000205077211 */ /* 0x000fe400010f0eff */
[----:B------:R-:W1:Y:S03]  /*4450*/  LDC R5, c[0x0][0x3d8] ;  /* 0x0000f600ff057b82 */ /* 0x000e660000000800 */
[----:B------:R0:W-:Y:S02]  /*4460*/  STL.64 [R1+0x1338], R6 ;  /* 0x0013380601007387 */ /* 0x0001e40000100a00 */
[----:B0-----:R-:W-:-:S05]  /*4470*/  IMAD R3, R3, 0x2, R26 ;  /* 0x0000000203037824 */ /* 0x001fca00078e021a */
[----:B-1----:R-:W-:-:S05]  /*4480*/  LEA R4, R4, R3, 0x1 ;  /* 0x0000000304047211 */ /* 0x002fca00078e08ff */
[----:B------:R-:W-:Y:S01]  /*4490*/  IMAD R5, R5, 0x2, R4 ;  /* 0x0000000205057824 */ /* 0x000fe200078e0204 */
[----:B------:R-:W-:-:S04]  /*44a0*/  LEA R18, P1, R20, R0, 0x1 ;  /* 0x0000000014127211 */ /* 0x000fc800078208ff */
[----:B------:R-:W-:Y:S02]  /*44b0*/  LEA.HI.X.SX32 R19, R20, R2, 0x1, P1 ;  /* 0x0000000214137211 */ /* 0x000fe400008f0eff */
[----:B------:R-:W-:-:S04]  /*44c0*/  LEA R6, P2, R12, R0, 0x1 ;  /* 0x000000000c067211 */ /* 0x000fc800078408ff */
[----:B------:R-:W-:-:S05]  /*44d0*/  LEA.HI.X.SX32 R7, R12, R2, 0x1, P2 ;  /* 0x000000020c077211 */ /* 0x000fca00010f0eff */
[----:B------:R0:W-:Y:S02]  /*44e0*/  STL.64 [R1+0x1320], R6 ;  /* 0x0013200601007387 */ /* 0x0001e40000100a00 */
[----:B0-----:R-:W0:Y:S01]  /*44f0*/  LDC R6, c[0x0][0x3d8] ;  /* 0x0000f600ff067b82 */ /* 0x001e220000000800 */
[----:B------:R-:W-:-:S07]  /*4500*/  LEA R22, P0, R21, R0, 0x1 ;  /* 0x0000000015167211 */ /* 0x000fce00078008ff */
[----:B------:R-:W1:Y:S01]  /*4510*/  LDC R7, c[0x0][0x3d8] ;  /* 0x0000f600ff077b82 */ /* 0x000e620000000800 */
[----:B------:R-:W-:-:S05]  /*4520*/  LEA.HI.X.SX32 R23, R21, R2, 0x1, P0 ;  /* 0x0000000215177211 */ /* 0x000fca00000f0eff */
[----:B------:R0:W-:Y:S04]  /*4530*/  STL.64 [R1+0x1330], R22 ;  /* 0x0013301601007387 */ /* 0x0001e80000100a00 */
[----:B------:R0:W-:Y:S04]  /*4540*/  STL.64 [R1+0x1328], R18 ;  /* 0x0013281201007387 */ /* 0x0001e80000100a00 */
[----:B------:R-:W3:Y:S04]  /*4550*/  LDL.LU R12, [R1+0x48] ;  /* 0x00004800010c7983 */ /* 0x000ee80000300800 */
[----:B0-----:R-:W3:Y:S04]  /*4560*/  LDL.LU R22, [R1+0x44] ;  /* 0x0000440001167983 */ /* 0x001ee80000300800 */
[----:B------:R-:W3:Y:S04]  /*4570*/  LDL.LU R19, [R1+0x40] ;  /* 0x0000400001137983 */ /* 0x000ee80000300800 */
[----:B------:R0:W-:Y:S01]  /*4580*/  STL.64 [R1+0x1518], R4 ;  /* 0x0015180401007387 */ /* 0x0001e20000100a00 */
[----:B------:R-:W-:-:S02]  /*4590*/  LEA R6, R6, R5, 0x1 ;  /* 0x0000000506067211 */ /* 0x000fc400078e08ff */
[----:B--2---:R-:W-:-:S04]  /*45a0*/  LEA R20, P1, R14, R0, 0x1 ;  /* 0x000000000e147211 */ /* 0x004fc800078208ff */
[----:B------:R-:W-:Y:S02]  /*45b0*/  LEA.HI.X.SX32 R21, R14, R2, 0x1, P1 ;  /* 0x000000020e157211 */ /* 0x000fe400008f0eff */
[----:B------:R-:W-:Y:S02]  /*45c0*/  MOV R14, R8 ;  /* 0x00000008000e7202 */ /* 0x000fe40000000f00 */
[----:B------:R-:W2:Y:S01]  /*45d0*/  LDC R8, c[0x0][0x3d8] ;  /* 0x0000f600ff087b82 */ /* 0x000ea20000000800 */
[CC--:B0-----:R-:W-:Y:S02]  /*45e0*/  LEA R4, P0, R16.reuse, R0.reuse, 0x1 ;  /* 0x0000000010047211 */ /* 0x0c1fe400078008ff */
[----:B------:R-:W-:Y:S02]  /*45f0*/  LEA R24, P2, R15, R0, 0x1 ;  /* 0x000000000f187211 */ /* 0x000fe400078408ff */
[-C--:B------:R-:W-:Y:S01]  /*4600*/  LEA.HI.X.SX32 R5, R16, R2.reuse, 0x1, P0 ;  /* 0x0000000210057211 */ /* 0x080fe200000f0eff */
[----:B-1----:R-:W-:Y:S01]  /*4610*/  IMAD R7, R7, 0x2, R6 ;  /* 0x0000000207077824 */ /* 0x002fe200078e0206 */
[----:B------:R0:W-:Y:S01]  /*4620*/  STL.64 [R1+0x1310], R20 ;  /* 0x0013101401007387 */ /* 0x0001e20000100a00 */
[----:B------:R-:W-:-:S03]  /*4630*/  LEA.HI.X.SX32 R25, R15, R2, 0x1, P2 ;  /* 0x000000020f197211 */ /* 0x000fc600010f0eff */
[----:B------:R-:W-:Y:S04]  /*4640*/  STL.64 [R1+0x1318], R4 ;  /* 0x0013180401007387 */ /* 0x000fe80000100a00 */
[----:B0-----:R-:W3:Y:S04]  /*4650*/  LDL.LU R21, [R1+0x54] ;  /* 0x0000540001157983 */ /* 0x001ee80000300800 */
[----:B------:R-:W3:Y:S04]  /*4660*/  LDL.LU R20, [R1+0x50] ;  /* 0x0000500001147983 */ /* 0x000ee80000300800 */
[----:B------:R-:W3:Y:S04]  /*4670*/  LDL.LU R16, [R1+0x4c] ;  /* 0x00004c0001107983 */ /* 0x000ee80000300800 */
[----:B------:R4:W-:Y:S01]  /*4680*/  STL.64 [R1+0x1520], R6 ;  /* 0x0015200601007387 */ /* 0x0009e20000100a00 */
[----:B--2---:R-:W-:-:S03]  /*4690*/  IMAD R8, R8, 0x2, R7 ;  /* 0x0000000208087824 */ /* 0x004fc600078e0207 */
[----:B------:R3:W-:Y:S01]  /*46a0*/  STL.64 [R1+0x1308], R24 ;  /* 0x0013081801007387 */ /* 0x0007e20000100a00 */
[----:B----4-:R-:W-:-:S04]  /*46b0*/  LEA R6, P0, R17, R0, 0x1 ;  /* 0x0000000011067211 */ /* 0x010fc800078008ff */
[----:B------:R-:W-:-:S05]  /*46c0*/  LEA.HI.X.SX32 R7, R17, R2, 0x1, P0 ;  /* 0x0000000211077211 */ /* 0x000fca00000f0eff */
[----:B------:R-:W-:Y:S04]  /*46d0*/  STL.64 [R1+0x1300], R6 ;  /* 0x0013000601007387 */ /* 0x000fe80000100a00 */
[----:B------:R-:W2:Y:S01]  /*46e0*/  LDL.LU R23, [R1+0x60] ;  /* 0x0000600001177983 */ /* 0x000ea20000300800 */
[----:B---3--:R-:W-:-:S04]  /*46f0*/  LEA R24, P1, R11, R0, 0x1 ;  /* 0x000000000b187211 */ /* 0x008fc800078208ff */
[----:B------:R-:W-:Y:S02]  /*4700*/  LEA.HI.X.SX32 R25, R11, R2, 0x1, P1 ;  /* 0x000000020b197211 */ /* 0x000fe400008f0eff */
[C---:B------:R-:W-:Y:S01]  /*4710*/  LEA R4, P2, R10.reuse, R0, 0x1 ;  /* 0x000000000a047211 */ /* 0x040fe200078408ff */
[----:B------:R-:W0:Y:S02]  /*4720*/  LDC R11, c[0x0][0x3d8] ;  /* 0x0000f600ff0b7b82 */ /* 0x000e240000000800 */
[----:B------:R1:W-:Y:S01]  /*4730*/  STL.64 [R1+0x12f8], R24 ;  /* 0x0012f81801007387 */ /* 0x0003e20000100a00 */
[----:B------:R-:W-:-:S03]  /*4740*/  LEA.HI.X.SX32 R5, R10, R2, 0x1, P2 ;  /* 0x000000020a057211 */ /* 0x000fc600010f0eff */
[----:B------:R-:W3:Y:S01]  /*4750*/  LDL.LU R17, [R1+0x5c] ;  /* 0x00005c0001117983 */ /* 0x000ee20000300800 */
[----:B------:R-:W-:Y:S01]  /*4760*/  MOV R15, R9 ;  /* 0x00000009000f7202 */ /* 0x000fe20000000f00 */
[----:B------:R-:W4:Y:S02]  /*4770*/  LDC R10, c[0x0][0x3d8] ;  /* 0x0000f600ff0a7b82 */ /* 0x000f240000000800 */
[----:B------:R0:W-:Y:S04]  /*4780*/  STL.64 [R1+0x12f0], R4 ;  /* 0x0012f00401007387 */ /* 0x0001e80000100a00 */
[----:B------:R-:W3:Y:S02]  /*4790*/  LDL.LU R18, [R1+0x58] ;  /* 0x0000580001127983 */ /* 0x000ee40000300800 */
[----:B------:R-:W0:Y:S02]  /*47a0*/  LDC R9, c[0x0][0x3d8] ;  /* 0x0000f600ff097b82 */ /* 0x000e240000000800 */
[----:B0-----:R-:W-:-:S05]  /*47b0*/  IMAD R9, R9, 0x2, R8 ;  /* 0x0000000209097824 */ /* 0x001fca00078e0208 */
[----:B------:R0:W-:Y:S04]  /*47c0*/  STL.64 [R1+0x1528], R8 ;  /* 0x0015280801007387 */ /* 0x0001e80000100a00 */
[----:B-1----:R-:W3:Y:S01]  /*47d0*/  LDL.LU R24, [R1+0x6c] ;  /* 0x00006c0001187983 */ /* 0x002ee20000300800 */
[----:B----4-:R-:W-:-:S05]  /*47e0*/  LEA R10, R10, R9, 0x1 ;  /* 0x000000090a0a7211 */ /* 0x010fca00078e08ff */
[----:B------:R-:W-:Y:S01]  /*47f0*/  IMAD R11, R11, 0x2, R10 ;  /* 0x000000020b0b7824 */ /* 0x000fe200078e020a */
[----:B------:R-:W-:-:S04]  /*4800*/  LEA R4, P0, R12, R0, 0x1 ;  /* 0x000000000c047211 */ /* 0x000fc800078008ff */
[----:B------:R-:W-:Y:S02]  /*4810*/  LEA.HI.X.SX32 R5, R12, R2, 0x1, P0 ;  /* 0x000000020c057211 */ /* 0x000fe400000f0eff */
[----:B------:R-:W1:Y:S01]  /*4820*/  LDC R12, c[0x0][0x3d8] ;  /* 0x0000f600ff0c7b82 */ /* 0x000e620000000800 */
[CC--:B0-----:R-:W-:Y:S02]  /*4830*/  LEA R8, P1, R22.reuse, R0.reuse, 0x1 ;  /* 0x0000000016087211 */ /* 0x0c1fe400078208ff */
[C---:B------:R-:W-:Y:S02]  /*4840*/  LEA R6, P2, R19.reuse, R0, 0x1 ;  /* 0x0000000013067211 */ /* 0x040fe400078408ff */
[-C--:B------:R-:W-:Y:S01]  /*4850*/  LEA.HI.X.SX32 R9, R22, R2.reuse, 0x1, P1 ;  /* 0x0000000216097211 */ /* 0x080fe200008f0eff */
[----:B------:R0:W-:Y:S01]  /*4860*/  STL.64 [R1+0x12e8], R4 ;  /* 0x0012e80401007387 */ /* 0x0001e20000100a00 */
[----:B------:R-:W-:Y:S01]  /*4870*/  LEA.HI.X.SX32 R7, R19, R2, 0x1, P2 ;  /* 0x0000000213077211 */ /* 0x000fe200010f0eff */
[----:B------:R-:W-:-:S02]  /*4880*/  IMAD.MOV.U32 R19, RZ, RZ, R14 ;  /* 0x000000ffff137224 */ /* 0x000fc400078e000e */
[----:B------:R-:W4:Y:S01]  /*4890*/  LDC R14, c[0x0][0x3d8] ;  /* 0x0000f600ff0e7b82 */ /* 0x000f220000000800 */
[----:B0-----:R-:W3:Y:S04]  /*48a0*/  LDL.LU R5, [R1+0x68] ;  /* 0x0000680001057983 */ /* 0x001ee80000300800 */
[----:B------:R-:W3:Y:S01]  /*48b0*/  LDL.LU R25, [R1+0x64] ;  /* 0x0000640001197983 */ /* 0x000ee20000300800 */
[----:B-1----:R-:W-:-:S03]  /*48c0*/  LEA R12, R12, R11, 0x1 ;  /* 0x0000000b0c0c7211 */ /* 0x002fc600078e08ff */
[----:B------:R-:W-:Y:S04]  /*48d0*/  STL.64 [R1+0x12e0], R8 ;  /* 0x0012e00801007387 */ /* 0x000fe80000100a00 */
[----:B------:R0:W-:Y:S04]  /*48e0*/  STL.64 [R1+0x1530], R10 ;  /* 0x0015300a01007387 */ /* 0x0001e80000100a00 */
[----:B------:R1:W-:Y:S04]  /*48f0*/  STL.64 [R1+0x12d8], R6 ;  /* 0x0012d80601007387 */ /* 0x0003e80000100a00 */
[----:B------:R-:W-:Y:S04]  /*4900*/  STL.64 [R1+0x1560], R12 ;  /* 0x0015600c01007387 */ /* 0x000fe80000100a00 */
[----:B------:R-:W3:Y:S01]  /*4910*/  LDL.LU R26, [R1+0x78] ;  /* 0x00007800011a7983 */ /* 0x000ee20000300800 */
[----:B0-----:R-:W-:-:S02]  /*4920*/  LEA R10, P0, R21, R0, 0x1 ;  /* 0x00000000150a7211 */ /* 0x001fc400078008ff */
[C---:B------:R-:W-:Y:S02]  /*4930*/  LEA R8, P1, R20.reuse, R0, 0x1 ;  /* 0x0000000014087211 */ /* 0x040fe400078208ff */
[-C--:B------:R-:W-:Y:S02]  /*4940*/  LEA.HI.X.SX32 R11, R21, R2.reuse, 0x1, P0 ;  /* 0x00000002150b7211 */ /* 0x080fe400000f0eff */
[----:B------:R-:W-:Y:S01]  /*4950*/  LEA.HI.X.SX32 R9, R20, R2, 0x1, P1 ;  /* 0x0000000214097211 */ /* 0x000fe200008f0eff */
[----:B------:R-:W-:Y:S01]  /*4960*/  IMAD.MOV.U32 R20, RZ, RZ, R15 ;  /* 0x000000ffff147224 */ /* 0x000fe200078e000f */
[C---:B-1----:R-:W-:Y:S01]  /*4970*/  LEA R6, P2, R16.reuse, R0, 0x1 ;  /* 0x0000000010067211 */ /* 0x042fe200078408ff */
[----:B------:R-:W0:Y:S01]  /*4980*/  LDC R15, c[0x0][0x3d8] ;  /* 0x0000f600ff0f7b82 */ /* 0x000e220000000800 */
[----:B------:R2:W-:Y:S02]  /*4990*/  STL.64 [R1+0x12d0], R10 ;  /* 0x0012d00a01007387 */ /* 0x0005e40000100a00 */
[----:B------:R-:W-:-:S02]  /*49a0*/  LEA.HI.X.SX32 R7, R16, R2, 0x1, P2 ;  /* 0x0000000210077211 */ /* 0x000fc400010f0eff */
[----:B------:R3:W-:Y:S03]  /*49b0*/  STL.64 [R1+0x12c8], R8 ;  /* 0x0012c80801007387 */ /* 0x0007e60000100a00 */
[----:B------:R-:W1:Y:S01]  /*49c0*/  LDC R16, c[0x0][0x3d8] ;  /* 0x0000f600ff107b82 */ /* 0x000e620000000800 */
[----:B------:R-:W3:Y:S04]  /*49d0*/  LDL.LU R22, [R1+0x74] ;  /* 0x0000740001167983 */ /* 0x000ee80000300800 */
[----:B------:R-:W3:Y:S04]  /*49e0*/  LDL.LU R21, [R1+0x70] ;  /* 0x0000700001157983 */ /* 0x000ee80000300800 */
[----:B------:R0:W-:Y:S01]  /*49f0*/  STL.64 [R1+0x12c0], R6 ;  /* 0x0012c00601007387 */ /* 0x0001e20000100a00 */
[----:B----4-:R-:W-:-:S04]  /*4a00*/  LEA R14, R14, R12, 0x1 ;  /* 0x0000000c0e0e7211 */ /* 0x010fc800078e08ff */
[----:B0-----:R-:W-:Y:S02]  /*4a10*/  LEA R15, R15, R14, 0x1 ;  /* 0x0000000e0f0f7211 */ /* 0x001fe400078e08ff */
[----:B--2---:R-:W-:-:S04]  /*4a20*/  LEA R10, P0, R23, R0, 0x1 ;  /* 0x00000000170a7211 */ /* 0x004fc800078008ff */
[----:B------:R-:W-:Y:S01]  /*4a30*/  LEA.HI.X.SX32 R11, R23, R2, 0x1, P0 ;  /* 0x00000002170b7211 */ /* 0x000fe200000f0eff */
[----:B-1----:R-:W-:Y:S01]  /*4a40*/  IMAD R16, R16, 0x2, R15 ;  /* 0x0000000210107824 */ /* 0x002fe200078e020f */
[----:B------:R-:W-:Y:S01]  /*4a50*/  STL.64 [R1+0x1538], R14 ;  /* 0x0015380e01007387 */ /* 0x000fe20000100a00 */
[----:B---3--:R-:W-:-:S04]  /*4a60*/  LEA R8, P1, R17, R0, 0x1 ;  /* 0x0000000011087211 */ /* 0x008fc800078208ff */
[----:B------:R-:W-:Y:S02]  /*4a70*/  LEA.HI.X.SX32 R9, R17, R2, 0x1, P1 ;  /* 0x0000000211097211 */ /* 0x000fe400008f0eff */
[----:B------:R-:W0:Y:S01]  /*4a80*/  LDC R17, c[0x0][0x3d8] ;  /* 0x0000f600ff117b82 */ /* 0x000e220000000800 */
[----:B------:R-:W-:-:S04]  /*4a90*/  LEA R6, P2, R18, R0, 0x1 ;  /* 0x0000000012067211 */ /* 0x000fc800078408ff */
[----:B------:R-:W-:-:S03]  /*4aa0*/  LEA.HI.X.SX32 R7, R18, R2, 0x1, P2 ;  /* 0x0000000212077211 */ /* 0x000fc600010f0eff */
[----:B------:R-:W1:Y:S01]  /*4ab0*/  LDC R18, c[0x0][0x3d8] ;  /* 0x0000f600ff127b82 */ /* 0x000e620000000800 */
[----:B------:R2:W-:Y:S04]  /*4ac0*/  STL.64 [R1+0x12b0], R8 ;  /* 0x0012b00801007387 */ /* 0x0005e80000100a00 */
[----:B------:R-:W-:Y:S04]  /*4ad0*/  STL.64 [R1+0x12b8], R10 ;  /* 0x0012b80a01007387 */ /* 0x000fe80000100a00 */
[----:B--2---:R-:W2:Y:S01]  /*4ae0*/  LDL.LU R8, [R1+0x80] ;  /* 0x0000800001087983 */ /* 0x004ea20000300800 */
[----:B0-----:R-:W-:-:S03]  /*4af0*/  LEA R17, R17, R16, 0x1 ;  /* 0x0000001011117211 */ /* 0x001fc600078e08ff */
[----:B------:R-:W3:Y:S04]  /*4b00*/  LDL.LU R23, [R1+0x7c] ;  /* 0x00007c0001177983 */ /* 0x000ee80000300800 */
[----:B------:R-:W-:Y:S01]  /*4b10*/  STL.64 [R1+0x12a8], R6 ;  /* 0x0012a80601007387 */ /* 0x000fe20000100a00 */
[----:B-1----:R-:W-:-:S03]  /*4b20*/  IMAD R18, R18, 0x2, R17 ;  /* 0x0000000212127824 */ /* 0x002fc600078e0211 */
[----:B------:R0:W-:Y:S04]  /*4b30*/  STL.64 [R1+0x1540], R16 ;  /* 0x0015401001007387 */ /* 0x0001e80000100a00 */
[----:B0-----:R-:W4:Y:S01]  /*4b40*/  LDL.LU R17, [R1+0x84] ;  /* 0x0000840001117983 */ /* 0x001f220000300800 */
[----:B------:R-:W-:-:S03]  /*4b50*/  LEA R6, P0, R24, R0, 0x1 ;  /* 0x0000000018067211 */ /* 0x000fc600078008ff */
[----:B------:R-:W2:Y:S01]  /*4b60*/  LDL.LU R9, [R1+0x90] ;  /* 0x0000900001097983 */ /* 0x000ea20000300800 */
[----:B------:R-:W-:-:S05]  /*4b70*/  LEA.HI.X.SX32 R7, R24, R2, 0x1, P0 ;  /* 0x0000000218077211 */ /* 0x000fca00000f0eff */
[----:B------:R0:W-:Y:S01]  /*4b80*/  STL.64 [R1+0x12a0], R6 ;  /* 0x0012a00601007387 */ /* 0x0001e20000100a00 */
[----:B------:R-:W-:Y:S02]  /*4b90*/  MOV R24, R19 ;  /* 0x0000001300187202 */ /* 0x000fe40000000f00 */
[----:B------:R-:W1:Y:S01]  /*4ba0*/  LDC R19, c[0x0][0x3d8] ;  /* 0x0000f600ff137b82 */ /* 0x000e620000000800 */
[----:B0-----:R-:W3:Y:S04]  /*4bb0*/  LDL.LU R7, [R1+0x8c] ;  /* 0x00008c0001077983 */ /* 0x001ee80000300800 */
[----:B------:R-:W3:Y:S01]  /*4bc0*/  LDL.LU R4, [R1+0x88] ;  /* 0x0000880001047983 */ /* 0x000ee20000300800 */
[----:B-1----:R-:W-:Y:S01]  /*4bd0*/  IMAD R19, R19, 0x2, R18 ;  /* 0x0000000213137824 */ /* 0x002fe200078e0212 */
[----:B------:R-:W-:-:S02]  /*4be0*/  LEA R12, P1, R5, R0, 0x1 ;  /* 0x00000000050c7211 */ /* 0x000fc400078208ff */
[----:B------:R-:W-:Y:S02]  /*4bf0*/  LEA R10, P2, R25, R0, 0x1 ;  /* 0x00000000190a7211 */ /* 0x000fe400078408ff */
[-C--:B------:R-:W-:Y:S02]  /*4c00*/  LEA.HI.X.SX32 R13, R5, R2.reuse, 0x1, P1 ;  /* 0x00000002050d7211 */ /* 0x080fe400008f0eff */
[----:B------:R-:W-:-:S03]  /*4c10*/  LEA.HI.X.SX32 R11, R25, R2, 0x1, P2 ;  /* 0x00000002190b7211 */ /* 0x000fc600010f0eff */
[----:B------:R0:W-:Y:S04]  /*4c20*/  STL.64 [R1+0x1298], R12 ;  /* 0x0012980c01007387 */ /* 0x0001e80000100a00 */
[----:B------:R1:W-:Y:S01]  /*4c30*/  STL.64 [R1+0x1290], R10 ;  /* 0x0012900a01007387 */ /* 0x0003e20000100a00 */
[----:B------:R-:W-:-:S04]  /*4c40*/  LEA R14, P0, R26, R0, 0x1 ;  /* 0x000000001a0e7211 */ /* 0x000fc800078008ff */
[----:B------:R-:W-:Y:S01]  /*4c50*/  LEA.HI.X.SX32 R15, R26, R2, 0x1, P0 ;  /* 0x000000021a0f7211 */ /* 0x000fe200000f0eff */
[----:B------:R-:W-:Y:S04]  /*4c60*/  STL.64 [R1+0x1550], R18 ;  /* 0x0015501201007387 */ /* 0x000fe80000100a00 */
[----:B------:R4:W-:Y:S04]  /*4c70*/  STL.64 [R1+0x1288], R14 ;  /* 0x0012880e01007387 */ /* 0x0009e80000100a00 */
[----:B------:R-:W3:Y:S01]  /*4c80*/  LDL.LU R6, [R1+0xa0] ;  /* 0x0000a00001067983 */ /* 0x000ee20000300800 */
[----:B------:R-:W-:-:S02]  /*4c90*/  MOV R25, R20 ;  /* 0x0000001400197202 */ /* 0x000fc40000000f00 */
[----:B------:R-:W1:Y:S01]  /*4ca0*/  LDC R20, c[0x0][0x3d8] ;  /* 0x0000f600ff147b82 */ /* 0x000e620000000800 */
[CC--:B0-----:R-:W-:Y:S02]  /*4cb0*/  LEA R12, P1, R22.reuse, R0.reuse, 0x1 ;  /* 0x00000000160c7211 */ /* 0x0c1fe400078208ff */
[C---:B-1----:R-:W-:Y:S02]  /*4cc0*/  LEA R10, P2, R21.reuse, R0, 0x1 ;  /* 0x00000000150a7211 */ /* 0x042fe400078408ff */
[-C--:B------:R-:W-:Y:S02]  /*4cd0*/  LEA.HI.X.SX32 R13, R22, R2.reuse, 0x1, P1 ;  /* 0x00000002160d7211 */ /* 0x080fe400008f0eff */
[----:B------:R-:W-:Y:S01]  /*4ce0*/  LEA.HI.X.SX32 R11, R21, R2, 0x1, P2 ;  /* 0x00000002150b7211 */ /* 0x000fe200010f0eff */
[----:B------:R-:W-:Y:S01]  /*4cf0*/  IMAD R20, R20, 0x2, R19 ;  /* 0x0000000214147824 */ /* 0x000fe200078e0213 */
[----:B------:R-:W0:Y:S01]  /*4d00*/  LDC R21, c[0x0][0x3d8] ;  /* 0x0000f600ff157b82 */ /* 0x000e220000000800 */
[----:B------:R2:W-:Y:S04]  /*4d10*/  STL.64 [R1+0x1280], R12 ;  /* 0x0012800c01007387 */ /* 0x0005e80000100a00 */
[----:B------:R-:W3:Y:S03]  /*4d20*/  LDL.LU R26, [R1+0x9c] ;  /* 0x00009c00011a7983 */ /* 0x000ee60000300800 */
[----:B------:R-:W1:Y:S01]  /*4d30*/  LDC R22, c[0x0][0x3d8] ;  /* 0x0000f600ff167b82 */ /* 0x000e620000000800 */
[----:B------:R3:W-:Y:S04]  /*4d40*/  STL.64 [R1+0x1278], R10 ;  /* 0x0012780a01007387 */ /* 0x0007e80000100a00 */
[----:B------:R-:W3:Y:S01]  /*4d50*/  LDL.LU R5, [R1+0x98] ;  /* 0x0000980001057983 */ /* 0x000ee20000300800 */
[----:B0-----:R-:W-:-:S05]  /*4d60*/  LEA R21, R21, R20, 0x1 ;  /* 0x0000001415157211 */ /* 0x001fca00078e08ff */
[----:B------:R-:W-:Y:S01]  /*4d70*/  STL.64 [R1+0x1558], R20 ;  /* 0x0015581401007387 */ /* 0x000fe20000100a00 */
[----:B----4-:R-:W-:-:S04]  /*4d80*/  LEA R14, P0, R17, R0, 0x1 ;  /* 0x00000000110e7211 */ /* 0x010fc800078008ff */
[----:B------:R-:W-:-:S05]  /*4d90*/  LEA.HI.X.SX32 R15, R17, R2, 0x1, P0 ;  /* 0x00000002110f7211 */ /* 0x000fca00000f0eff */
[----:B------:R0:W-:Y:S04]  /*4da0*/  STL.64 [R1+0x1270], R14 ;  /* 0x0012700e01007387 */ /* 0x0001e80000100a00 */
[----:B------:R-:W4:Y:S01]  /*4db0*/  LDL.LU R16, [R1+0xb8] ;  /* 0x0000b80001107983 */ /* 0x000f220000300800 */
[CC--:B--2---:R-:W-:Y:S02]  /*4dc0*/  LEA R12, P1, R8.reuse, R0.reuse, 0x1 ;  /* 0x00000000080c7211 */ /* 0x0c4fe400078208ff */
[C---:B---3--:R-:W-:Y:S02]  /*4dd0*/  LEA R10, P2, R23.reuse, R0, 0x1 ;  /* 0x00000000170a7211 */ /* 0x048fe400078408ff */
[-C--:B------:R-:W-:Y:S02]  /*4de0*/  LEA.HI.X.SX32 R13, R8, R2.reuse, 0x1, P1 ;  /* 0x00000002080d7211 */ /* 0x080fe400008f0eff */
[----:B------:R-:W-:-:S02]  /*4df0*/  LEA.HI.X.SX32 R11, R23, R2, 0x1, P2 ;  /* 0x00000002170b7211 */ /* 0x000fc400010f0eff */
[----:B------:R-:W2:Y:S01]  /*4e00*/  LDC R23, c[0x0][0x3d8] ;  /* 0x0000f600ff177b82 */ /* 0x000ea20000000800 */
[----:B------:R-:W-:Y:S04]  /*4e10*/  STL.64 [R1+0x1268], R12 ;  /* 0x0012680c01007387 */ /* 0x000fe80000100a00 */
[----:B0-----:R-:W3:Y:S04]  /*4e20*/  LDL.LU R14, [R1+0xb4] ;  /* 0x0000b400010e7983 */ /* 0x001ee80000300800 */
[----:B------:R0:W-:Y:S04]  /*4e30*/  STL.64 [R1+0x1260], R10 ;  /* 0x0012600a01007387 */ /* 0x0001e80000100a00 */
[----:B0-----:R-:W3:Y:S01]  /*4e40*/  LDL.LU R10, [R1+0xb0] ;  /* 0x0000b000010a7983 */ /* 0x001ee20000300800 */
[----:B-1----:R-:W-:Y:S01]  /*4e50*/  IMAD R22, R22, 0x2, R21 ;  /* 0x0000000216167824 */ /* 0x002fe200078e0215 */
[----:B------:R-:W-:-:S04]  /*4e60*/  LEA R18, P1, R7, R0, 0x1 ;  /* 0x0000000007127211 */ /* 0x000fc800078208ff */
[----:B--2---:R-:W-:Y:S02]  /*4e70*/  LEA R23, R23, R22, 0x1 ;  /* 0x0000001617177211 */ /* 0x004fe400078e08ff */
[----:B------:R-:W-:-:S03]  /*4e80*/  LEA.HI.X.SX32 R19, R7, R2, 0x1, P1 ;  /* 0x0000000207137211 */ /* 0x000fc600008f0eff */
[----:B------:R-:W-:Y:S04]  /*4e90*/  STL.64 [R1+0x1568], R22 ;  /* 0x0015681601007387 */ /* 0x000fe80000100a00 */
[----:B------:R-:W2:Y:S01]  /*4ea0*/  LDL.LU R7, [R1+0xd0] ;  /* 0x0000d00001077983 */ /* 0x000ea20000300800 */
[----:B------:R-:W-:Y:S02]  /*4eb0*/  IMAD.MOV.U32 R8, RZ, RZ, R24 ;  /* 0x000000ffff087224 */ /* 0x000fe400078e0018 */
[----:B------:R-:W0:Y:S01]  /*4ec0*/  LDC R24, c[0x0][0x3d8] ;  /* 0x0000f600ff187b82 */ /* 0x000e220000000800 */
[----:B------:R-:W-:-:S04]  /*4ed0*/  LEA R20, P0, R9, R0, 0x1 ;  /* 0x0000000009147211 */ /* 0x000fc800078008ff */
[----:B------:R-:W-:Y:S02]  /*4ee0*/  LEA.HI.X.SX32 R21, R9, R2, 0x1, P0 ;  /* 0x0000000209157211 */ /* 0x000fe400000f0eff */
[----:B------:R-:W-:-:S03]  /*4ef0*/  LEA R12, P2, R4, R0, 0x1 ;  /* 0x00000000040c7211 */ /* 0x000fc600078408ff */
[----:B------:R-:W-:Y:S01]  /*4f00*/  STL.64 [R1+0x1258], R20 ;  /* 0x0012581401007387 */ /* 0x000fe20000100a00 */
[----:B------:R-:W-:-:S03]  /*4f10*/  LEA.HI.X.SX32 R13, R4, R2, 0x1, P2 ;  /* 0x00000002040d7211 */ /* 0x000fc600010f0eff */
[----:B------:R1:W-:Y:S04]  /*4f20*/  STL.64 [R1+0x1250], R18 ;  /* 0x0012501201007387 */ /* 0x0003e80000100a00 */
[----:B-1----:R-:W2:Y:S04]  /*4f30*/  LDL.LU R19, [R1+0xcc] ;  /* 0x0000cc0001137983 */ /* 0x002ea80000300800 */
[----:B------:R-:W2:Y:S01]  /*4f40*/  LDL.LU R11, [R1+0xc8] ;  /* 0x0000c800010b7983 */ /* 0x000ea20000300800 */
[----:B0-----:R-:W-:-:S03]  /*4f50*/  LEA R24, R24, R23, 0x1 ;  /* 0x0000001718187211 */ /* 0x001fc600078e08ff */
[----:B------:R0:W-:Y:S01]  /*4f60*/  STL.64 [R1+0x1248], R12 ;  /* 0x0012480c01007387 */ /* 0x0001e20000100a00 */
[----:B------:R-:W-:Y:S02]  /*4f70*/  IMAD.MOV.U32 R9, RZ, RZ, R25 ;  /* 0x000000ffff097224 */ /* 0x000fe400078e0019 */
[----:B------:R-:W1:Y:S01]  /*4f80*/  LDC R25, c[0x0][0x3d8] ;  /* 0x0000f600ff197b82 */ /* 0x000e620000000800 */
[----:B------:R-:W-:-:S07]  /*4f90*/  IMAD.MOV.U32 R4, RZ, RZ, R29 ;  /* 0x000000ffff047224 */ /* 0x000fce00078e001d */
[----:B------:R-:W0:Y:S01]  /*4fa0*/  LDC R29, c[0x0][0x3d8] ;  /* 0x0000f600ff1d7b82 */ /* 0x000e220000000800 */
[----:B-1----:R-:W-:Y:S02]  /*4fb0*/  LEA R25, R25, R24, 0x1 ;  /* 0x0000001819197211 */ /* 0x002fe400078e08ff */
[----:B------:R-:W-:-:S04]  /*4fc0*/  LEA R22, P0, R6, R0, 0x1 ;  /* 0x0000000006167211 */ /* 0x000fc800078008ff */
[----:B------:R-:W-:Y:S02]  /*4fd0*/  LEA.HI.X.SX32 R23, R6, R2, 0x1, P0 ;  /* 0x0000000206177211 */ /* 0x000fe400000f0eff */
[----:B------:R-:W2:Y:S04]  /*4fe0*/  LDL.LU R6, [R1+0xe8] ;  /* 0x0000e80001067983 */ /* 0x000ea80000300800 */
[----:B------:R-:W-:Y:S01]  /*4ff0*/  STL.64 [R1+0x1240], R22 ;  /* 0x0012401601007387 */ /* 0x000fe20000100a00 */
[----:B------:R-:W-:-:S04]  /*5000*/  LEA R20, P1, R26, R0, 0x1 ;  /* 0x000000001a147211 */ /* 0x000fc800078208ff */
[----:B------:R-:W-:Y:S01]  /*5010*/  LEA.HI.X.SX32 R21, R26, R2, 0x1, P1 ;  /* 0x000000021a157211 */ /* 0x000fe200008f0eff */
[----:B------:R-:W-:Y:S02]  /*5020*/  IMAD.MOV.U32 R26, RZ, RZ, R28 ;  /* 0x000000ffff1a7224 */ /* 0x000fe400078e001c */
[----:B------:R-:W1:Y:S02]  /*5030*/  LDC R28, c[0x0][0x3d8] ;  /* 0x0000f600ff1c7b82 */ /* 0x000e640000000800 */
[----:B------:R-:W-:Y:S04]  /*5040*/  STL.64 [R1+0x1238], R20 ;  /* 0x0012381401007387 */ /* 0x000fe80000100a00 */
[----:B------:R-:W2:Y:S01]  /*5050*/  LDL.LU R17, [R1+0xe4] ;  /* 0x0000e40001117983 */ /* 0x000ea20000300800 */
[----:B0-----:R-:W-:-:S02]  /*5060*/  LEA R12, P2, R5, R0, 0x1 ;  /* 0x00000000050c7211 */ /* 0x001fc400078408ff */
[----:B------:R-:W-:Y:S01]  /*5070*/  LEA R29, R29, R25, 0x1 ;  /* 0x000000191d1d7211 */ /* 0x000fe200078e08ff */
[----:B------:R-:W2:Y:S01]  /*5080*/  LDL.LU R15, [R1+0xe0] ;  /* 0x0000e000010f7983 */ /* 0x000ea20000300800 */
[----:B------:R-:W-:-:S05]  /*5090*/  LEA.HI.X.SX32 R13, R5, R2, 0x1, P2 ;  /* 0x00000002050d7211 */ /* 0x000fca00010f0eff */
[----:B------:R4:W-:Y:S01]  /*50a0*/  STL.64 [R1+0x1230], R12 ;  /* 0x0012300c01007387 */ /* 0x0009e20000100a00 */
[----:B-1----:R-:W-:-:S05]  /*50b0*/  LEA R28, R28, R29, 0x1 ;  /* 0x0000001d1c1c7211 */ /* 0x002fca00078e08ff */
[----:B------:R-:W-:Y:S01]  /*50c0*/  STL.64 [R1+0x14f0], R28 ;  /* 0x0014f01c01007387 */ /* 0x000fe20000100a00 */
[----:B----4-:R-:W-:-:S04]  /*50d0*/  LEA R12, P0, R16, R0, 0x1 ;  /* 0x00000000100c7211 */ /* 0x010fc800078008ff */
[----:B------:R-:W-:-:S05]  /*50e0*/  LEA.HI.X.SX32 R13, R16, R2, 0x1, P0 ;  /* 0x00000002100d7211 */ /* 0x000fca00000f0eff */
[----:B------:R0:W-:Y:S04]  /*50f0*/  STL.64 [R1+0x1228], R12 ;  /* 0x0012280c01007387 */ /* 0x0001e80000100a00 */
[----:B------:R-:W4:Y:S04]  /*5100*/  LDL.LU R18, [R1+0xfc] ;  /* 0x0000fc0001127983 */ /* 0x000f280000300800 */
[----:B0-----:R-:W4:Y:S01]  /*5110*/  LDL.LU R13, [R1+0xf8] ;  /* 0x0000f800010d7983 */ /* 0x001f220000300800 */
[----:B------:R-:W-:Y:S02]  /*5120*/  IMAD.MOV.U32 R5, RZ, RZ, R27 ;  /* 0x000000ffff057224 */ /* 0x000fe400078e001b */
[----:B------:R-:W0:Y:S01]  /*5130*/  LDC R27, c[0x0][0x3d8] ;  /* 0x0000f600ff1b7b82 */ /* 0x000e220000000800 */
[----:B------:R-:W-:-:S07]  /*5140*/  IMAD.MOV.U32 R12, RZ, RZ, R8 ;  /* 0x000000ffff0c7224 */ /* 0x000fce00078e0008 */
[----:B------:R-:W1:Y:S01]  /*5150*/  LDC R8, c[0x0][0x3d8] ;  /* 0x0000f600ff087b82 */ /* 0x000e620000000800 */
[----:B---3--:R-:W-:-:S04]  /*5160*/  LEA R20, P2, R10, R0, 0x1 ;  /* 0x000000000a147211 */ /* 0x008fc800078408ff */
[----:B------:R-:W-:Y:S02]  /*5170*/  LEA.HI.X.SX32 R21, R10, R2, 0x1, P2 ;  /* 0x000000020a157211 */ /* 0x000fe400010f0eff */
[----:B0-----:R-:W-:-:S04]  /*5180*/  LEA R27, R27, R28, 0x1 ;  /* 0x0000001c1b1b7211 */ /* 0x001fc800078e08ff */
[----:B-1----:R-:W-:Y:S01]  /*5190*/  LEA R10, R8, R27, 0x1 ;  /* 0x0000001b080a7211 */ /* 0x002fe200078e08ff */
[----:B------:R-:W-:Y:S02]  /*51a0*/  IMAD.MOV.U32 R8, RZ, RZ, R9 ;  /* 0x000000ffff087224 */ /* 0x000fe400078e0009 */
[----:B------:R-:W0:Y:S01]  /*51b0*/  LDC R9, c[0x0][0x3d8] ;  /* 0x0000f600ff097b82 */ /* 0x000e220000000800 */
[CC--:B------:R-:W-:Y:S02]  /*51c0*/  LEA R22, P1, R14.reuse, R0.reuse, 0x1 ;  /* 0x000000000e167211 */ /* 0x0c0fe400078208ff */
[C---:B--2---:R-:W-:Y:S02]  /*51d0*/  LEA R28, P0, R7.reuse, R0, 0x1 ;  /* 0x00000000071c7211 */ /* 0x044fe400078008ff */
[-C--:B------:R-:W-:Y:S02]  /*51e0*/  LEA.HI.X.SX32 R23, R14, R2.reuse, 0x1, P1 ;  /* 0x000000020e177211 */ /* 0x080fe400008f0eff */
[----:B------:R-:W-:-:S03]  /*51f0*/  LEA.HI.X.SX32 R29, R7, R2, 0x1, P0 ;  /* 0x00000002071d7211 */ /* 0x000fc600000f0eff */
[----:B------:R1:W-:Y:S04]  /*5200*/  STL.64 [R1+0x1220], R22 ;  /* 0x0012201601007387 */ /* 0x0003e80000100a00 */
[----:B------:R2:W-:Y:S04]  /*5210*/  STL.64 [R1+0x1218], R20 ;  /* 0x0012181401007387 */ /* 0x0005e80000100a00 */
[----:B------:R-:W3:Y:S01]  /*5220*/  LDL.LU R14, [R1+0x110] ;  /* 0x00011000010e7983 */ /* 0x000ee20000300800 */
[----:B0-----:R-:W-:Y:S02]  /*5230*/  LEA R10, R9, R10, 0x1 ;  /* 0x0000000a090a7211 */ /* 0x001fe400078e08ff */
[----:B------:R-:W0:Y:S03]  /*5240*/  LDC R9, c[0x0][0x3d8] ;  /* 0x0000f600ff097b82 */ /* 0x000e260000000800 */
[----:B------:R0:W-:Y:S04]  /*5250*/  STL [R1+0x4], R10 ;  /* 0x0000040a01007387 */ /* 0x0001e80000100800 */
[----:B------:R-:W-:Y:S04]  /*5260*/  STL.64 [R1+0x1210], R28 ;  /* 0x0012101c01007387 */ /* 0x000fe80000100a00 */
[----:B------:R-:W3:Y:S01]  /*5270*/  LDL.LU R7, [R1+0x10c] ;  /* 0x00010c0001077983 */ /* 0x000ee20000300800 */
[----:B-1----:R-:W-:-:S02]  /*5280*/  LEA R22, P1, R19, R0, 0x1 ;  /* 0x0000000013167211 */ /* 0x002fc400078208ff */
[----:B--2---:R-:W-:Y:S01]  /*5290*/  LEA R20, P2, R11, R0, 0x1 ;  /* 0x000000000b147211 */ /* 0x004fe200078408ff */
[----:B------:R-:W2:Y:S01]  /*52a0*/  LDL.LU R16, [R1+0x108] ;  /* 0x0001080001107983 */ /* 0x000ea20000300800 */
[-C--:B------:R-:W-:Y:S02]  /*52b0*/  LEA.HI.X.SX32 R23, R19, R2.reuse, 0x1, P1 ;  /* 0x0000000213177211 */ /* 0x080fe400008f0eff */
[----:B------:R-:W-:Y:S02]  /*52c0*/  LEA.HI.X.SX32 R21, R11, R2, 0x1, P2 ;  /* 0x000000020b157211 */ /* 0x000fe400010f0eff */
[----:B------:R-:W1:Y:S01]  /*52d0*/  LDC R11, c[0x0][0x3d8] ;  /* 0x0000f600ff0b7b82 */ /* 0x000e620000000800 */
[----:B0-----:R-:W-:-:S07]  /*52e0*/  IMAD R10, R9, 0x2, R10 ;  /* 0x00000002090a7824 */ /* 0x001fce00078e020a */
[----:B------:R-:W0:Y:S01]  /*52f0*/  LDC R9, c[0x0][0x3d8] ;  /* 0x0000f600ff097b82 */ /* 0x000e220000000800 */
[----:B------:R-:W-:Y:S04]  /*5300*/  STL.64 [R1+0x1208], R22 ;  /* 0x0012081601007387 */ /* 0x000fe80000100a00 */
[----:B------:R-:W-:Y:S04]  /*5310*/  STL.64 [R1+0x1200], R20 ;  /* 0x0012001401007387 */ /* 0x000fe80000100a00 */
[----:B------:R0:W-:Y:S02]  /*5320*/  STL [R1], R10 ;  /* 0x0000000a01007387 */ /* 0x0001e40000100800 */
[----:B0-----:R-:W-:-:S02]  /*5330*/  LEA R10, R9, R10, 0x1 ;  /* 0x0000000a090a7211 */ /* 0x001fc400078e08ff */
[----:B------:R-:W-:-:S04]  /*5340*/  LEA R28, P0, R6, R0, 0x1 ;  /* 0x00000000061c7211 */ /* 0x000fc800078008ff */
[----:B------:R-:W-:Y:S02]  /*5350*/  LEA.HI.X.SX32 R29, R6, R2, 0x1, P0 ;  /* 0x00000002061d7211 */ /* 0x000fe400000f0eff */
[----:B------:R-:W2:Y:S04]  /*5360*/  LDL.LU R6, [R1+0x130] ;  /* 0x0001300001067983 */ /* 0x000ea80000300800 */
[----:B------:R1:W-:Y:S04]  /*5370*/  STL [R1+0x14], R10 ;  /* 0x0000140a01007387 */ /* 0x0003e80000100800 */
[----:B------:R0:W-:Y:S04]  /*5380*/  STL.64 [R1+0x11f8], R28 ;  /* 0x0011f81c01007387 */ /* 0x0001e80000100a00 */
[----:B------:R-:W2:Y:S01]  /*5390*/  LDL.LU R19, [R1+0x12c] ;  /* 0x00012c0001137983 */ /* 0x000ea20000300800 */
[----:B-1----:R-:W-:-:S02]  /*53a0*/  IMAD R10, R11, 0x2, R10 ;  /* 0x000000020b0a7824 */ /* 0x002fc400078e020a */
[----:B------:R-:W1:Y:S01]  /*53b0*/  LDC R11, c[0x0][0x3d8] ;  /* 0x0000f600ff0b7b82 */ /* 0x000e620000000800 */
[----:B------:R-:W2:Y:S01]  /*53c0*/  LDL.LU R9, [R1+0x128] ;  /* 0x0001280001097983 */ /* 0x000ea20000300800 */
[----:B------:R-:W-:-:S04]  /*53d0*/  LEA R22, P1, R17, R0, 0x1 ;  /* 0x0000000011167211 */ /* 0x000fc800078208ff */
[----:B------:R-:W-:Y:S02]  /*53e0*/  LEA.HI.X.SX32 R23, R17, R2, 0x1, P1 ;  /* 0x0000000211177211 */ /* 0x000fe400008f0eff */
[----:B------:R-:W-:Y:S02]  /*53f0*/  MOV R17, R8 ;  /* 0x0000000800117202 */ /* 0x000fe40000000f00 */
[----:B------:R-:W4:Y:S01]  /*5400*/  LDC R8, c[0x0][0x3d8] ;  /* 0x0000f600ff087b82 */ /* 0x000f220000000800 */
[----:B------:R-:W-:Y:S01]  /*5410*/  STL.64 [R1+0x11f0], R22 ;  /* 0x0011f01601007387 */ /* 0x000fe20000100a00 */
[----:B0-----:R-:W-:Y:S02]  /*5420*/  LEA R28, P0, R12, R0, 0x1 ;  /* 0x000000000c1c7211 */ /* 0x001fe400078008ff */
[----:B------:R-:W-:Y:S01]  /*5430*/  MOV R29, R12 ;  /* 0x0000000c001d7202 */ /* 0x000fe20000000f00 */
[----:B-1----:R-:W-:Y:S01]  /*5440*/  IMAD R12, R11, 0x2, R10 ;  /* 0x000000020b0c7824 */ /* 0x002fe200078e020a */
[----:B------:R-:W-:-:S04]  /*5450*/  LEA R20, P2, R15, R0, 0x1 ;  /* 0x000000000f147211 */ /* 0x000fc800078408ff */
[-C--:B------:R-:W-:Y:S02]  /*5460*/  LEA.HI.X.SX32 R21, R15, R2.reuse, 0x1, P2 ;  /* 0x000000020f157211 */ /* 0x080fe400010f0eff */
[----:B------:R-:W-:-:S03]  /*5470*/  LEA.HI.X.SX32 R29, R29, R2, 0x1, P0 ;  /* 0x000000021d1d7211 */ /* 0x000fc600000f0eff */
[----:B------:R-:W-:Y:S04]  /*5480*/  STL.64 [R1+0x11e8], R20 ;  /* 0x0011e81401007387 */ /* 0x000fe80000100a00 */
[----:B------:R0:W-:Y:S04]  /*5490*/  STL [R1+0x10], R10 ;  /* 0x0000100a01007387 */ /* 0x0001e80000100800 */
[----:B------:R-:W2:Y:S04]  /*54a0*/  LDL.LU R15, [R1+0x13c] ;  /* 0x00013c00010f7983 */ /* 0x000ea80000300800 */
[----:B0-----:R-:W2:Y:S04]  /*54b0*/  LDL.LU R10, [R1+0x138] ;  /* 0x00013800010a7983 */ /* 0x001ea80000300800 */
[----:B------:R-:W-:Y:S04]  /*54c0*/  STL [R1+0xc], R12 ;  /* 0x00000c0c01007387 */ /* 0x000fe80000100800 */
[----:B------:R-:W2:Y:S04]  /*54d0*/  LDL.LU R11, [R1+0x124] ;  /* 0x00012400010b7983 */ /* 0x000ea80000300800 */
[----:B------:R0:W-:Y:S01]  /*54e0*/  STL.64 [R1+0x11e0], R28 ;  /* 0x0011e01c01007387 */ /* 0x0001e20000100a00 */
[----:B----4-:R-:W-:-:S04]  /*54f0*/  LEA R22, P1, R18, R0, 0x1 ;  /* 0x0000000012167211 */ /* 0x010fc800078208ff */
[----:B------:R-:W-:Y:S01]  /*5500*/  LEA.HI.X.SX32 R23, R18, R2, 0x1, P1 ;  /* 0x0000000212177211 */ /* 0x000fe200008f0eff */
[----:B------:R-:W-:Y:S02]  /*5510*/  IMAD R18, R8, 0x2, R12 ;  /* 0x0000000208127824 */ /* 0x000fe400078e020c */
[----:B------:R-:W1:Y:S01]  /*5520*/  LDC R8, c[0x0][0x3d8] ;  /* 0x0000f600ff087b82 */ /* 0x000e620000000800 */
[----:B------:R-:W-:-:S04]  /*5530*/  LEA R20, P2, R13, R0, 0x1 ;  /* 0x000000000d147211 */ /* 0x000fc800078408ff */
[----:B------:R-:W-:Y:S01]  /*5540*/  LEA.HI.X.SX32 R21, R13, R2, 0x1, P2 ;  /* 0x000000020d157211 */ /* 0x000fe200010f0eff */
[----:B------:R-:W-:Y:S04]  /*5550*/  STL.64 [R1+0x11d8], R22 ;  /* 0x0011d81601007387 */ /* 0x000fe80000100a00 */
[----:B------:R3:W-:Y:S04]  /*5560*/  STL.64 [R1+0x11d0], R20 ;  /* 0x0011d01401007387 */ /* 0x0007e80000100a00 */
[----:B------:R-:W-:Y:S01]  /*5570*/  STL [R1+0x20], R18 ;  /* 0x0000201201007387 */ /* 0x000fe20000100800 */
[----:B-1----:R-:W-:-:S05]  /*5580*/  LEA R8, R8, R18, 0x1 ;  /* 0x0000001208087211 */ /* 0x002fca00078e08ff */
[----:B------:R1:W-:Y:S04]  /*5590*/  STL [R1+0x1c], R8 ;  /* 0x00001c0801007387 */ /* 0x0003e80000100800 */
[----:B0-----:R-:W4:Y:S01]  /*55a0*/  LDL.LU R29, [R1+0x134] ;  /* 0x00013400011d7983 */ /* 0x001f220000300800 */
[----:B---3--:R-:W-:-:S04]  /*55b0*/  LEA R20, P1, R7, R0, 0x1 ;  /* 0x0000000007147211 */ /* 0x008fc800078208ff */
[----:B------:R-:W-:Y:S02]  /*55c0*/  LEA.HI.X.SX32 R21, R7, R2, 0x1, P1 ;  /* 0x0000000207157211 */ /* 0x000fe400008f0eff */
[----:B------:R-:W1:Y:S01]  /*55d0*/  LDC R7, c[0x0][0x3d8] ;  /* 0x0000f600ff077b82 */ /* 0x000e620000000800 */
[----:B------:R-:W-:-:S04]  /*55e0*/  LEA R22, P0, R14, R0, 0x1 ;  /* 0x000000000e167211 */ /* 0x000fc800078008ff */
[----:B------:R-:W-:-:S05]  /*55f0*/  LEA.HI.X.SX32 R23, R14, R2, 0x1, P0 ;  /* 0x000000020e177211 */ /* 0x000fca00000f0eff */
[----:B------:R0:W-:Y:S01]  /*5600*/  STL.64 [R1+0x11c8], R22 ;  /* 0x0011c81601007387 */ /* 0x0001e20000100a00 */
[----:B-1----:R-:W-:Y:S01]  /*5610*/  IMAD R8, R7, 0x2, R8 ;  /* 0x0000000207087824 */ /* 0x002fe200078e0208 */
[----:B------:R-:W-:Y:S02]  /*5620*/  MOV R7, R5 ;  /* 0x0000000500077202 */ /* 0x000fe40000000f00 */
[----:B------:R-:W1:Y:S01]  /*5630*/  LDC R5, c[0x0][0x3d8] ;  /* 0x0000f600ff057b82 */ /* 0x000e620000000800 */
[C---:B--2---:R-:W-:Y:S01]  /*5640*/  LEA R12, P2, R16.reuse, R0, 0x1 ;  /* 0x00000000100c7211 */ /* 0x044fe200078408ff */
[----:B------:R2:W-:Y:S03]  /*5650*/  STL.64 [R1+0x11c0], R20 ;  /* 0x0011c01401007387 */ /* 0x0005e60000100a00 */
[----:B------:R-:W-:Y:S01]  /*5660*/  LEA.HI.X.SX32 R13, R16, R2, 0x1, P2 ;  /* 0x00000002100d7211 */ /* 0x000fe200010f0eff */
[----:B------:R-:W3:Y:S04]  /*5670*/  LDL.LU R18, [R1+0x120] ;  /* 0x0001200001127983 */ /* 0x000ee80000300800 */
[----:B------:R-:W3:Y:S01]  /*5680*/  LDL.LU R14, [R1+0x11c] ;  /* 0x00011c00010e7983 */ /* 0x000ee20000300800 */
[----:B0-----:R-:W-:-:S04]  /*5690*/  LEA R22, P0, R6, R0, 0x1 ;  /* 0x0000000006167211 */ /* 0x001fc800078008ff */
[----:B------:R-:W-:Y:S02]  /*56a0*/  LEA.HI.X.SX32 R23, R6, R2, 0x1, P0 ;  /* 0x0000000206177211 */ /* 0x000fe400000f0eff */
[----:B------:R-:W0:Y:S01]  /*56b0*/  LDC R6, c[0x0][0x3d8] ;  /* 0x0000f600ff067b82 */ /* 0x000e220000000800 */
[----:B------:R-:W-:Y:S04]  /*56c0*/  STL.64 [R1+0x11b8], R12 ;  /* 0x0011b80c01007387 */ /* 0x000fe80000100a00 */
[----:B------:R1:W-:Y:S01]  /*56d0*/  STL [R1+0x18], R8 ;  /* 0x0000180801007387 */ /* 0x0003e20000100800 */
[----:B--2---:R-:W-:-:S04]  /*56e0*/  LEA R20, P1, R19, R0, 0x1 ;  /* 0x0000000013147211 */ /* 0x004fc800078208ff */
[----:B------:R-:W-:Y:S02]  /*56f0*/  LEA.HI.X.SX32 R21, R19, R2, 0x1, P1 ;  /* 0x0000000213157211 */ /* 0x000fe400008f0eff */
[----:B------:R-:W-:Y:S01]  /*5700*/  MOV R19, R17 ;  /* 0x0000001100137202 */ /* 0x000fe20000000f00 */
[----:B-1----:R-:W-:Y:S01]  /*5710*/  IMAD R8, R5, 0x2, R8 ;  /* 0x0000000205087824 */ /* 0x002fe200078e0208 */
[C---:B------:R-:W-:Y:S01]  /*5720*/  LEA R12, P2, R9.reuse, R0, 0x1 ;  /* 0x00000000090c7211 */ /* 0x040fe200078408ff */
[----:B------:R-:W2:Y:S02]  /*5730*/  LDL.LU R5, [R1+0x118] ;  /* 0x0001180001057983 */ /* 0x000ea40000300800 */
[----:B0-----:R-:W-:Y:S02]  /*5740*/  IMAD R17, R6, 0x2, R8 ;  /* 0x0000000206117824 */ /* 0x001fe400078e0208 */
[----:B------:R-:W0:Y:S01]  /*5750*/  LDC R6, c[0x0][0x3d8] ;  /* 0x0000f600ff067b82 */ /* 0x000e220000000800 */
[----:B------:R1:W-:Y:S01]  /*5760*/  STL.64 [R1+0x11b0], R22 ;  /* 0x0011b01601007387 */ /* 0x0003e20000100a00 */
[----:B------:R-:W-:-:S03]  /*5770*/  LEA.HI.X.SX32 R13, R9, R2, 0x1, P2 ;  /* 0x00000002090d7211 */ /* 0x000fc600010f0eff */
[----:B-1----:R-:W2:Y:S04]  /*5780*/  LDL.LU.64 R22, [R1+0x1568] ;  /* 0x0015680001167983 */ /* 0x002ea80000300a00 */
[----:B------:R-:W2:Y:S04]  /*5790*/  LDL.LU R16, [R1+0xf4] ;  /* 0x0000f40001107983 */ /* 0x000ea80000300800 */
[----:B------:R-:W-:Y:S04]  /*57a0*/  STL [R1+0x30], R8 ;  /* 0x0000300801007387 */ /* 0x000fe80000100800 */
[----:B------:R-:W-:Y:S01]  /*57b0*/  STL.64 [R1+0x11a8], R20 ;  /* 0x0011a81401007387 */ /* 0x000fe20000100a00 */
[----:B0-----:R-:W-:-:S03]  /*57c0*/  LEA R6, R6, R17, 0x1 ;  /* 0x0000001106067211 */ /* 0x001fc600078e08ff */
[----:B------:R-:W-:Y:S04]  /*57d0*/  STL.64 [R1+0x11a0], R12 ;  /* 0x0011a00c01007387 */ /* 0x000fe80000100a00 */
[----:B------:R0:W-:Y:S02]  /*57e0*/  STL [R1+0x2c], R17 ;  /* 0x00002c1101007387 */ /* 0x0001e40000100800 */
[----:B0-----:R-:W-:Y:S02]  /*57f0*/  IMAD.MOV.U32 R17, RZ, RZ, R4 ;  /* 0x000000ffff117224 */ /* 0x001fe400078e0004 */
[----:B------:R-:W0:Y:S01]  /*5800*/  LDC R4, c[0x0][0x3d8] ;  /* 0x0000f600ff047b82 */ /* 0x000e220000000800 */
[-C--:B------:R-:W-:Y:S02]  /*5810*/  LEA R20, P0, R15, R0.reuse, 0x1 ;  /* 0x000000000f147211 */ /* 0x080fe400078008ff */
[----:B------:R-:W-:-:S02]  /*5820*/  LEA R12, P1, R10, R0, 0x1 ;  /* 0x000000000a0c7211 */ /* 0x000fc400078208ff */
[----:B------:R-:W-:Y:S02]  /*5830*/  LEA R8, P2, R11, R0, 0x1 ;  /* 0x000000000b087211 */ /* 0x000fe400078408ff */
[-C--:B------:R-:W-:Y:S02]  /*5840*/  LEA.HI.X.SX32 R21, R15, R2.reuse, 0x1, P0 ;  /* 0x000000020f157211 */ /* 0x080fe400000f0eff */
[-C--:B------:R-:W-:Y:S01]  /*5850*/  LEA.HI.X.SX32 R13, R10, R2.reuse, 0x1, P1 ;  /* 0x000000020a0d7211 */ /* 0x080fe200008f0eff */
[----:B------:R-:W-:Y:S01]  /*5860*/  STL [R1+0x28], R6 ;  /* 0x0000280601007387 */ /* 0x000fe20000100800 */
[----:B------:R-:W-:-:S03]  /*5870*/  LEA.HI.X.SX32 R9, R11, R2, 0x1, P2 ;  /* 0x000000020b097211 */ /* 0x000fc600010f0eff */
[----:B------:R-:W-:Y:S04]  /*5880*/  STL.64 [R1+0x1198], R20 ;  /* 0x0011981401007387 */ /* 0x000fe80000100a00 */
[----:B------:R-:W-:Y:S04]  /*5890*/  STL.64 [R1+0x1190], R12 ;  /* 0x0011900c01007387 */ /* 0x000fe80000100a00 */
[----:B------:R-:W2:Y:S04]  /*58a0*/  LDL.LU R28, [R1+0xf0] ;  /* 0x0000f000011c7983 */ /* 0x000ea80000300800 */
[----:B------:R-:W2:Y:S04]  /*58b0*/  LDL.LU R15, [R1+0xec] ;  /* 0x0000ec00010f7983 */ /* 0x000ea80000300800 */
[----:B------:R0:W-:Y:S02]  /*58c0*/  STL.64 [R1+0x1188], R8 ;  /* 0x0011880801007387 */ /* 0x0001e40000100a00 */
[----:B0-----:R-:W-:Y:S01]  /*58d0*/  LEA R8, R4, R6, 0x1 ;  /* 0x0000000604087211 */ /* 0x001fe200078e08ff */
[----:B------:R-:W-:Y:S01]  /*58e0*/  IMAD.MOV.U32 R4, RZ, RZ, R26 ;  /* 0x000000ffff047224 */ /* 0x000fe200078e001a */
[----:B------:R-:W0:Y:S01]  /*58f0*/  LDC R9, c[0x0][0x3d8] ;  /* 0x0000f600ff097b82 */ /* 0x000e220000000800 */
[----:B------:R-:W2:Y:S04]  /*5900*/  LDL.LU R26, [R1+0xd8] ;  /* 0x0000d800011a7983 */ /* 0x000ea80000300800 */
[----:B------:R-:W2:Y:S04]  /*5910*/  LDL.LU R6, [R1+0xc4] ;  /* 0x0000c40001067983 */ /* 0x000ea80000300800 */
[----:B------:R-:W-:Y:S01]  /*5920*/  STL [R1+0x44], R8 ;  /* 0x0000440801007387 */ /* 0x000fe20000100800 */
[----:B----4-:R-:W-:-:S04]  /*5930*/  LEA R12, P0, R29, R0, 0x1 ;  /* 0x000000001d0c7211 */ /* 0x010fc800078008ff */
[----:B------:R-:W-:-:S05]  /*5940*/  LEA.HI.X.SX32 R13, R29, R2, 0x1, P0 ;  /* 0x000000021d0d7211 */ /* 0x000fca00000f0eff */
[----:B------:R1:W-:Y:S04]  /*5950*/  STL.64 [R1+0x1180], R12 ;  /* 0x0011800c01007387 */ /* 0x0003e80000100a00 */
[----:B-1----:R-:W4:Y:S01]  /*5960*/  LDL.LU.64 R12, [R1+0x1560] ;  /* 0x00156000010c7983 */ /* 0x002f220000300a00 */
[----:B0-----:R-:W-:Y:S02]  /*5970*/  LEA R8, R9, R8, 0x1 ;  /* 0x0000000809087211 */ /* 0x001fe400078e08ff */
[----:B------:R-:W0:Y:S03]  /*5980*/  LDC R9, c[0x0][0x3d8] ;  /* 0x0000f600ff097b82 */ /* 0x000e260000000800 */
[----:B------:R-:W-:Y:S01]  /*5990*/  STL [R1+0x40], R8 ;  /* 0x0000400801007387 */ /* 0x000fe20000100800 */
[----:B0-----:R-:W-:Y:S01]  /*59a0*/  IMAD R29, R9, 0x2, R8 ;  /* 0x00000002091d7824 */ /* 0x001fe200078e0208 */
[----:B---3--:R-:W-:-:S04]  /*59b0*/  LEA R10, P2, R14, R0, 0x1 ;  /* 0x000000000e0a7211 */ /* 0x008fc800078408ff */
[----:B------:R-:W-:Y:S02]  /*59c0*/  LEA.HI.X.SX32 R11, R14, R2, 0x1, P2 ;  /* 0x000000020e0b7211 */ /* 0x000fe400010f0eff */
[----:B------:R-:W0:Y:S01]  /*59d0*/  LDC R14, c[0x0][0x3d8] ;  /* 0x0000f600ff0e7b82 */ /* 0x000e220000000800 */
[----:B------:R-:W-:-:S04]  /*59e0*/  LEA R20, P1, R18, R0, 0x1 ;  /* 0x0000000012147211 */ /* 0x000fc800078208ff */
[----:B------:R-:W-:-:S05]  /*59f0*/  LEA.HI.X.SX32 R21, R18, R2, 0x1, P1 ;  /* 0x0000000212157211 */ /* 0x000fca00008f0eff */
[----:B------:R-:W-:Y:S04]  /*5a00*/  STL.64 [R1+0x1178], R20 ;  /* 0x0011781401007387 */ /* 0x000fe80000100a00 */
[----:B------:R1:W-:Y:S04]  /*5a10*/  STL.64 [R1+0x1170], R10 ;  /* 0x0011700a01007387 */ /* 0x0003e80000100a00 */
[----:B-1----:R-:W3:Y:S04]  /*5a20*/  LDL.LU R10, [R1+0xc0] ;  /* 0x0000c000010a7983 */ /* 0x002ee80000300800 */
[----:B------:R-:W3:Y:S01]  /*5a30*/  LDL.LU R11, [R1+0xbc] ;  /* 0x0000bc00010b7983 */ /* 0x000ee20000300800 */
[----:B--2---:R-:W-:-:S04]  /*5a40*/  LEA R8, P0, R5, R0, 0x1 ;  /* 0x0000000005087211 */ /* 0x004fc800078008ff */
[----:B------:R-:W-:Y:S02]  /*5a50*/  LEA.HI.X.SX32 R9, R5, R2, 0x1, P0 ;  /* 0x0000000205097211 */ /* 0x000fe400000f0eff */
[----:B------:R-:W1:Y:S01]  /*5a60*/  LDC R5, c[0x0][0x3d8] ;  /* 0x0000f600ff057b82 */ /* 0x000e620000000800 */
[----:B0-----:R-:W-:Y:S01]  /*5a70*/  IMAD R14, R14, 0x2, R29 ;  /* 0x000000020e0e7824 */ /* 0x001fe200078e021d */
[----:B------:R0:W-:Y:S04]  /*5a80*/  STL [R1+0x3c], R29 ;  /* 0x00003c1d01007387 */ /* 0x0001e80000100800 */
[----:B0-----:R-:W2:Y:S04]  /*5a90*/  LDL.LU R29, [R1+0xac] ;  /* 0x0000ac00011d7983 */ /* 0x001ea80000300800 */
[----:B------:R0:W-:Y:S04]  /*5aa0*/  STL.64 [R1+0x1168], R8 ;  /* 0x0011680801007387 */ /* 0x0001e80000100a00 */
[----:B0-----:R-:W2:Y:S04]  /*5ab0*/  LDL.LU R8, [R1+0xa8] ;  /* 0x0000a80001087983 */ /* 0x001ea80000300800 */
[----:B------:R1:W-:Y:S01]  /*5ac0*/  STL [R1+0x50], R14 ;  /* 0x0000500e01007387 */ /* 0x0003e20000100800 */
[----:B------:R-:W-:-:S02]  /*5ad0*/  LEA R20, P1, R19, R0, 0x1 ;  /* 0x0000000013147211 */ /* 0x000fc400078208ff */
[----:B------:R-:W-:Y:S01]  /*5ae0*/  MOV R21, R19 ;  /* 0x0000001300157202 */ /* 0x000fe20000000f00 */
[----:B------:R-:W2:Y:S01]  /*5af0*/  LDL.LU R9, [R1+0x94] ;  /* 0x0000940001097983 */ /* 0x000ea20000300800 */
[----:B-1----:R-:W-:Y:S02]  /*5b00*/  LEA R14, R5, R14, 0x1 ;  /* 0x0000000e050e7211 */ /* 0x002fe400078e08ff */
[C---:B------:R-:W-:Y:S02]  /*5b10*/  LEA R18, P2, R16.reuse, R0, 0x1 ;  /* 0x0000000010127211 */ /* 0x040fe400078408ff */
[-C--:B------:R-:W-:Y:S02]  /*5b20*/  LEA.HI.X.SX32 R21, R21, R2.reuse, 0x1, P1 ;  /* 0x0000000215157211 */ /* 0x080fe400008f0eff */
[----:B------:R-:W-:-:S03]  /*5b30*/  LEA.HI.X.SX32 R19, R16, R2, 0x1, P2 ;  /* 0x0000000210137211 */ /* 0x000fc600010f0eff */
[----:B------:R0:W-:Y:S04]  /*5b40*/  STL.64 [R1+0x1160], R20 ;  /* 0x0011601401007387 */ /* 0x0001e80000100a00 */
[----:B------:R1:W-:Y:S01]  /*5b50*/  STL.64 [R1+0x1158], R18 ;  /* 0x0011581201007387 */ /* 0x0003e20000100a00 */
[----:B0-----:R-:W-:Y:S02]  /*5b60*/  LEA R20, P0, R17, R0, 0x1 ;  /* 0x0000000011147211 */ /* 0x001fe400078008ff */
[----:B------:R-:W-:Y:S01]  /*5b70*/  MOV R21, R17 ;  /* 0x0000001100157202 */ /* 0x000fe20000000f00 */
[----:B------:R-:W-:Y:S03]  /*5b80*/  STL [R1+0x4c], R14 ;  /* 0x00004c0e01007387 */ /* 0x000fe60000100800 */
[----:B------:R-:W-:-:S02]  /*5b90*/  LEA.HI.X.SX32 R21, R21, R2, 0x1, P0 ;  /* 0x0000000215157211 */ /* 0x000fc400000f0eff */
[----:B-1----:R-:W-:-:S04]  /*5ba0*/  LEA R18, P1, R28, R0, 0x1 ;  /* 0x000000001c127211 */ /* 0x002fc800078208ff */
[----:B------:R-:W-:Y:S01]  /*5bb0*/  LEA.HI.X.SX32 R19, R28, R2, 0x1, P1 ;  /* 0x000000021c137211 */ /* 0x000fe200008f0eff */
[----:B------:R0:W-:Y:S01]  /*5bc0*/  STL.64 [R1+0x1150], R20 ;  /* 0x0011501401007387 */ /* 0x0001e20000100a00 */
[----:B------:R-:W-:-:S04]  /*5bd0*/  LEA R16, P2, R15, R0, 0x1 ;  /* 0x000000000f107211 */ /* 0x000fc800078408ff */
[----:B------:R-:W-:Y:S01]  /*5be0*/  LEA.HI.X.SX32 R17, R15, R2, 0x1, P2 ;  /* 0x000000020f117211 */ /* 0x000fe200010f0eff */
[----:B0-----:R-:W2:Y:S01]  /*5bf0*/  LDL.LU.64 R20, [R1+0x1558] ;  /* 0x0015580001147983 */ /* 0x001ea20000300a00 */
[----:B----4-:R-:W-:Y:S02]  /*5c00*/  IMAD.MOV.U32 R5, RZ, RZ, R13 ;  /* 0x000000ffff057224 */ /* 0x010fe400078e000d */
[----:B------:R-:W0:Y:S02]  /*5c10*/  LDC R13, c[0x0][0x3d8] ;  /* 0x0000f600ff0d7b82 */ /* 0x000e240000000800 */
[----:B0-----:R-:W-:-:S06]  /*5c20*/  IMAD R14, R13, 0x2, R14 ;  /* 0x000000020d0e7824 */ /* 0x001fcc00078e020e */
[----:B------:R-:W0:Y:S01]  /*5c30*/  LDC R13, c[0x0][0x3d8] ;  /* 0x0000f600ff0d7b82 */ /* 0x000e220000000800 */
[----:B------:R-:W-:Y:S04]  /*5c40*/  STL [R1+0x48], R14 ;  /* 0x0000480e01007387 */ /* 0x000fe80000100800 */
[----:B------:R1:W-:Y:S04]  /*5c50*/  STL.64 [R1+0x1148], R18 ;  /* 0x0011481201007387 */ /* 0x0003e80000100a00 */
[----:B------:R4:W-:Y:S01]  /*5c60*/  STL.64 [R1+0x1140], R16 ;  /* 0x0011401001007387 */ /* 0x0009e20000100a00 */
[----:B-1----:R-:W-:Y:S01]  /*5c70*/  IMAD.MOV.U32 R19, RZ, RZ, R4 ;  /* 0x000000ffff137224 */ /* 0x002fe200078e0004 */
[----:B------:R-:W-:-:S04]  /*5c80*/  LEA R18, P0, R4, R0, 0x1 ;  /* 0x0000000004127211 */ /* 0x000fc800078008ff */
[----:B------:R-:W-:Y:S02]  /*5c90*/  LEA.HI.X.SX32 R19, R19, R2, 0x1, P0 ;  /* 0x0000000213137211 */ /* 0x000fe400000f0eff */
[----:B----4-:R-:W-:-:S03]  /*5ca0*/  LEA R16, P1, R26, R0, 0x1 ;  /* 0x000000001a107211 */ /* 0x010fc600078208ff */
[----:B------:R1:W-:Y:S01]  /*5cb0*/  STL.64 [R1+0x1138], R18 ;  /* 0x0011381201007387 */ /* 0x0003e20000100a00 */
[----:B------:R-:W-:-:S03]  /*5cc0*/  LEA.HI.X.SX32 R17, R26, R2, 0x1, P1 ;  /* 0x000000021a117211 */ /* 0x000fc600008f0eff */
[----:B-1----:R-:W4:Y:S04]  /*5cd0*/  LDL.LU.64 R18, [R1+0x1550] ;  /* 0x0015500001127983 */ /* 0x002f280000300a00 */
[----:B------:R-:W4:Y:S01]  /*5ce0*/  LDL.LU R26, [R1+0x1548] ;  /* 0x00154800011a7983 */ /* 0x000f220000300800 */
[----:B0-----:R-:W-:Y:S02]  /*5cf0*/  LEA R28, R13, R14, 0x1 ;  /* 0x0000000e0d1c7211 */ /* 0x001fe400078e08ff */
[----:B------:R-:W0:Y:S02]  /*5d00*/  LDC R13, c[0x0][0x3d8] ;  /* 0x0000f600ff0d7b82 */ /* 0x000e240000000800 */
[----:B0-----:R-:W-:-:S06]  /*5d10*/  LEA R4, R13, R28, 0x1 ;  /* 0x0000001c0d047211 */ /* 0x001fcc00078e08ff */
[----:B------:R-:W0:Y:S01]  /*5d20*/  LDC R13, c[0x0][0x3d8] ;  /* 0x0000f600ff0d7b82 */ /* 0x000e220000000800 */
[----:B------:R0:W-:Y:S01]  /*5d30*/  STL [R1+0x64], R4 ;  /* 0x0000640401007387 */ /* 0x0001e20000100800 */
[----:B------:R-:W-:Y:S01]  /*5d40*/  LEA R14, P2, R6, R0, 0x1 ;  /* 0x00000000060e7211 */ /* 0x000fe200078408ff */
[----:B0-----:R-:W-:-:S05]  /*5d50*/  IMAD R4, R13, 0x2, R4 ;  /* 0x000000020d047824 */ /* 0x001fca00078e0204 */
[----:B------:R-:W0:Y:S01]  /*5d60*/  LDC R13, c[0x0][0x3d8] ;  /* 0x0000f600ff0d7b82 */ /* 0x000e220000000800 */
[----:B------:R-:W-:Y:S01]  /*5d70*/  LEA.HI.X.SX32 R15, R6, R2, 0x1, P2 ;  /* 0x00000002060f7211 */ /* 0x000fe200010f0eff */
[----:B------:R-:W-:Y:S04]  /*5d80*/  STL.64 [R1+0x1130], R16 ;  /* 0x0011301001007387 */ /* 0x000fe80000100a00 */
[----:B------:R-:W-:Y:S04]  /*5d90*/  STL.64 [R1+0x1128], R14 ;  /* 0x0011280e01007387 */ /* 0x000fe80000100a00 */
[----:B------:R0:W-:Y:S02]  /*5da0*/  STL [R1+0x60], R4 ;  /* 0x0000600401007387 */ /* 0x0001e40000100800 */
[----:B0-----:R-:W-:-:S02]  /*5db0*/  IMAD R4, R13, 0x2, R4 ;  /* 0x000000020d047824 */ /* 0x001fc400078e0204 */
[----:B------:R-:W0:Y:S01]  /*5dc0*/  LDC R13, c[0x0][0x3d8] ;  /* 0x0000f600ff0d7b82 */ /* 0x000e220000000800 */
[----:B------:R-:W-:Y:S02]  /*5dd0*/  LEA R16, P0, R7, R0, 0x1 ;  /* 0x0000000007107211 */ /* 0x000fe400078008ff */
[----:B------:R-:W-:-:S04]  /*5de0*/  MOV R17, R7 ;  /* 0x0000000700117202 */ /* 0x000fc80000000f00 */
[----:B------:R-:W-:-:S05]  /*5df0*/  LEA.HI.X.SX32 R17, R17, R2, 0x1, P0 ;  /* 0x0000000211117211 */ /* 0x000fca00000f0eff */
[----:B------:R1:W-:Y:S04]  /*5e00*/  STL.64 [R1+0x1120], R16 ;  /* 0x0011201001007387 */ /* 0x0003e80000100a00 */
[----:B-1----:R-:W4:Y:S04]  /*5e10*/  LDL.LU.64 R16, [R1+0x1540] ;  /* 0x0015400001107983 */ /* 0x002f280000300a00 */
[----:B------:R0:W-:Y:S02]  /*5e20*/  STL [R1+0x80], R4 ;  /* 0x0000800401007387 */ /* 0x0001e40000100800 */
[----:B0-----:R-:W-:-:S02]  /*5e30*/  LEA R4, R13, R4, 0x1 ;  /* 0x000000040d047211 */ /* 0x001fc400078e08ff */
[----:B------:R-:W0:Y:S01]  /*5e40*/  LDC R13, c[0x0][0x3d8] ;  /* 0x0000f600ff0d7b82 */ /* 0x000e220000000800 */
[CC--:B---3--:R-:W-:Y:S02]  /*5e50*/  LEA R14, P1, R10.reuse, R0.reuse, 0x1 ;  /* 0x000000000a0e7211 */ /* 0x0c8fe400078208ff */
[C---:B------:R-:W-:Y:S02]  /*5e60*/  LEA R6, P2, R11.reuse, R0, 0x1 ;  /* 0x000000000b067211 */ /* 0x040fe400078408ff */
[-C--:B------:R-:W-:Y:S02]  /*5e70*/  LEA.HI.X.SX32 R15, R10, R2.reuse, 0x1, P1 ;  /* 0x000000020a0f7211 */ /* 0x080fe400008f0eff */
[----:B------:R-:W-:-:S03]  /*5e80*/  LEA.HI.X.SX32 R7, R11, R2, 0x1, P2 ;  /* 0x000000020b077211 */ /* 0x000fc600010f0eff */
[----:B------:R-:W-:Y:S04]  /*5e90*/  STL.64 [R1+0x1118], R14 ;  /* 0x0011180e01007387 */ /* 0x000fe80000100a00 */
[----:B------:R-:W-:Y:S04]  /*5ea0*/  STL.64 [R1+0x1110], R6 ;  /* 0x0011100601007387 */ /* 0x000fe80000100a00 */
[----:B------:R0:W-:Y:S02]  /*5eb0*/  STL [R1+0x7c], R4 ;  /* 0x00007c0401007387 */ /* 0x0001e40000100800 */
[----:B0-----:R-:W-:-:S02]  /*5ec0*/  IMAD R4, R13, 0x2, R4 ;  /* 0x000000020d047824 */ /* 0x001fc400078e0204 */
[----:B------:R-:W0:Y:S01]  /*5ed0*/  LDC R13, c[0x0][0x3d8] ;  /* 0x0000f600ff0d7b82 */ /* 0x000e220000000800 */
[----:B--2---:R-:W-:-:S04]  /*5ee0*/  LEA R14, P0, R29, R0, 0x1 ;  /* 0x000000001d0e7211 */ /* 0x004fc800078008ff */
[----:B------:R-:W-:Y:S02]  /*5ef0*/  LEA.HI.X.SX32 R15, R29, R2, 0x1, P0 ;  /* 0x000000021d0f7211 */ /* 0x000fe400000f0eff */
[CC--:B------:R-:W-:Y:S02]  /*5f00*/  LEA R10, P1, R8.reuse, R0.reuse, 0x1 ;  /* 0x00000000080a7211 */ /* 0x0c0fe400078208ff */
[----:B------:R-:W-:Y:S02]  /*5f10*/  LEA R6, P2, R9, R0, 0x1 ;  /* 0x0000000009067211 */ /* 0x000fe400078408ff */
[----:B------:R-:W-:Y:S02]  /*5f20*/  LEA.HI.X.SX32 R11, R8, R2, 0x1, P1 ;  /* 0x00000002080b7211 */ /* 0x000fe400008f0eff */
[----:B0-----:R-:W-:Y:S02]  /*5f30*/  LEA R29, R13, R4, 0x1 ;  /* 0x000000040d1d7211 */ /* 0x001fe400078e08ff */
[----:B------:R-:W0:Y:S01]  /*5f40*/  LDC R13, c[0x0][0x3d8] ;  /* 0x0000f600ff0d7b82 */ /* 0x000e220000000800 */
[----:B------:R1:W-:Y:S01]  /*5f50*/  STL.64 [R1+0x1108], R14 ;  /* 0x0011080e01007387 */ /* 0x0003e20000100a00 */
[----:B------:R-:W-:Y:S01]  /*5f60*/  LEA.HI.X.SX32 R7, R9, R2, 0x1, P2 ;  /* 0x0000000209077211 */ /* 0x000fe200010f0eff */
[----:B------:R-:W-:Y:S01]  /*5f70*/  IMAD.MOV.U32 R9, RZ, RZ, R5 ;  /* 0x000000ffff097224 */ /* 0x000fe200078e0005 */
[----:B------:R-:W-:Y:S01]  /*5f80*/  LEA R8, P0, R5, R0, 0x1 ;  /* 0x0000000005087211 */ /* 0x000fe200078008ff */
[----:B-1----:R-:W2:Y:S04]  /*5f90*/  LDL.LU.64 R14, [R1+0x1538] ;  /* 0x00153800010e7983 */ /* 0x002ea80000300a00 */
[----:B------:R1:W-:Y:S01]  /*5fa0*/  STL.64 [R1+0x1100], R10 ;  /* 0x0011000a01007387 */ /* 0x0003e20000100a00 */
[----:B------:R-:W-:-:S03]  /*5fb0*/  LEA.HI.X.SX32 R9, R9, R2, 0x1, P0 ;  /* 0x0000000209097211 */ /* 0x000fc600000f0eff */
[----:B-1----:R-:W3:Y:S04]  /*5fc0*/  LDL.LU.64 R10, [R1+0x1530] ;  /* 0x00153000010a7983 */ /* 0x002ee80000300a00 */
[----:B------:R1:W-:Y:S04]  /*5fd0*/  STL [R1+0x78], R4 ;  /* 0x0000780401007387 */ /* 0x0003e80000100800 */
[----:B------:R-:W-:Y:S01]  /*5fe0*/  STL.64 [R1+0x10f8], R6 ;  /* 0x0010f80601007387 */ /* 0x000fe20000100a00 */
[----:B0-----:R-:W-:Y:S02]  /*5ff0*/  LEA R13, R13, R29, 0x1 ;  /* 0x0000001d0d0d7211 */ /* 0x001fe400078e08ff */
[C---:B-1----:R-:W-:Y:S01]  /*6000*/  LEA R4, P2, R3.reuse, R0, 0x1 ;  /* 0x0000000003047211 */ /* 0x042fe200078408ff */
[----:B------:R0:W-:Y:S03]  /*6010*/  STL [R1+0x8c], R29 ;  /* 0x00008c1d01007387 */ /* 0x0001e60000100800 */
[----:B------:R-:W-:Y:S01]  /*6020*/  LEA.HI.X.SX32 R5, R3, R2, 0x1, P2 ;  /* 0x0000000203057211 */ /* 0x000fe200010f0eff */
[----:B------:R1:W-:Y:S01]  /*6030*/  STL.64 [R1+0x10f0], R8 ;  /* 0x0010f00801007387 */ /* 0x0003e20000100a00 */
[----:B0-----:R-:W0:Y:S03]  /*6040*/  LDC R29, c[0x0][0x3d8] ;  /* 0x0000f600ff1d7b82 */ /* 0x001e260000000800 */
[----:B-1----:R-:W2:Y:S01]  /*6050*/  LDL.LU.64 R8, [R1+0x1528] ;  /* 0x0015280001087983 */ /* 0x002ea20000300a00 */
[----:B----4-:R-:W-:-:S04]  /*6060*/  LEA R6, P1, R26, R0, 0x1 ;  /* 0x000000001a067211 */ /* 0x010fc800078208ff */
[----:B------:R-:W-:-:S05]  /*6070*/  LEA.HI.X.SX32 R7, R26, R2, 0x1, P1 ;  /* 0x000000021a077211 */ /* 0x000fca00008f0eff */
[----:B------:R1:W-:Y:S04]  /*6080*/  STL.64 [R1+0x10e8], R6 ;  /* 0x0010e80601007387 */ /* 0x0003e80000100a00 */
[----:B-1----:R-:W4:Y:S04]  /*6090*/  LDL.LU.64 R6, [R1+0x1520] ;  /* 0x0015200001067983 */ /* 0x002f280000300a00 */
[----:B------:R-:W-:Y:S04]  /*60a0*/  STL [R1+0x88], R13 ;  /* 0x0000880d01007387 */ /* 0x000fe80000100800 */
[----:B------:R1:W-:Y:S04]  /*60b0*/  STL.64 [R1+0x10e0], R4 ;  /* 0x0010e00401007387 */ /* 0x0003e80000100a00 */
[----:B-1----:R-:W2:Y:S01]  /*60c0*/  LDL.LU.64 R4, [R1+0x1518] ;  /* 0x0015180001047983 */ /* 0x002ea20000300a00 */
[----:B0-----:R-:W-:-:S02]  /*60d0*/  IMAD R26, R29, 0x2, R13 ;  /* 0x000000021d1a7824 */ /* 0x001fc400078e020d */
[----:B------:R-:W0:Y:S01]  /*60e0*/  LDC R29, c[0x0][0x3d8] ;  /* 0x0000f600ff1d7b82 */ /* 0x000e220000000800 */
[----:B------:R-:W3:Y:S04]  /*60f0*/  LDL.LU R13, [R1+0x1510] ;  /* 0x00151000010d7983 */ /* 0x000ee80000300800 */
[----:B------:R-:W-:Y:S04]  /*6100*/  STL.64 [R1+0x1508], R20 ;  /* 0x0015081401007387 */ /* 0x000fe80000100a00 */
[----:B------:R4:W-:Y:S04]  /*6110*/  STL.64 [R1+0x1500], R22 ;  /* 0x0015001601007387 */ /* 0x0009e80000100a00 */
[----:B------:R1:W-:Y:S01]  /*6120*/  STL.64 [R1+0x14f8], R24 ;  /* 0x0014f81801007387 */ /* 0x0003e20000100a00 */
[----:B0-----:R-:W-:-:S02]  /*6130*/  LEA R3, R29, R26, 0x1 ;  /* 0x0000001a1d037211 */ /* 0x001fc400078e08ff */
[----:B------:R-:W0:Y:S01]  /*6140*/  LDC R29, c[0x0][0x3d8] ;  /* 0x0000f600ff1d7b82 */ /* 0x000e220000000800 */
[----:B------:R-:W-:Y:S01]  /*6150*/  STL [R1+0x74], R26 ;  /* 0x0000741a01007387 */ /* 0x000fe20000100800 */
[----:B----4-:R-:W-:-:S04]  /*6160*/  LEA R22, P2, R6, R0, 0x1 ;  /* 0x0000000006167211 */ /* 0x010fc800078408ff */
[----:B------:R-:W-:Y:S02]  /*6170*/  LEA.HI.X.SX32 R23, R6, R2, 0x1, P2 ;  /* 0x0000000206177211 */ /* 0x000fe400010f0eff */
[CC--:B--2---:R-:W-:Y:S02]  /*6180*/  LEA R20, P0, R4.reuse, R0.reuse, 0x1 ;  /* 0x0000000004147211 */ /* 0x0c4fe400078008ff */
[C---:B-1----:R-:W-:Y:S02]  /*6190*/  LEA R24, P1, R5.reuse, R0, 0x1 ;  /* 0x0000000005187211 */ /* 0x042fe400078208ff */
[-C--:B------:R-:W-:Y:S02]  /*61a0*/  LEA.HI.X.SX32 R21, R4, R2.reuse, 0x1, P0 ;  /* 0x0000000204157211 */ /* 0x080fe400000f0eff */
[----:B------:R-:W-:-:S03]  /*61b0*/  LEA.HI.X.SX32 R25, R5, R2, 0x1, P1 ;  /* 0x0000000205197211 */ /* 0x000fc600008f0eff */
[----:B------:R1:W-:Y:S04]  /*61c0*/  STL.64 [R1+0x10d8], R20 ;  /* 0x0010d81401007387 */ /* 0x0003e80000100a00 */
[----:B-1----:R-:W2:Y:S04]  /*61d0*/  LDL.LU.64 R20, [R1+0x1508] ;  /* 0x0015080001147983 */ /* 0x002ea80000300a00 */
[----:B------:R0:W-:Y:S04]  /*61e0*/  STL [R1+0x84], R3 ;  /* 0x0000840301007387 */ /* 0x0001e80000100800 */
[----:B------:R-:W-:Y:S04]  /*61f0*/  STL.64 [R1+0x10d0], R24 ;  /* 0x0010d01801007387 */ /* 0x000fe80000100a00 */
[----:B------:R1:W-:Y:S01]  /*6200*/  STL.64 [R1+0x10c8], R22 ;  /* 0x0010c81601007387 */ /* 0x0003e20000100a00 */
[----:B0-----:R-:W-:-:S02]  /*6210*/  IMAD R3, R29, 0x2, R3 ;  /* 0x000000021d037824 */ /* 0x001fc400078e0203 */
[----:B------:R-:W0:Y:S01]  /*6220*/  LDC R29, c[0x0][0x3d8] ;  /* 0x0000f600ff1d7b82 */ /* 0x000e220000000800 */
[----:B-1----:R-:W-:-:S04]  /*6230*/  LEA R22, P0, R7, R0, 0x1 ;  /* 0x0000000007167211 */ /* 0x002fc800078008ff */
[----:B------:R-:W-:Y:S01]  /*6240*/  LEA.HI.X.SX32 R23, R7, R2, 0x1, P0 ;  /* 0x0000000207177211 */ /* 0x000fe200000f0eff */
[----:B------:R-:W-:Y:S04]  /*6250*/  STL [R1+0x70], R3 ;  /* 0x0000700301007387 */ /* 0x000fe80000100800 */
[----:B------:R1:W-:Y:S04]  /*6260*/  STL.64 [R1+0xf70], R22 ;  /* 0x000f701601007387 */ /* 0x0003e80000100a00 */
[----:B-1----:R-:W4:Y:S01]  /*6270*/  LDL.LU.64 R22, [R1+0x1500] ;  /* 0x0015000001167983 */ /* 0x002f220000300a00 */
[----:B0-----:R-:W-:-:S02]  /*6280*/  LEA R3, R29, R3, 0x1 ;  /* 0x000000031d037211 */ /* 0x001fc400078e08ff */
[----:B------:R-:W0:Y:S01]  /*6290*/  LDC R29, c[0x0][0x3d8] ;  /* 0x0000f600ff1d7b82 */ /* 0x000e220000000800 */
[----:B------:R-:W-:-:S04]  /*62a0*/  LEA R24, P1, R8, R0, 0x1 ;  /* 0x0000000008187211 */ /* 0x000fc800078208ff */
[----:B------:R-:W-:-:S05]  /*62b0*/  LEA.HI.X.SX32 R25, R8, R2, 0x1, P1 ;  /* 0x0000000208197211 */ /* 0x000fca00008f0eff */
[----:B------:R1:W-:Y:S04]  /*62c0*/  STL.64 [R1+0xf68], R24 ;  /* 0x000f681801007387 */ /* 0x0003e80000100a00 */
[----:B-1----:R-:W2:Y:S04]  /*62d0*/  LDL.LU.64 R24, [R1+0x14f8] ;  /* 0x0014f80001187983 */ /* 0x002ea80000300a00 */
[----:B------:R0:W-:Y:S02]  /*62e0*/  STL [R1+0x6c], R3 ;  /* 0x00006c0301007387 */ /* 0x0001e40000100800 */
[----:B0-----:R-:W-:-:S02]  /*62f0*/  IMAD R3, R29, 0x2, R3 ;  /* 0x000000021d037824 */ /* 0x001fc400078e0203 */
[----:B------:R-:W0:Y:S01]  /*6300*/  LDC R29, c[0x0][0x3d8] ;  /* 0x0000f600ff1d7b82 */ /* 0x000e220000000800 */
[----:B------:R-:W-:-:S04]  /*6310*/  LEA R4, P2, R9, R0, 0x1 ;  /* 0x0000000009047211 */ /* 0x000fc800078408ff */
[----:B------:R-:W-:-:S05]  /*6320*/  LEA.HI.X.SX32 R5, R9, R2, 0x1, P2 ;  /* 0x0000000209057211 */ /* 0x000fca00010f0eff */
[----:B------:R-:W-:Y:S04]  /*6330*/  STL.64 [R1+0xf60], R4 ;  /* 0x000f600401007387 */ /* 0x000fe80000100a00 */
[----:B------:R0:W-:Y:S02]  /*6340*/  STL [R1+0x5c], R3 ;  /* 0x00005c0301007387 */ /* 0x0001e40000100800 */
[----:B0-----:R-:W-:Y:S02]  /*6350*/  LEA R3, R29, R3, 0x1 ;  /* 0x000000031d037211 */ /* 0x001fe400078e08ff */
[----:B------:R-:W0:Y:S01]  /*6360*/  LDC R29, c[0x0][0x3d8] ;  /* 0x0000f600ff1d7b82 */ /* 0x000e220000000800 */
[-C--:B---3--:R-:W-:Y:S02]  /*6370*/  LEA R8, P0, R10, R0.reuse, 0x1 ;  /* 0x000000000a087211 */ /* 0x088fe400078008ff */
[----:B------:R-:W-:-:S02]  /*6380*/  LEA R4, P2, R12, R0, 0x1 ;  /* 0x000000000c047211 */ /* 0x000fc400078408ff */
[-C--:B------:R-:W-:Y:S02]  /*6390*/  LEA.HI.X.SX32 R9, R10, R2.reuse, 0x1, P0 ;  /* 0x000000020a097211 */ /* 0x080fe400000f0eff */
[----:B------:R-:W-:Y:S01]  /*63a0*/  LEA.HI.X.SX32 R5, R12, R2, 0x1, P2 ;  /* 0x000000020c057211 */ /* 0x000fe200010f0eff */
[----:B------:R-:W-:Y:S04]  /*63b0*/  STL [R1+0x58], R3 ;  /* 0x0000580301007387 */ /* 0x000fe80000100800 */
[----:B------:R-:W-:Y:S04]  /*63c0*/  STL.64 [R1+0xe00], R8 ;  /* 0x000e000801007387 */ /* 0x000fe80000100a00 */
[----:B------:R0:W-:Y:S02]  /*63d0*/  STL.64 [R1+0xde0], R4 ;  /* 0x000de00401007387 */ /* 0x0001e40000100a00 */
[----:B0-----:R-:W-:-:S02]  /*63e0*/  IMAD R5, R29, 0x2, R3 ;  /* 0x000000021d057824 */ /* 0x001fc400078e0203 */
[----:B------:R-:W0:Y:S01]  /*63f0*/  LDC R29, c[0x0][0x3d8] ;  /* 0x0000f600ff1d7b82 */ /* 0x000e220000000800 */
[----:B------:R-:W-:-:S04]  /*6400*/  LEA R6, P1, R11, R0, 0x1 ;  /* 0x000000000b067211 */ /* 0x000fc800078208ff */
[----:B------:R-:W-:Y:S02]  /*6410*/  LEA.HI.X.SX32 R7, R11, R2, 0x1, P1 ;  /* 0x000000020b077211 */ /* 0x000fe400008f0eff */
[----:B------:R-:W-:Y:S01]  /*6420*/  LEA R8, P1, R15, R0, 0x1 ;  /* 0x000000000f087211 */ /* 0x000fe200078208ff */
[----:B0-----:R-:W-:Y:S02]  /*6430*/  IMAD R3, R29, 0x2, R5 ;  /* 0x000000021d037824 */ /* 0x001fe400078e0205 */
[----:B------:R-:W0:Y:S01]  /*6440*/  LDC R29, c[0x0][0x3d8] ;  /* 0x0000f600ff1d7b82 */ /* 0x000e220000000800 */
[----:B------:R-:W-:Y:S01]  /*6450*/  LEA.HI.X.SX32 R9, R15, R2, 0x1, P1 ;  /* 0x000000020f097211 */ /* 0x000fe200008f0eff */
[----:B------:R1:W-:Y:S04]  /*6460*/  STL.64 [R1+0xdf0], R6 ;  /* 0x000df00601007387 */ /* 0x0003e80000100a00 */
[----:B------:R3:W-:Y:S01]  /*6470*/  STL.64 [R1+0xc38], R8 ;  /* 0x000c380801007387 */ /* 0x0007e20000100a00 */
[----:B------:R-:W-:-:S02]  /*6480*/  LEA R10, P0, R14, R0, 0x1 ;  /* 0x000000000e0a7211 */ /* 0x000fc400078008ff */
[----:B-1----:R-:W-:Y:S02]  /*6490*/  LEA R6, P2, R16, R0, 0x1 ;  /* 0x0000000010067211 */ /* 0x002fe400078408ff */
[----:B------:R-:W-:Y:S01]  /*64a0*/  MOV R26, R28 ;  /* 0x0000001c001a7202 */ /* 0x000fe20000000f00 */
[----:B---3--:R-:W1:Y:S01]  /*64b0*/  LDC R9, c[0x0][0x3d8] ;  /* 0x0000f600ff097b82 */ /* 0x008e620000000800 */
[----:B0-----:R-:W-:-:S07]  /*64c0*/  LEA R8, R29, R3, 0x1 ;  /* 0x000000031d087211 */ /* 0x001fce00078e08ff */
[----:B------:R-:W0:Y:S02]  /*64d0*/  LDC R29, c[0x0][0x3d8] ;  /* 0x0000f600ff1d7b82 */ /* 0x000e240000000800 */
[----:B0-----:R-:W-:-:S06]  /*64e0*/  IMAD R4, R29, 0x2, R8 ;  /* 0x000000021d047824 */ /* 0x001fcc00078e0208 */
[----:B------:R-:W0:Y:S01]  /*64f0*/  LDC R29, c[0x0][0x3d8] ;  /* 0x0000f600ff1d7b82 */ /* 0x000e220000000800 */
[-C--:B------:R-:W-:Y:S02]  /*6500*/  LEA.HI.X.SX32 R11, R14, R2.reuse, 0x1, P0 ;  /* 0x000000020e0b7211 */ /* 0x080fe400000f0eff */
[----:B------:R-:W-:Y:S02]  /*6510*/  LEA.HI.X.SX32 R7, R16, R2, 0x1, P2 ;  /* 0x0000000210077211 */ /* 0x000fe400010f0eff */
[C---:B------:R-:W-:Y:S01]  /*6520*/  LEA R14, P0, R17.reuse, R0, 0x1 ;  /* 0x00000000110e7211 */ /* 0x040fe200078008ff */
[----:B------:R3:W-:Y:S04]  /*6530*/  STL.64 [R1+0xc40], R10 ;  /* 0x000c400a01007387 */ /* 0x0007e80000100a00 */
[----:B------:R0:W-:Y:S01]  /*6540*/  STL.64 [R1+0xc30], R6 ;  /* 0x000c300601007387 */ /* 0x0001e20000100a00 */
[----:B------:R-:W-:-:S02]  /*6550*/  LEA.HI.X.SX32 R15, R17, R2, 0x1, P0 ;  /* 0x00000002110f7211 */ /* 0x000fc400000f0eff */
[----:B0-----:R-:W-:Y:S02]  /*6560*/  LEA R3, R29, R4, 0x1 ;  /* 0x000000041d037211 */ /* 0x001fe400078e08ff */
[----:B------:R-:W0:Y:S01]  /*6570*/  LDC R29, c[0x0][0x3d8] ;  /* 0x0000f600ff1d7b82 */ /* 0x000e220000000800 */
[CC--:B---3--:R-:W-:Y:S02]  /*6580*/  LEA R10, P1, R18.reuse, R0.reuse, 0x1 ;  /* 0x00000000120a7211 */ /* 0x0c8fe400078208ff */
[C---:B------:R-:W-:Y:S02]  /*6590*/  LEA R6, P2, R19.reuse, R0, 0x1 ;  /* 0x0000000013067211 */ /* 0x040fe400078408ff */
[-C--:B------:R-:W-:Y:S02]  /*65a0*/  LEA.HI.X.SX32 R11, R18, R2.reuse, 0x1, P1 ;  /* 0x00000002120b7211 */ /* 0x080fe400008f0eff */
[----:B------:R-:W-:Y:S01]  /*65b0*/  LEA.HI.X.SX32 R7, R19, R2, 0x1, P2 ;  /* 0x0000000213077211 */ /* 0x000fe200010f0eff */
[----:B------:R2:W-:Y:S01]  /*65c0*/  STL.64 [R1+0xad0], R14 ;  /* 0x000ad00e01007387 */ /* 0x0005e20000100a00 */
[----:B------:R-:W-:-:S03]  /*65d0*/  IMAD R13, R13, 0x2, R3 ;  /* 0x000000020d0d7824 */ /* 0x000fc600078e0203 */
[----:B------:R-:W-:Y:S04]  /*65e0*/  STL.64 [R1+0x14d8], R4 ;  /* 0x0014d80401007387 */ /* 0x000fe80000100a00 */
[----:B------:R3:W-:Y:S04]  /*65f0*/  STL.64 [R1+0xac0], R10 ;  /* 0x000ac00a01007387 */ /* 0x0007e80000100a00 */
[----:B------:R4:W-:Y:S04]  /*6600*/  STL.64 [R1+0xab0], R6 ;  /* 0x000ab00601007387 */ /* 0x0009e80000100a00 */
[----:B------:R-:W4:Y:S01]  /*6610*/  LDL.LU R17, [R1] ;  /* 0x0000000001117983 */ /* 0x000f220000300800 */
[----:B0-----:R-:W-:-:S02]  /*6620*/  LEA R3, R29, R13, 0x1 ;  /* 0x0000000d1d037211 */ /* 0x001fc400078e08ff */
[CC--:B--2---:R-:W-:Y:S02]  /*6630*/  LEA R14, P0, R20.reuse, R0.reuse, 0x1 ;  /* 0x00000000140e7211 */ /* 0x0c4fe400078008ff */
[C---:B---3--:R-:W-:Y:S02]  /*6640*/  LEA R10, P1, R21.reuse, R0, 0x1 ;  /* 0x00000000150a7211 */ /* 0x048fe400078208ff */
[-C--:B------:R-:W-:Y:S02]  /*6650*/  LEA.HI.X.SX32 R15, R20, R2.reuse, 0x1, P0 ;  /* 0x00000002140f7211 */ /* 0x080fe400000f0eff */
[----:B------:R-:W-:Y:S02]  /*6660*/  LEA.HI.X.SX32 R11, R21, R2, 0x1, P1 ;  /* 0x00000002150b7211 */ /* 0x000fe400008f0eff */
[----:B------:R-:W2:Y:S04]  /*6670*/  LDL.LU R21, [R1+0x4] ;  /* 0x0000040001157983 */ /* 0x000ea80000300800 */
[----:B------:R-:W-:Y:S04]  /*6680*/  STL.64 [R1+0x958], R14 ;  /* 0x0009580e01007387 */ /* 0x000fe80000100a00 */
[----:B------:R-:W-:Y:S01]  /*6690*/  STL.64 [R1+0x950], R10 ;  /* 0x0009500a01007387 */ /* 0x000fe20000100a00 */
[----:B----4-:R-:W-:-:S02]  /*66a0*/  LEA R6, P2, R22, R0, 0x1 ;  /* 0x0000000016067211 */ /* 0x010fc400078408ff */
[C---:B------:R-:W-:Y:S02]  /*66b0*/  LEA R28, P0, R23.reuse, R0, 0x1 ;  /* 0x00000000171c7211 */ /* 0x040fe400078008ff */
[-C--:B------:R-:W-:Y:S02]  /*66c0*/  LEA.HI.X.SX32 R7, R22, R2.reuse, 0x1, P2 ;  /* 0x0000000216077211 */ /* 0x080fe400010f0eff */
[----:B------:R-:W-:-:S03]  /*66d0*/  LEA.HI.X.SX32 R29, R23, R2, 0x1, P0 ;  /* 0x00000002171d7211 */ /* 0x000fc600000f0eff */
[----:B------:R0:W-:Y:S04]  /*66e0*/  STL.64 [R1+0x948], R6 ;  /* 0x0009480601007387 */ /* 0x0001e80000100a00 */
[----:B------:R-:W3:Y:S04]  /*66f0*/  LDL.LU R18, [R1+0xc] ;  /* 0x00000c0001127983 */ /* 0x000ee80000300800 */
[----:B------:R4:W-:Y:S01]  /*6700*/  STL.64 [R1+0x940], R28 ;  /* 0x0009401c01007387 */ /* 0x0009e20000100a00 */
[----:B0-----:R-:W0:Y:S03]  /*6710*/  LDC R6, c[0x0][0x3d8] ;  /* 0x0000f600ff067b82 */ /* 0x001e260000000800 */
[----:B----4-:R-:W4:Y:S01]  /*6720*/  LDL.LU.64 R28, [R1+0x14f0] ;  /* 0x0014f000011c7983 */ /* 0x010f220000300a00 */
[----:B------:R-:W-:-:S02]  /*6730*/  LEA R14, P1, R24, R0, 0x1 ;  /* 0x00000000180e7211 */ /* 0x000fc400078208ff */
[C---:B------:R-:W-:Y:S01]  /*6740*/  LEA R10, P2, R25.reuse, R0, 0x1 ;  /* 0x00000000190a7211 */ /* 0x040fe200078408ff */
[----:B------:R-:W2:Y:S01]  /*6750*/  LDL.LU R23, [R1+0x10] ;  /* 0x0000100001177983 */ /* 0x000ea20000300800 */
[-C--:B------:R-:W-:Y:S02]  /*6760*/  LEA.HI.X.SX32 R15, R24, R2.reuse, 0x1, P1 ;  /* 0x00000002180f7211 */ /* 0x080fe400008f0eff */
[----:B------:R-:W-:-:S03]  /*6770*/  LEA.HI.X.SX32 R11, R25, R2, 0x1, P2 ;  /* 0x00000002190b7211 */ /* 0x000fc600010f0eff */
[----:B------:R0:W-:Y:S04]  /*6780*/  STL.64 [R1+0x938], R14 ;  /* 0x0009380e01007387 */ /* 0x0001e80000100a00 */
[----:B------:R0:W-:Y:S02]  /*6790*/  STL.64 [R1+0x930], R10 ;  /* 0x0009300a01007387 */ /* 0x0001e40000100a00 */
[----:B0-----:R-:W-:Y:S01]  /*67a0*/  IMAD R4, R6, 0x2, R3 ;  /* 0x0000000206047824 */ /* 0x001fe200078e0203 */
[----:B------:R-:W-:Y:S02]  /*67b0*/  MOV R7, R26 ;  /* 0x0000001a00077202 */ /* 0x000fe40000000f00 */
[----:B------:R-:W0:Y:S08]  /*67c0*/  LDC R26, c[0x0][0x3d8] ;  /* 0x0000f600ff1a7b82 */ /* 0x000e300000000800 */
[----:B------:R-:W1:Y:S01]  /*67d0*/  LDC R15, c[0x0][0x3d8] ;  /* 0x0000f600ff0f7b82 */ /* 0x000e620000000800 */
[----:B0-----:R-:W-:-:S07]  /*67e0*/  IMAD R14, R26, 0x2, R4 ;  /* 0x000000021a0e7824 */ /* 0x001fce00078e0204 */
[----:B------:R-:W0:Y:S01]  /*67f0*/  LDC R26, c[0x0][0x3d8] ;  /* 0x0000f600ff1a7b82 */ /* 0x000e220000000800 */
[----:B------:R-:W-:-:S04]  /*6800*/  LEA R4, P2, R27, R0, 0x1 ;  /* 0x000000001b047211 */ /* 0x000fc800078408ff */
[----:B------:R-:W-:Y:S02]  /*6810*/  LEA.HI.X.SX32 R5, R27, R2, 0x1, P2 ;  /* 0x000000021b057211 */ /* 0x000fe400010f0eff */
[----:B0-----:R-:W-:Y:S02]  /*6820*/  LEA R12, R26, R14, 0x1 ;  /* 0x0000000e1a0c7211 */ /* 0x001fe400078e08ff */
[----:B------:R-:W0:Y:S02]  /*6830*/  LDC R26, c[0x0][0x3d8] ;  /* 0x0000f600ff1a7b82 */ /* 0x000e240000000800 */
[----:B0-----:R-:W-:Y:S02]  /*6840*/  LEA R26, R26, R12, 0x1 ;  /* 0x0000000c1a1a7211 */ /* 0x001fe400078e08ff */
[----:B----4-:R-:W-:-:S04]  /*6850*/  LEA R24, P0, R29, R0, 0x1 ;  /* 0x000000001d187211 */ /* 0x010fc800078008ff */
[----:B------:R-:W-:Y:S02]  /*6860*/  LEA.HI.X.SX32 R25, R29, R2, 0x1, P0 ;  /* 0x000000021d197211 */ /* 0x000fe400000f0eff */
[----:B------:R-:W4:Y:S01]  /*6870*/  LDL.LU R29, [R1+0x14] ;  /* 0x00001400011d7983 */ /* 0x000f220000300800 */
[----:B------:R-:W-:-:S03]  /*6880*/  LEA R10, P1, R28, R0, 0x1 ;  /* 0x000000001c0a7211 */ /* 0x000fc600078208ff */
[----:B------:R-:W4:Y:S01]  /*6890*/  LDL.LU R20, [R1+0x20] ;  /* 0x0000200001147983 */ /* 0x000f220000300800 */
[----:B------:R-:W-:-:S03]  /*68a0*/  LEA.HI.X.SX32 R11, R28, R2, 0x1, P1 ;  /* 0x000000021c0b7211 */ /* 0x000fc600008f0eff */
[----:B------:R-:W-:Y:S04]  /*68b0*/  STL.64 [R1+0x928], R24 ;  /* 0x0009281801007387 */ /* 0x000fe80000100a00 */
[----:B------:R0:W-:Y:S04]  /*68c0*/  STL.64 [R1+0x920], R10 ;  /* 0x0009200a01007387 */ /* 0x0001e80000100a00 */
[----:B0-----:R-:W4:Y:S01]  /*68d0*/  LDL.LU R10, [R1+0x1c] ;  /* 0x00001c00010a7983 */ /* 0x001f220000300800 */
[----:B------:R-:W0:Y:S03]  /*68e0*/  LDC R11, c[0x0][0x3d8] ;  /* 0x0000f600ff0b7b82 */ /* 0x000e260000000800 */
[----:B------:R-:W4:Y:S04]  /*68f0*/  LDL.LU R6, [R1+0x18] ;  /* 0x0000180001067983 */ /* 0x000f280000300800 */
[----:B------:R-:W-:Y:S04]  /*6900*/  STL.64 [R1+0x14c8], R12 ;  /* 0x0014c80c01007387 */ /* 0x000fe80000100a00 */
[----:B------:R0:W-:Y:S04]  /*6910*/  STL.64 [R1+0x918], R4 ;  /* 0x0009180401007387 */ /* 0x0001e80000100a00 */
[----:B------:R-:W4:Y:S01]  /*6920*/  LDL.LU R19, [R1+0x30] ;  /* 0x0000300001137983 */ /* 0x000f220000300800 */
[----:B0-----:R-:W-:-:S03]  /*6930*/  IMAD R16, R11, 0x2, R26 ;  /* 0x000000020b107824 */ /* 0x001fc600078e021a */
[----:B------:R-:W4:Y:S01]  /*6940*/  LDL.LU R11, [R1+0x2c] ;  /* 0x00002c00010b7983 */ /* 0x000f220000300800 */
[----:B------:R-:W-:-:S04]  /*6950*/  LEA R4, P2, R17, R0, 0x1 ;  /* 0x0000000011047211 */ /* 0x000fc800078408ff */
[----:B------:R-:W-:Y:S02]  /*6960*/  LEA.HI.X.SX32 R5, R17, R2, 0x1, P2 ;  /* 0x0000000211057211 */ /* 0x000fe400010f0eff */
[----:B------:R-:W0:Y:S01]  /*6970*/  LDC R17, c[0x0][0x3d8] ;  /* 0x0000f600ff117b82 */ /* 0x000e220000000800 */
[----:B-1----:R-:W-:Y:S01]  /*6980*/  LEA R15, R15, R16, 0x1 ;  /* 0x000000100f0f7211 */ /* 0x002fe200078e08ff */
[----:B------:R-:W-:Y:S01]  /*6990*/  IMAD R9, R9, 0x2, R27 ;  /* 0x0000000209097824 */ /* 0x000fe200078e021b */
[----:B--2---:R-:W-:-:S04]  /*69a0*/  LEA R24, P1, R21, R0, 0x1 ;  /* 0x0000000015187211 */ /* 0x004fc800078208ff */
[----:B------:R-:W-:Y:S02]  /*69b0*/  LEA R12, P0, R9, R0, 0x1 ;  /* 0x00000000090c7211 */ /* 0x000fe400078008ff */
[-C--:B------:R-:W-:Y:S02]  /*69c0*/  LEA.HI.X.SX32 R25, R21, R2.reuse, 0x1, P1 ;  /* 0x0000000215197211 */ /* 0x080fe400008f0eff */
[----:B------:R-:W-:Y:S01]  /*69d0*/  LEA.HI.X.SX32 R13, R9, R2, 0x1, P0 ;  /* 0x00000002090d7211 */ /* 0x000fe200000f0eff */
[----:B0-----:R-:W-:Y:S02]  /*69e0*/  IMAD R27, R17, 0x2, R15 ;  /* 0x00000002111b7824 */ /* 0x001fe400078e020f */
[----:B------:R-:W0:Y:S02]  /*69f0*/  LDC R17, c[0x0][0x3d8] ;  /* 0x0000f600ff117b82 */ /* 0x000e240000000800 */
[----:B------:R1:W-:Y:S04]  /*6a00*/  STL.64 [R1+0x910], R12 ;  /* 0x0009100c01007387 */ /* 0x0003e80000100a00 */
[----:B------:R-:W2:Y:S04]  /*6a10*/  LDL.LU R9, [R1+0x28] ;  /* 0x0000280001097983 */ /* 0x000ea80000300800 */
[----:B------:R-:W-:Y:S01]  /*6a20*/  STL.64 [R1+0x908], R24 ;  /* 0x0009081801007387 */ /* 0x000fe20000100a00 */
[----:B-1----:R-:W-:-:S03]  /*6a30*/  LEA R12, P1, R23, R0, 0x1 ;  /* 0x00000000170c7211 */ /* 0x002fc600078208ff */
[----:B------:R3:W-:Y:S01]  /*6a40*/  STL.64 [R1+0x900], R4 ;  /* 0x0009000401007387 */ /* 0x0007e20000100a00 */
[----:B------:R-:W-:-:S03]  /*6a50*/  LEA.HI.X.SX32 R13, R23, R2, 0x1, P1 ;  /* 0x00000002170d7211 */ /* 0x000fc600008f0eff */
[----:B------:R-:W2:Y:S04]  /*6a60*/  LDL.LU R22, [R1+0x40] ;  /* 0x0000400001167983 */ /* 0x000ea80000300800 */
[----:B------:R-:W2:Y:S01]  /*6a70*/  LDL.LU R21, [R1+0x3c] ;  /* 0x00003c0001157983 */ /* 0x000ea20000300800 */
[----:B---3--:R-:W-:-:S03]  /*6a80*/  LEA R4, P2, R18, R0, 0x1 ;  /* 0x0000000012047211 */ /* 0x008fc600078408ff */
[----:B------:R1:W-:Y:S01]  /*6a90*/  STL.64 [R1+0x14d0], R14 ;  /* 0x0014d00e01007387 */ /* 0x0003e20000100a00 */
[----:B------:R-:W-:Y:S02]  /*6aa0*/  LEA.HI.X.SX32 R5, R18, R2, 0x1, P2 ;  /* 0x0000000212057211 */ /* 0x000fe400010f0eff */
[----:B0-----:R-:W-:Y:S02]  /*6ab0*/  LEA R18, R17, R27, 0x1 ;  /* 0x0000001b11127211 */ /* 0x001fe400078e08ff */
[----:B------:R-:W0:Y:S03]  /*6ac0*/  LDC R17, c[0x0][0x3d8] ;  /* 0x0000f600ff117b82 */ /* 0x000e260000000800 */
[----:B0-----:R-:W-:Y:S01]  /*6ad0*/  IMAD R17, R17, 0x2, R18 ;  /* 0x0000000211117824 */ /* 0x001fe200078e0212 */
[----:B----4-:R-:W-:-:S04]  /*6ae0*/  LEA R24, P0, R29, R0, 0x1 ;  /* 0x000000001d187211 */ /* 0x010fc800078008ff */
[----:B------:R-:W-:-:S05]  /*6af0*/  LEA.HI.X.SX32 R25, R29, R2, 0x1, P0 ;  /* 0x000000021d197211 */ /* 0x000fca00000f0eff */
[----:B------:R-:W-:Y:S04]  /*6b00*/  STL.64 [R1+0x8f8], R24 ;  /* 0x0008f81801007387 */ /* 0x000fe80000100a00 */
[----:B------:R0:W-:Y:S04]  /*6b10*/  STL.64 [R1+0x14e0], R26 ;  /* 0x0014e01a01007387 */ /* 0x0001e80000100a00 */
[----:B------:R3:W-:Y:S01]  /*6b20*/  STL.64 [R1+0x8f0], R12 ;  /* 0x0008f00c01007387 */ /* 0x0007e20000100a00 */
[----:B-1----:R-:W-:-:S03]  /*6b30*/  LEA R14, P0, R20, R0, 0x1 ;  /* 0x00000000140e7211 */ /* 0x002fc600078008ff */
[----:B0-----:R-:W4:Y:S04]  /*6b40*/  LDL.LU R27, [R1+0x44] ;  /* 0x00004400011b7983 */ /* 0x001f280000300800 */
[----:B------:R0:W-:Y:S01]  /*6b50*/  STL.64 [R1+0x8e8], R4 ;  /* 0x0008e80401007387 */ /* 0x0001e20000100a00 */
[----:B---3--:R-:W-:Y:S02]  /*6b60*/  LEA R12, P1, R10, R0, 0x1 ;  /* 0x000000000a0c7211 */ /* 0x008fe400078208ff */
[-C--:B------:R-:W-:Y:S02]  /*6b70*/  LEA.HI.X.SX32 R15, R20, R2.reuse, 0x1, P0 ;  /* 0x00000002140f7211 */ /* 0x080fe400000f0eff */
[----:B------:R-:W-:Y:S01]  /*6b80*/  LEA.HI.X.SX32 R13, R10, R2, 0x1, P1 ;  /* 0x000000020a0d7211 */ /* 0x000fe200008f0eff */
[----:B------:R-:W1:Y:S01]  /*6b90*/  LDC R20, c[0x0][0x3d8] ;  /* 0x0000f600ff147b82 */ /* 0x000e620000000800 */
[----:B0-----:R-:W-:-:S04]  /*6ba0*/  LEA R4, P2, R6, R0, 0x1 ;  /* 0x0000000006047211 */ /* 0x001fc800078408ff */
[----:B------:R-:W-:-:S05]  /*6bb0*/  LEA.HI.X.SX32 R5, R6, R2, 0x1, P2 ;  /* 0x0000000206057211 */ /* 0x000fca00010f0eff */
[----:B------:R0:W-:Y:S04]  /*6bc0*/  STL.64 [R1+0x8d0], R4 ;  /* 0x0008d00401007387 */ /* 0x0001e80000100a00 */
[----:B------:R3:W-:Y:S04]  /*6bd0*/  STL.64 [R1+0x8e0], R14 ;  /* 0x0008e00e01007387 */ /* 0x0007e80000100a00 */
[----:B------:R-:W-:Y:S04]  /*6be0*/  STL.64 [R1+0x8d8], R12 ;  /* 0x0008d80c01007387 */ /* 0x000fe80000100a00 */
[----:B------:R-:W4:Y:S01]  /*6bf0*/  LDL.LU R25, [R1+0x50] ;  /* 0x0000500001197983 */ /* 0x000f220000300800 */
[----:B0-----:R-:W0:Y:S03]  /*6c00*/  LDC R5, c[0x0][0x3d8] ;  /* 0x0000f600ff057b82 */ /* 0x001e260000000800 */
[----:B------:R-:W4:Y:S04]  /*6c10*/  LDL.LU R10, [R1+0x4c] ;  /* 0x00004c00010a7983 */ /* 0x000f280000300800 */
[----:B------:R-:W4:Y:S01]  /*6c20*/  LDL.LU R6, [R1+0x48] ;  /* 0x0000480001067983 */ /* 0x000f220000300800 */
[----:B---3--:R-:W-:-:S04]  /*6c30*/  LEA R14, P0, R19, R0, 0x1 ;  /* 0x00000000130e7211 */ /* 0x008fc800078008ff */
[----:B------:R-:W-:Y:S01]  /*6c40*/  LEA.HI.X.SX32 R15, R19, R2, 0x1, P0 ;  /* 0x00000002130f7211 */ /* 0x000fe200000f0eff */
[----:B------:R-:W-:Y:S04]  /*6c50*/  STL.64 [R1+0x14e8], R16 ;  /* 0x0014e81001007387 */ /* 0x000fe80000100a00 */
[----:B------:R-:W-:Y:S04]  /*6c60*/  STL.64 [R1+0x8c8], R14 ;  /* 0x0008c80e01007387 */ /* 0x000fe80000100a00 */
[----:B------:R-:W3:Y:S01]  /*6c70*/  LDL.LU R23, [R1+0x64] ;  /* 0x0000640001177983 */ /* 0x000ee20000300800 */
[----:B------:R-:W-:-:S02]  /*6c80*/  LEA R4, P1, R11, R0, 0x1 ;  /* 0x000000000b047211 */ /* 0x000fc400078208ff */
[----:B0-----:R-:W-:Y:S02]  /*6c90*/  LEA R28, R5, R17, 0x1 ;  /* 0x00000011051c7211 */ /* 0x001fe400078e08ff */
[----:B------:R-:W-:-:S05]  /*6ca0*/  LEA.HI.X.SX32 R5, R11, R2, 0x1, P1 ;  /* 0x000000020b057211 */ /* 0x000fca00008f0eff */
[----:B------:R0:W-:Y:S04]  /*6cb0*/  STL.64 [R1+0x8c0], R4 ;  /* 0x0008c00401007387 */ /* 0x0001e80000100a00 */
[----:B0-----:R-:W3:Y:S01]  /*6cc0*/  LDL.LU R4, [R1+0x60] ;  /* 0x0000600001047983 */ /* 0x001ee20000300800 */
[----:B------:R-:W-:Y:S02]  /*6cd0*/  MOV R24, R7 ;  /* 0x0000000700187202 */ /* 0x000fe40000000f00 */
[----:B------:R-:W0:Y:S01]  /*6ce0*/  LDC R7, c[0x0][0x3d8] ;  /* 0x0000f600ff077b82 */ /* 0x000e220000000800 */
[----:B-1----:R-:W-:Y:S01]  /*6cf0*/  IMAD R20, R20, 0x2, R28 ;  /* 0x0000000214147824 */ /* 0x002fe200078e021c */
[----:B--2---:R-:W-:-:S04]  /*6d00*/  LEA R12, P2, R9, R0, 0x1 ;  /* 0x00000000090c7211 */ /* 0x004fc800078408ff */
[----:B------:R-:W-:Y:S02]  /*6d10*/  LEA.HI.X.SX32 R13, R9, R2, 0x1, P2 ;  /* 0x00000002090d7211 */ /* 0x000fe400010f0eff */
[----:B------:R-:W-:Y:S01]  /*6d20*/  LEA R14, P1, R22, R0, 0x1 ;  /* 0x00000000160e7211 */ /* 0x000fe200078208ff */
[----:B------:R-:W1:Y:S01]  /*6d30*/  LDC R9, c[0x0][0x3d8] ;  /* 0x0000f600ff097b82 */ /* 0x000e620000000800 */
[----:B0-----:R-:W-:-:S07]  /*6d40*/  IMAD R19, R7, 0x2, R20 ;  /* 0x0000000207137824 */ /* 0x001fce00078e0214 */
[----:B------:R-:W0:Y:S01]  /*6d50*/  LDC R7, c[0x0][0x3d8] ;  /* 0x0000f600ff077b82 */ /* 0x000e220000000800 */
[----:B------:R2:W-:Y:S01]  /*6d60*/  STL.64 [R1+0x8b8], R12 ;  /* 0x0008b80c01007387 */ /* 0x0005e20000100a00 */
[----:B------:R-:W-:-:S03]  /*6d70*/  LEA.HI.X.SX32 R15, R22, R2, 0x1, P1 ;  /* 0x00000002160f7211 */ /* 0x000fc600008f0eff */
[----:B------:R-:W3:Y:S04]  /*6d80*/  LDL.LU R5, [R1+0x80] ;  /* 0x0000800001057983 */ /* 0x000ee80000300800 */
[----:B------:R-:W3:Y:S01]  /*6d90*/  LDL.LU R11, [R1+0x7c] ;  /* 0x00007c00010b7983 */ /* 0x000ee20000300800 */
[----:B--2---:R-:W-:-:S04]  /*6da0*/  LEA R12, P2, R21, R0, 0x1 ;  /* 0x00000000150c7211 */ /* 0x004fc800078408ff */
[----:B------:R-:W-:Y:S02]  /*6db0*/  LEA.HI.X.SX32 R13, R21, R2, 0x1, P2 ;  /* 0x00000002150d7211 */ /* 0x000fe400010f0eff */
[----:B------:R-:W2:Y:S01]  /*6dc0*/  LDC R21, c[0x0][0x3d8] ;  /* 0x0000f600ff157b82 */ /* 0x000ea20000000800 */
[----:B0-----:R-:W-:Y:S02]  /*6dd0*/  LEA R29, R7, R19, 0x1 ;  /* 0x00000013071d7211 */ /* 0x001fe400078e08ff */
[----:B------:R-:W3:Y:S03]  /*6de0*/  LDL.LU R7, [R1+0x78] ;  /* 0x0000780001077983 */ /* 0x000ee60000300800 */
[----:B-1----:R-:W-:-:S05]  /*6df0*/  IMAD R22, R9, 0x2, R29 ;  /* 0x0000000209167824 */ /* 0x002fca00078e021d */
[----:B--2---:R-:W-:Y:S02]  /*6e00*/  LEA R21, R21, R22, 0x1 ;  /* 0x0000001615157211 */ /* 0x004fe400078e08ff */
[----:B----4-:R-:W-:-:S04]  /*6e10*/  LEA R16, P0, R27, R0, 0x1 ;  /* 0x000000001b107211 */ /* 0x010fc800078008ff */
[----:B------:R-:W-:-:S05]  /*6e20*/  LEA.HI.X.SX32 R17, R27, R2, 0x1, P0 ;  /* 0x000000021b117211 */ /* 0x000fca00000f0eff */
[----:B------:R-:W-:Y:S04]  /*6e30*/  STL.64 [R1+0x8b0], R16 ;  /* 0x0008b01001007387 */ /* 0x000fe80000100a00 */
[----:B------:R0:W-:Y:S04]  /*6e40*/  STL.64 [R1+0x8a8], R14 ;  /* 0x0008a80e01007387 */ /* 0x0001e80000100a00 */
[----:B0-----:R-:W2:Y:S04]  /*6e50*/  LDL.LU R14, [R1+0x8c] ;  /* 0x00008c00010e7983 */ /* 0x001ea80000300800 */
[----:B------:R-:W4:Y:S04]  /*6e60*/  LDL.LU R15, [R1+0x88] ;  /* 0x00008800010f7983 */ /* 0x000f280000300800 */
[----:B------:R0:W-:Y:S01]  /*6e70*/  STL.64 [R1+0x8a0], R12 ;  /* 0x0008a00c01007387 */ /* 0x0001e20000100a00 */
[----:B------:R-:W-:-:S03]  /*6e80*/  LEA R26, P0, R25, R0, 0x1 ;  /* 0x00000000191a7211 */ /* 0x000fc600078008ff */
[----:B------:R-:W2:Y:S01]  /*6e90*/  LDL.LU R9, [R1+0x74] ;  /* 0x0000740001097983 */ /* 0x000ea20000300800 */
[----:B0-----:R-:W-:-:S04]  /*6ea0*/  LEA R12, P2, R6, R0, 0x1 ;  /* 0x00000000060c7211 */ /* 0x001fc800078408ff */
[----:B------:R-:W-:Y:S02]  /*6eb0*/  LEA.HI.X.SX32 R13, R6, R2, 0x1, P2 ;  /* 0x00000002060d7211 */ /* 0x000fe400010f0eff */
[----:B------:R-:W0:Y:S01]  /*6ec0*/  LDC R6, c[0x0][0x3d8] ;  /* 0x0000f600ff067b82 */ /* 0x000e220000000800 */
[----:B------:R-:W-:-:S04]  /*6ed0*/  LEA R16, P1, R10, R0, 0x1 ;  /* 0x000000000a107211 */ /* 0x000fc800078208ff */
[-C--:B------:R-:W-:Y:S01]  /*6ee0*/  LEA.HI.X.SX32 R17, R10, R2.reuse, 0x1, P1 ;  /* 0x000000020a117211 */ /* 0x080fe200008f0eff */
[----:B0-----:R-:W-:Y:S02]  /*6ef0*/  IMAD R10, R6, 0x2, R21 ;  /* 0x00000002060a7824 */ /* 0x001fe400078e0215 */
[----:B------:R-:W0:Y:S01]  /*6f00*/  LDC R6, c[0x0][0x3d8] ;  /* 0x0000f600ff067b82 */ /* 0x000e220000000800 */
[----:B------:R-:W-:Y:S01]  /*6f10*/  LEA.HI.X.SX32 R27, R25, R2, 0x1, P0 ;  /* 0x00000002191b7211 */ /* 0x000fe200000f0eff */
[----:B------:R1:W-:Y:S04]  /*6f20*/  STL.64 [R1+0x14b8], R28 ;  /* 0x0014b81c01007387 */ /* 0x0003e80000100a00 */
[----:B------:R1:W-:Y:S04]  /*6f30*/  STL.64 [R1+0x898], R26 ;  /* 0x0008981a01007387 */ /* 0x0003e80000100a00 */
[----:B-1----:R-:W4:Y:S01]  /*6f40*/  LDL.LU R28, [R1+0x84] ;  /* 0x00008400011c7983 */ /* 0x002f220000300800 */
[----:B------:R-:W-:-:S02]  /*6f50*/  LEA R26, P0, R24, R0, 0x1 ;  /* 0x00000000181a7211 */ /* 0x000fc400078008ff */
[----:B------:R-:W-:Y:S01]  /*6f60*/  MOV R27, R24 ;  /* 0x00000018001b7202 */ /* 0x000fe20000000f00 */
[----:B0-----:R-:W-:Y:S02]  /*6f70*/  IMAD R24, R6, 0x2, R10 ;  /* 0x0000000206187824 */ /* 0x001fe400078e020a */
[----:B------:R-:W0:Y:S01]  /*6f80*/  LDC R6, c[0x0][0x3d8] ;  /* 0x0000f600ff067b82 */ /* 0x000e220000000800 */
[----:B------:R3:W-:Y:S04]  /*6f90*/  STL.64 [R1+0x890], R16 ;  /* 0x0008901001007387 */ /* 0x0007e80000100a00 */
[----:B------:R-:W4:Y:S01]  /*6fa0*/  LDL.LU R29, [R1+0x70] ;  /* 0x00007000011d7983 */ /* 0x000f220000300800 */
[----:B---3--:R-:W-:-:S04]  /*6fb0*/  LEA R16, P1, R23, R0, 0x1 ;  /* 0x0000000017107211 */ /* 0x008fc800078208ff */
[----:B------:R-:W-:Y:S02]  /*6fc0*/  LEA.HI.X.SX32 R17, R23, R2, 0x1, P1 ;  /* 0x0000000217117211 */ /* 0x000fe400008f0eff */
[----:B0-----:R-:W-:Y:S02]  /*6fd0*/  LEA R23, R6, R24, 0x1 ;  /* 0x0000001806177211 */ /* 0x001fe400078e08ff */
[----:B------:R-:W0:Y:S01]  /*6fe0*/  LDC R6, c[0x0][0x3d8] ;  /* 0x0000f600ff067b82 */ /* 0x000e220000000800 */
[----:B------:R1:W-:Y:S01]  /*6ff0*/  STL.64 [R1+0x888], R12 ;  /* 0x0008880c01007387 */ /* 0x0003e20000100a00 */
[----:B------:R-:W-:-:S03]  /*7000*/  LEA.HI.X.SX32 R27, R27, R2, 0x1, P0 ;  /* 0x000000021b1b7211 */ /* 0x000fc600000f0eff */
[----:B------:R-:W3:Y:S04]  /*7010*/  LDL.LU R25, [R1+0x6c] ;  /* 0x00006c0001197983 */ /* 0x000ee80000300800 */
[----:B------:R-:W3:Y:S01]  /*7020*/  LDL.LU R10, [R1+0x5c] ;  /* 0x00005c00010a7983 */ /* 0x000ee20000300800 */
[----:B-1----:R-:W-:-:S03]  /*7030*/  LEA R12, P2, R4, R0, 0x1 ;  /* 0x00000000040c7211 */ /* 0x002fc600078408ff */
[----:B------:R-:W-:Y:S01]  /*7040*/  STL.64 [R1+0x880], R26 ;  /* 0x0008801a01007387 */ /* 0x000fe20000100a00 */
[----:B------:R-:W-:-:S03]  /*7050*/  LEA.HI.X.SX32 R13, R4, R2, 0x1, P2 ;  /* 0x00000002040d7211 */ /* 0x000fc600010f0eff */
[----:B------:R-:W-:Y:S04]  /*7060*/  STL.64 [R1+0x878], R16 ;  /* 0x0008781001007387 */ /* 0x000fe80000100a00 */
[----:B------:R-:W-:Y:S01]  /*7070*/  STL.64 [R1+0x870], R12 ;  /* 0x0008700c01007387 */ /* 0x000fe20000100a00 */
[----:B0-----:R-:W-:-:S03]  /*7080*/  IMAD R4, R6, 0x2, R23 ;  /* 0x0000000206047824 */ /* 0x001fc600078e0217 */
[----:B------:R0:W-:Y:S01]  /*7090*/  STL.64 [R1+0x14a8], R22 ;  /* 0x0014a81601007387 */ /* 0x0001e20000100a00 */
[----:B------:R-:W1:Y:S03]  /*70a0*/  LDC R6, c[0x0][0x3d8] ;  /* 0x0000f600ff067b82 */ /* 0x000e660000000800 */
[----:B0-----:R-:W3:Y:S01]  /*70b0*/  LDL.LU R23, [R1+0x58] ;  /* 0x0000580001177983 */ /* 0x001ee20000300800 */
[----:B------:R-:W-:-:S04]  /*70c0*/  LEA R12, P2, R7, R0, 0x1 ;  /* 0x00000000070c7211 */ /* 0x000fc800078408ff */
[----:B------:R-:W-:Y:S02]  /*70d0*/  LEA.HI.X.SX32 R13, R7, R2, 0x1, P2 ;  /* 0x00000002070d7211 */ /* 0x000fe400010f0eff */
[----:B------:R-:W0:Y:S01]  /*70e0*/  LDC R7, c[0x0][0x3d8] ;  /* 0x0000f600ff077b82 */ /* 0x000e220000000800 */
[C---:B------:R-:W-:Y:S02]  /*70f0*/  LEA R26, P1, R11.reuse, R0, 0x1 ;  /* 0x000000000b1a7211 */ /* 0x040fe400078208ff */
[----:B-1----:R-:W-:Y:S02]  /*7100*/  LEA R6, R6, R4, 0x1 ;  /* 0x0000000406067211 */ /* 0x002fe400078e08ff */
[----:B------:R-:W-:-:S03]  /*7110*/  LEA.HI.X.SX32 R27, R11, R2, 0x1, P1 ;  /* 0x000000020b1b7211 */ /* 0x000fc600008f0eff */
[----:B0-----:R-:W-:Y:S02]  /*7120*/  IMAD R11, R7, 0x2, R6 ;  /* 0x00000002070b7824 */ /* 0x001fe400078e0206 */
[----:B------:R-:W0:Y:S01]  /*7130*/  LDC R7, c[0x0][0x3d8] ;  /* 0x0000f600ff077b82 */ /* 0x000e220000000800 */
[----:B------:R-:W-:-:S04]  /*7140*/  LEA R16, P0, R5, R0, 0x1 ;  /* 0x0000000005107211 */ /* 0x000fc800078008ff */
[----:B------:R-:W-:-:S05]  /*7150*/  LEA.HI.X.SX32 R17, R5, R2, 0x1, P0 ;  /* 0x0000000205117211 */ /* 0x000fca00000f0eff */
[----:B------:R1:W-:Y:S04]  /*7160*/  STL.64 [R1+0x868], R16 ;  /* 0x0008681001007387 */ /* 0x0003e80000100a00 */
[----:B-1----:R-:W3:Y:S04]  /*7170*/  LDL.LU.64 R16, [R1+0x14e8] ;  /* 0x0014e80001107983 */ /* 0x002ee80000300a00 */
[----:B------:R2:W-:Y:S04]  /*7180*/  STL.64 [R1+0x860], R26 ;  /* 0x0008601a01007387 */ /* 0x0005e80000100a00 */
[----:B------:R4:W-:Y:S01]  /*7190*/  STL.64 [R1+0x858], R12 ;  /* 0x0008580c01007387 */ /* 0x0009e20000100a00 */
[----:B--2---:R-:W-:-:S02]  /*71a0*/  LEA R26, P0, R14, R0, 0x1 ;  /* 0x000000000e1a7211 */ /* 0x004fc400078008ff */
[----:B------:R-:W-:-:S04]  /*71b0*/  LEA R4, P2, R9, R0, 0x1 ;  /* 0x0000000009047211 */ /* 0x000fc800078408ff */
[----:B------:R-:W-:Y:S02]  /*71c0*/  LEA.HI.X.SX32 R5, R9, R2, 0x1, P2 ;  /* 0x0000000209057211 */ /* 0x000fe400010f0eff */
[----:B0-----:R-:W-:Y:S02]  /*71d0*/  LEA R9, R7, R11, 0x1 ;  /* 0x0000000b07097211 */ /* 0x001fe400078e08ff */
[----:B------:R-:W0:Y:S01]  /*71e0*/  LDC R7, c[0x0][0x3d8] ;  /* 0x0000f600ff077b82 */ /* 0x000e220000000800 */
[C---:B----4-:R-:W-:Y:S02]  /*71f0*/  LEA R12, P1, R15.reuse, R0, 0x1 ;  /* 0x000000000f0c7211 */ /* 0x050fe400078208ff */
[-C--:B------:R-:W-:Y:S02]  /*7200*/  LEA.HI.X.SX32 R27, R14, R2.reuse, 0x1, P0 ;  /* 0x000000020e1b7211 */ /* 0x080fe400000f0eff */
[----:B------:R-:W-:-:S03]  /*7210*/  LEA.HI.X.SX32 R13, R15, R2, 0x1, P1 ;  /* 0x000000020f0d7211 */ /* 0x000fc600008f0eff */
[----:B------:R1:W-:Y:S04]  /*7220*/  STL.64 [R1+0x850], R26 ;  /* 0x0008501a01007387 */ /* 0x0003e80000100a00 */
[----:B-1----:R-:W2:Y:S04]  /*7230*/  LDL.LU.64 R26, [R1+0x14e0] ;  /* 0x0014e000011a7983 */ /* 0x002ea80000300a00 */
[----:B------:R-:W-:Y:S04]  /*7240*/  STL.64 [R1+0x848], R12 ;  /* 0x0008480c01007387 */ /* 0x000fe80000100a00 */
[----:B------:R1:W-:Y:S01]  /*7250*/  STL.64 [R1+0x840], R4 ;  /* 0x0008400401007387 */ /* 0x0003e20000100a00 */
[----:B0-----:R-:W-:-:S02]  /*7260*/  IMAD R9, R7, 0x2, R9 ;  /* 0x0000000207097824 */ /* 0x001fc400078e0209 */
[----:B------:R-:W0:Y:S01]  /*7270*/  LDC R7, c[0x0][0x3d8] ;  /* 0x0000f600ff077b82 */ /* 0x000e220000000800 */
[----:B-1----:R-:W-:-:S04]  /*7280*/  LEA R4, P0, R28, R0, 0x1 ;  /* 0x000000001c047211 */ /* 0x002fc800078008ff */
[----:B------:R-:W-:-:S05]  /*7290*/  LEA.HI.X.SX32 R5, R28, R2, 0x1, P0 ;  /* 0x000000021c057211 */ /* 0x000fca00000f0eff */
[----:B------:R1:W-:Y:S04]  /*72a0*/  STL.64 [R1+0x838], R4 ;  /* 0x0008380401007387 */ /* 0x0003e80000100a00 */
[----:B-1----:R-:W4:Y:S01]  /*72b0*/  LDL.LU.64 R4, [R1+0x14d8] ;  /* 0x0014d80001047983 */ /* 0x002f220000300a00 */
[----:B------:R-:W-:-:S04]  /*72c0*/  LEA R14, P1, R29, R0, 0x1 ;  /* 0x000000001d0e7211 */ /* 0x000fc800078208ff */
[----:B------:R-:W-:-:S05]  /*72d0*/  LEA.HI.X.SX32 R15, R29, R2, 0x1, P1 ;  /* 0x000000021d0f7211 */ /* 0x000fca00008f0eff */
[----:B------:R1:W-:Y:S01]  /*72e0*/  STL.64 [R1+0x830], R14 ;  /* 0x0008300e01007387 */ /* 0x0003e20000100a00 */
[----:B0-----:R-:W-:Y:S02]  /*72f0*/  LEA R7, R7, R9, 0x1 ;  /* 0x0000000907077211 */ /* 0x001fe400078e08ff */
[----:B---3--:R-:W-:-:S04]  /*7300*/  LEA R12, P2, R25, R0, 0x1 ;  /* 0x00000000190c7211 */ /* 0x008fc800078408ff */
[----:B------:R-:W-:Y:S02]  /*7310*/  LEA.HI.X.SX32 R13, R25, R2, 0x1, P2 ;  /* 0x00000002190d7211 */ /* 0x000fe400010f0eff */
[C---:B-1----:R-:W-:Y:S01]  /*7320*/  LEA R14, P0, R10.reuse, R0, 0x1 ;  /* 0x000000000a0e7211 */ /* 0x042fe200078008ff */
[----:B------:R-:W0:Y:S02]  /*7330*/  LDC R25, c[0x0][0x3d8] ;  /* 0x0000f600ff197b82 */ /* 0x000e240000000800 */
[----:B------:R-:W-:Y:S01]  /*7340*/  STL.64 [R1+0x828], R12 ;  /* 0x0008280c01007387 */ /* 0x000fe20000100a00 */
[----:B------:R-:W-:-:S03]  /*7350*/  LEA.HI.X.SX32 R15, R10, R2, 0x1, P0 ;  /* 0x000000020a0f7211 */ /* 0x000fc600000f0eff */
[----:B------:R-:W-:Y:S02]  /*7360*/  STL.64 [R1+0x14a0], R6 ;  /* 0x0014a00601007387 */ /* 0x000fe40000100a00 */
[----:B------:R-:W1:Y:S02]  /*7370*/  LDC R10, c[0x0][0x3d8] ;  /* 0x0000f600ff0a7b82 */ /* 0x000e640000000800 */
[----:B------:R3:W-:Y:S04]  /*7380*/  STL.64 [R1+0x820], R14 ;  /* 0x0008200e01007387 */ /* 0x0007e80000100a00 */
[----:B---3--:R-:W3:Y:S01]  /*7390*/  LDL.LU.64 R14, [R1+0x14d0] ;  /* 0x0014d000010e7983 */ /* 0x008ee20000300a00 */
[----:B------:R-:W-:-:S04]  /*73a0*/  LEA R12, P1, R23, R0, 0x1 ;  /* 0x00000000170c7211 */ /* 0x000fc800078208ff */
[----:B------:R-:W-:-:S05]  /*73b0*/  LEA.HI.X.SX32 R13, R23, R2, 0x1, P1 ;  /* 0x00000002170d7211 */ /* 0x000fca00008f0eff */
[----:B------:R0:W-:Y:S04]  /*73c0*/  STL.64 [R1+0x818], R12 ;  /* 0x0008180c01007387 */ /* 0x0001e80000100a00 */
[----:B0-----:R-:W2:Y:S01]  /*73d0*/  LDL.LU.64 R12, [R1+0x14c8] ;  /* 0x0014c800010c7983 */ /* 0x001ea20000300a00 */
[----:B------:R-:W-:Y:S02]  /*73e0*/  IMAD R22, R25, 0x2, R7 ;  /* 0x0000000219167824 */ /* 0x000fe400078e0207 */
[----:B------:R-:W0:Y:S01]  /*73f0*/  LDC R25, c[0x0][0x3d8] ;  /* 0x0000f600ff197b82 */ /* 0x000e220000000800 */
[----:B----4-:R-:W-:Y:S02]  /*7400*/  LEA R28, P2, R5, R0, 0x1 ;  /* 0x00000000051c7211 */ /* 0x010fe400078408ff */
[----:B0-----:R-:W-:-:S02]  /*7410*/  LEA R25, R25, R5, 0x1 ;  /* 0x0000000519197211 */ /* 0x001fc400078e08ff */
[----:B------:R-:W-:Y:S01]  /*7420*/  LEA.HI.X.SX32 R29, R5, R2, 0x1, P2 ;  /* 0x00000002051d7211 */ /* 0x000fe200010f0eff */
[----:B-1----:R-:W-:Y:S02]  /*7430*/  IMAD R5, R10, 0x2, R22 ;  /* 0x000000020a057824 */ /* 0x002fe400078e0216 */
[----:B------:R-:W0:Y:S02]  /*7440*/  LDC R10, c[0x0][0x3d8] ;  /* 0x0000f600ff0a7b82 */ /* 0x000e240000000800 */
[----:B------:R1:W-:Y:S01]  /*7450*/  STL.64 [R1+0x810], R28 ;  /* 0x0008101c01007387 */ /* 0x0003e20000100a00 */
[-C--:B------:R-:W-:Y:S02]  /*7460*/  LEA R22, P1, R8, R0.reuse, 0x1 ;  /* 0x0000000008167211 */ /* 0x080fe400078208ff */
[----:B------:R-:W-:Y:S02]  /*7470*/  LEA R6, P2, R4, R0, 0x1 ;  /* 0x0000000004067211 */ /* 0x000fe400078408ff */
[----:B------:R-:W-:-:S02]  /*7480*/  LEA.HI.X.SX32 R23, R8, R2, 0x1, P1 ;  /* 0x0000000208177211 */ /* 0x000fc400008f0eff */
[----:B-1----:R-:W-:Y:S02]  /*7490*/  LEA R28, P0, R25, R0, 0x1 ;  /* 0x00000000191c7211 */ /* 0x002fe400078008ff */
[----:B------:R-:W-:Y:S02]  /*74a0*/  MOV R29, R25 ;  /* 0x00000019001d7202 */ /* 0x000fe40000000f00 */
[-C--:B------:R-:W-:Y:S01]  /*74b0*/  LEA.HI.X.SX32 R7, R4, R2.reuse, 0x1, P2 ;  /* 0x0000000204077211 */ /* 0x080fe200010f0eff */
[----:B------:R-:W1:Y:S01]  /*74c0*/  LDC R25, c[0x0][0x3d8] ;  /* 0x0000f600ff197b82 */ /* 0x000e620000000800 */
[----:B------:R-:W-:Y:S01]  /*74d0*/  LEA.HI.X.SX32 R29, R29, R2, 0x1, P0 ;  /* 0x000000021d1d7211 */ /* 0x000fe200000f0eff */
[----:B0-----:R-:W-:-:S04]  /*74e0*/  IMAD R10, R10, 0x2, R5 ;  /* 0x000000020a0a7824 */ /* 0x001fc800078e0205 */
[----:B------:R0:W-:Y:S04]  /*74f0*/  STL.64 [R1+0x808], R28 ;  /* 0x0008081c01007387 */ /* 0x0001e80000100a00 */
[----:B------:R2:W-:Y:S04]  /*7500*/  STL.64 [R1+0x800], R22 ;  /* 0x0008001601007387 */ /* 0x0005e80000100a00 */
[----:B------:R4:W-:Y:S04]  /*7510*/  STL.64 [R1+0x14b0], R10 ;  /* 0x0014b00a01007387 */ /* 0x0009e80000100a00 */
[----:B------:R1:W-:Y:S01]  /*7520*/  STL.64 [R1+0x7f8], R6 ;  /* 0x0007f80601007387 */ /* 0x0003e20000100a00 */
[----:B0-----:R-:W0:Y:S01]  /*7530*/  LDC R29, c[0x0][0x3d8] ;  /* 0x0000f600ff1d7b82 */ /* 0x001e220000000800 */
[----:B--2---:R-:W-:-:S04]  /*7540*/  LEA R22, P1, R13, R0, 0x1 ;  /* 0x000000000d167211 */ /* 0x004fc800078208ff */
[----:B------:R-:W-:Y:S02]  /*7550*/  LEA.HI.X.SX32 R23, R13, R2, 0x1, P1 ;  /* 0x000000020d177211 */ /* 0x000fe400008f0eff */
[----:B------:R-:W2:Y:S01]  /*7560*/  LDL.LU R13, [R1+0x14c0] ;  /* 0x0014c000010d7983 */ /* 0x000ea20000300800 */
[----:B0-----:R-:W-:Y:S02]  /*7570*/  IMAD R8, R29, 0x2, R10 ;  /* 0x000000021d087824 */ /* 0x001fe400078e020a */
[----:B------:R-:W0:Y:S01]  /*7580*/  LDC R29, c[0x0][0x3d8] ;  /* 0x0000f600ff1d7b82 */ /* 0x000e220000000800 */
[----:B-1----:R-:W-:-:S04]  /*7590*/  LEA R25, R25, R4, 0x1 ;  /* 0x0000000419197211 */ /* 0x002fc800078e08ff */
[----:B----4-:R-:W-:Y:S02]  /*75a0*/  LEA R10, P0, R25, R0, 0x1 ;  /* 0x00000000190a7211 */ /* 0x010fe400078008ff */
[----:B0-----:R-:W-:Y:S02]  /*75b0*/  LEA R4, R29, R8, 0x1 ;  /* 0x000000081d047211 */ /* 0x001fe400078e08ff */
[----:B------:R-:W0:Y:S01]  /*75c0*/  LDC R29, c[0x0][0x3d8] ;  /* 0x0000f600ff1d7b82 */ /* 0x000e220000000800 */
[----:B------:R-:W-:-:S07]  /*75d0*/  LEA.HI.X.SX32 R11, R25, R2, 0x1, P0 ;  /* 0x00000002190b7211 */ /* 0x000fce00000f0eff */
[----:B------:R-:W1:Y:S01]  /*75e0*/  LDC R25, c[0x0][0x3d8] ;  /* 0x0000f600ff197b82 */ /* 0x000e620000000800 */
[----:B0-----:R-:W-:-:S07]  /*75f0*/  IMAD R28, R29, 0x2, R3 ;  /* 0x000000021d1c7824 */ /* 0x001fce00078e0203 */
[----:B------:R-:W0:Y:S01]  /*7600*/  LDC R29, c[0x0][0x3d8] ;  /* 0x0000f600ff1d7b82 */ /* 0x000e220000000800 */
[----:B------:R-:W-:Y:S02]  /*7610*/  LEA R6, P2, R3, R0, 0x1 ;  /* 0x0000000003067211 */ /* 0x000fe400078408ff */
[----:B-1----:R-:W-:Y:S02]  /*7620*/  LEA R25, R25, R4, 0x1 ;  /* 0x0000000419197211 */ /* 0x002fe400078e08ff */
[----:B------:R-:W-:-:S03]  /*7630*/  LEA.HI.X.SX32 R7, R3, R2, 0x1, P2 ;  /* 0x0000000203077211 */ /* 0x000fc600010f0eff */
[----:B0-----:R-:W-:Y:S02]  /*7640*/  IMAD R3, R29, 0x2, R25 ;  /* 0x000000021d037824 */ /* 0x001fe400078e0219 */
[----:B------:R-:W0:Y:S01]  /*7650*/  LDC R29, c[0x0][0x3d8] ;  /* 0x0000f600ff1d7b82 */ /* 0x000e220000000800 */
[----:B------:R-:W-:Y:S04]  /*7660*/  STL.64 [R1+0x7f0], R10 ;  /* 0x0007f00a01007387 */ /* 0x000fe80000100a00 */
[----:B------:R-:W-:Y:S04]  /*7670*/  STL.64 [R1+0x7e8], R22 ;  /* 0x0007e81601007387 */ /* 0x000fe80000100a00 */
[----:B------:R-:W-:Y:S04]  /*7680*/  STL.64 [R1+0x1498], R4 ;  /* 0x0014980401007387 */ /* 0x000fe80000100a00 */
[----:B------:R1:W-:Y:S02]  /*7690*/  STL.64 [R1+0x7e0], R6 ;  /* 0x0007e00601007387 */ /* 0x0003e40000100a00 */
[----:B-1----:R-:W-:-:S04]  /*76a0*/  LEA R6, P2, R12, R0, 0x1 ;  /* 0x000000000c067211 */ /* 0x002fc800078408ff */
[----:B------:R-:W-:Y:S02]  /*76b0*/  LEA.HI.X.SX32 R7, R12, R2, 0x1, P2 ;  /* 0x000000020c077211 */ /* 0x000fe400010f0eff */
[----:B0-----:R-:W-:Y:S02]  /*76c0*/  LEA R12, R29, R3, 0x1 ;  /* 0x000000031d0c7211 */ /* 0x001fe400078e08ff */
[----:B------:R-:W0:Y:S01]  /*76d0*/  LDC R29, c[0x0][0x3d8] ;  /* 0x0000f600ff1d7b82 */ /* 0x000e220000000800 */
[----:B---3--:R-:W-:-:S04]  /*76e0*/  LEA R10, P1, R14, R0, 0x1 ;  /* 0x000000000e0a7211 */ /* 0x008fc800078208ff */
[----:B------:R-:W-:Y:S02]  /*76f0*/  LEA.HI.X.SX32 R11, R14, R2, 0x1, P1 ;  /* 0x000000020e0b7211 */ /* 0x000fe400008f0eff */
[----:B------:R-:W-:-:S04]  /*7700*/  LEA R22, P0, R28, R0, 0x1 ;  /* 0x000000001c167211 */ /* 0x000fc800078008ff */
[----:B------:R-:W-:Y:S01]  /*7710*/  LEA.HI.X.SX32 R23, R28, R2, 0x1, P0 ;  /* 0x000000021c177211 */ /* 0x000fe200000f0eff */
[----:B0-----:R-:W-:Y:S02]  /*7720*/  IMAD R14, R29, 0x2, R12 ;  /* 0x000000021d0e7824 */ /* 0x001fe400078e020c */
[----:B------:R-:W0:Y:S02]  /*7730*/  LDC R29, c[0x0][0x3d8] ;  /* 0x0000f600ff1d7b82 */ /* 0x000e240000000800 */
[----:B------:R1:W-:Y:S04]  /*7740*/  STL.64 [R1+0x7d8], R22 ;  /* 0x0007d81601007387 */ /* 0x0003e80000100a00 */
[----:B------:R3:W-:Y:S04]  /*7750*/  STL.64 [R1+0x7d0], R10 ;  /* 0x0007d00a01007387 */ /* 0x0007e80000100a00 */
[----:B------:R4:W-:Y:S01]  /*7760*/  STL.64 [R1+0x7c8], R6 ;  /* 0x0007c80601007387 */ /* 0x0009e20000100a00 */
[----:B-1----:R-:W-:-:S02]  /*7770*/  LEA R22, P0, R26, R0, 0x1 ;  /* 0x000000001a167211 */ /* 0x002fc400078008ff */
[----:B---3--:R-:W-:Y:S02]  /*7780*/  LEA R10, P1, R16, R0, 0x1 ;  /* 0x00000000100a7211 */ /* 0x008fe400078208ff */
[----:B------:R-:W-:Y:S02]  /*7790*/  LEA.HI.X.SX32 R23, R26, R2, 0x1, P0 ;  /* 0x000000021a177211 */ /* 0x000fe400000f0eff */
[-C--:B----4-:R-:W-:Y:S02]  /*77a0*/  LEA R6, P2, R15, R0.reuse, 0x1 ;  /* 0x000000000f067211 */ /* 0x090fe400078408ff */
[----:B------:R-:W-:Y:S02]  /*77b0*/  LEA R28, P0, R27, R0, 0x1 ;  /* 0x000000001b1c7211 */ /* 0x000fe400078008ff */
[-C--:B------:R-:W-:Y:S02]  /*77c0*/  LEA.HI.X.SX32 R11, R16, R2.reuse, 0x1, P1 ;  /* 0x00000002100b7211 */ /* 0x080fe400008f0eff */
[----:B------:R-:W-:-:S02]  /*77d0*/  LEA.HI.X.SX32 R7, R15, R2, 0x1, P2 ;  /* 0x000000020f077211 */ /* 0x000fc400010f0eff */
[----:B0-----:R-:W-:Y:S02]  /*77e0*/  LEA R15, R29, R14, 0x1 ;  /* 0x0000000e1d0f7211 */ /* 0x001fe400078e08ff */
[----:B------:R-:W-:Y:S01]  /*77f0*/  LEA.HI.X.SX32 R29, R27, R2, 0x1, P0 ;  /* 0x000000021b1d7211 */ /* 0x000fe200000f0eff */
[----:B--2---:R0:W-:Y:S04]  /*7800*/  STL.64 [R1+0x1490], R12 ;  /* 0x0014900c01007387 */ /* 0x0041e80000100a00 */
[----:B------:R1:W-:Y:S04]  /*7810*/  STL.64 [R1+0x7c0], R22 ;  /* 0x0007c01601007387 */ /* 0x0003e80000100a00 */
[----:B------:R-:W-:Y:S04]  /*7820*/  STL.64 [R1+0x7b8], R10 ;  /* 0x0007b80a01007387 */ /* 0x000fe80000100a00 */
[----:B------:R-:W-:Y:S01]  /*7830*/  STL.64 [R1+0x7b0], R6 ;  /* 0x0007b00601007387 */ /* 0x000fe20000100a00 */
[----:B0-----:R-:W0:Y:S03]  /*7840*/  LDC R12, c[0x0][0x3d8] ;  /* 0x0000f600ff0c7b82 */ /* 0x001e260000000800 */
[----:B------:R2:W-:Y:S05]  /*7850*/  STL.64 [R1+0x7a8], R28 ;  /* 0x0007a81c01007387 */ /* 0x0005ea0000100a00 */
[----:B-1----:R-:W1:Y:S01]  /*7860*/  LDC R23, c[0x0][0x3d8] ;  /* 0x0000f600ff177b82 */ /* 0x002e620000000800 */
[----:B--2---:R-:W2:Y:S01]  /*7870*/  LDL.LU.64 R28, [R1+0x14b8] ;  /* 0x0014b800011c7983 */ /* 0x004ea20000300a00 */
[----:B------:R-:W-:-:S02]  /*7880*/  LEA R6, P2, R17, R0, 0x1 ;  /* 0x0000000011067211 */ /* 0x000fc400078408ff */
[----:B------:R-:W-:Y:S01]  /*7890*/  LEA R10, P1, R18, R0, 0x1 ;  /* 0x00000000120a7211 */ /* 0x000fe200078208ff */
[----:B-1----:R-:W-:-:S03]  /*78a0*/  IMAD R16, R23, 0x2, R15 ;  /* 0x0000000217107824 */ /* 0x002fc600078e020f */
[----:B------:R-:W1:Y:S01]  /*78b0*/  LDC R23, c[0x0][0x3d8] ;  /* 0x0000f600ff177b82 */ /* 0x000e620000000800 */
[-C--:B------:R-:W-:Y:S02]  /*78c0*/  LEA.HI.X.SX32 R7, R17, R2.reuse, 0x1, P2 ;  /* 0x0000000211077211 */ /* 0x080fe400010f0eff */
[----:B------:R-:W-:-:S03]  /*78d0*/  LEA.HI.X.SX32 R11, R18, R2, 0x1, P1 ;  /* 0x00000002120b7211 */ /* 0x000fc600008f0eff */
[----:B------:R3:W-:Y:S01]  /*78e0*/  STL.64 [R1+0x798], R6 ;  /* 0x0007980601007387 */ /* 0x0007e20000100a00 */
[----:B------:R-:W-:-:S03]  /*78f0*/  LEA R22, P1, R20, R0, 0x1 ;  /* 0x0000000014167211 */ /* 0x000fc600078208ff */
[----:B------:R2:W-:Y:S01]  /*7900*/  STL.64 [R1+0x7a0], R10 ;  /* 0x0007a00a01007387 */ /* 0x0005e20000100a00 */
[----:B---3--:R-:W3:Y:S01]  /*7910*/  LDC R7, c[0x0][0x3d8] ;  /* 0x0000f600ff077b82 */ /* 0x008ee20000000800 */
[----:B-1----:R-:W-:Y:S02]  /*7920*/  LEA R17, R23, R16, 0x1 ;  /* 0x0000001017117211 */ /* 0x002fe400078e08ff */
[----:B------:R-:W-:Y:S02]  /*7930*/  LEA.HI.X.SX32 R23, R20, R2, 0x1, P1 ;  /* 0x0000000214177211 */ /* 0x000fe400008f0eff */
[----:B--2---:R-:W-:-:S04]  /*7940*/  LEA R10, P0, R28, R0, 0x1 ;  /* 0x000000001c0a7211 */ /* 0x004fc800078008ff */
[----:B------:R-:W-:-:S05]  /*7950*/  LEA.HI.X.SX32 R11, R28, R2, 0x1, P0 ;  /* 0x000000021c0b7211 */ /* 0x000fca00000f0eff */
[----:B------:R1:W-:Y:S04]  /*7960*/  STL.64 [R1+0x790], R10 ;  /* 0x0007900a01007387 */ /* 0x0003e80000100a00 */
[----:B-1----:R-:W2:Y:S04]  /*7970*/  LDL.LU.64 R10, [R1+0x14b0] ;  /* 0x0014b000010a7983 */ /* 0x002ea80000300a00 */
[----:B------:R1:W-:Y:S04]  /*7980*/  STL.64 [R1+0x788], R22 ;  /* 0x0007881601007387 */ /* 0x0003e80000100a00 */
[----:B-1----:R-:W4:Y:S01]  /*7990*/  LDL.LU.64 R22, [R1+0x14a8] ;  /* 0x0014a80001167983 */ /* 0x002f220000300a00 */
[----:B---3--:R-:W-:-:S02]  /*79a0*/  IMAD R18, R7, 0x2, R17 ;  /* 0x0000000207127824 */ /* 0x008fc400078e0211 */
[----:B------:R-:W1:Y:S01]  /*79b0*/  LDC R7, c[0x0][0x3d8] ;  /* 0x0000f600ff077b82 */ /* 0x000e620000000800 */
[-C--:B------:R-:W-:Y:S02]  /*79c0*/  LEA R26, P2, R19, R0.reuse, 0x1 ;  /* 0x00000000131a7211 */ /* 0x080fe400078408ff */
[----:B------:R-:W-:Y:S02]  /*79d0*/  LEA R6, P0, R29, R0, 0x1 ;  /* 0x000000001d067211 */ /* 0x000fe400078008ff */
[----:B------:R-:W-:-:S05]  /*79e0*/  LEA.HI.X.SX32 R27, R19, R2, 0x1, P2 ;  /* 0x00000002131b7211 */ /* 0x000fca00010f0eff */
[----:B------:R-:W-:Y:S01]  /*79f0*/  STL.64 [R1+0x780], R26 ;  /* 0x0007801a01007387 */ /* 0x000fe20000100a00 */
[----:B-1----:R-:W-:Y:S02]  /*7a00*/  LEA R19, R7, R18, 0x1 ;  /* 0x0000001207137211 */ /* 0x002fe400078e08ff */
[----:B------:R-:W-:-:S03]  /*7a10*/  LEA.HI.X.SX32 R7, R29, R2, 0x1, P0 ;  /* 0x000000021d077211 */ /* 0x000fc600000f0eff */
[----:B------:R-:W-:Y:S01]  /*7a20*/  STL.64 [R1+0x1488], R18 ;  /* 0x0014881201007387 */ /* 0x000fe20000100a00 */
[----:B0-----:R-:W-:Y:S01]  /*7a30*/  IMAD R20, R12, 0x2, R19 ;  /* 0x000000020c147824 */ /* 0x001fe200078e0213 */
[----:B----4-:R-:W-:Y:S01]  /*7a40*/  LEA R4, P1, R22, R0, 0x1 ;  /* 0x0000000016047211 */ /* 0x010fe200078208ff */
[----:B------:R-:W0:Y:S04]  /*7a50*/  LDC R12, c[0x0][0x3d8] ;  /* 0x0000f600ff0c7b82 */ /* 0x000e280000000800 */
[----:B------:R-:W-:Y:S04]  /*7a60*/  STL [R1+0x770], R4 ;  /* 0x0007700401007387 */ /* 0x000fe80000100800 */
[----:B------:R1:W-:Y:S04]  /*7a70*/  STL.64 [R1+0x778], R6 ;  /* 0x0007780601007387 */ /* 0x0003e80000100a00 */
[----:B-1----:R-:W3:Y:S01]  /*7a80*/  LDL.LU.64 R6, [R1+0x14a0] ;  /* 0x0014a00001067983 */ /* 0x002ee20000300a00 */
[----:B------:R-:W-:-:S02]  /*7a90*/  MOV R18, R4 ;  /* 0x0000000400127202 */ /* 0x000fc40000000f00 */
[----:B------:R-:W1:Y:S01]  /*7aa0*/  LDC R4, c[0x0][0x3d8] ;  /* 0x0000f600ff047b82 */ /* 0x000e620000000800 */
[----:B------:R-:W-:-:S07]  /*7ab0*/  IMAD.MOV.U32 R19, RZ, RZ, R5 ;  /* 0x000000ffff137224 */ /* 0x000fce00078e0005 */
[----:B------:R-:W4:Y:S01]  /*7ac0*/  LDC R5, c[0x0][0x3d8] ;  /* 0x0000f600ff057b82 */ /* 0x000f220000000800 */
[----:B------:R-:W-:-:S04]  /*7ad0*/  LEA R26, P2, R21, R0, 0x1 ;  /* 0x00000000151a7211 */ /* 0x000fc800078408ff */
[----:B------:R-:W-:Y:S02]  /*7ae0*/  LEA.HI.X.SX32 R27, R21, R2, 0x1, P2 ;  /* 0x00000002151b7211 */ /* 0x000fe400010f0eff */
[----:B-1----:R-:W-:-:S04]  /*7af0*/  LEA R4, R4, R21, 0x1 ;  /* 0x0000001504047211 */ /* 0x002fc800078e08ff */
[----:B------:R-:W-:Y:S01]  /*7b00*/  LEA R28, P0, R4, R0, 0x1 ;  /* 0x00000000041c7211 */ /* 0x000fe200078008ff */
[----:B----4-:R-:W-:-:S03]  /*7b10*/  IMAD R21, R5, 0x2, R20 ;  /* 0x0000000205157824 */ /* 0x010fc600078e0214 */
[-C--:B------:R-:W-:Y:S01]  /*7b20*/  LEA.HI.X.SX32 R29, R4, R2.reuse, 0x1, P0 ;  /* 0x00000002041d7211 */ /* 0x080fe200000f0eff */
[----:B------:R-:W1:Y:S08]  /*7b30*/  LDC R5, c[0x0][0x3d8] ;  /* 0x0000f600ff057b82 */ /* 0x000e700000000800 */
[----:B------:R-:W4:Y:S01]  /*7b40*/  LDC R4, c[0x0][0x3d8] ;  /* 0x0000f600ff047b82 */ /* 0x000f220000000800 */
[----:B------:R-:W-:-:S02]  /*7b50*/  LEA.HI.X.SX32 R19, R22, R2, 0x1, P1 ;  /* 0x0000000216137211 */ /* 0x000fc400008f0eff */
[----:B------:R-:W-:-:S03]  /*7b60*/  LEA R18, P2, R23, R0, 0x1 ;  /* 0x0000000017127211 */ /* 0x000fc600078408ff */
[----:B------:R1:W-:Y:S01]  /*7b70*/  STL [R1+0x774], R19 ;  /* 0x0007741301007387 */ /* 0x0003e20000100800 */
[----:B0-----:R-:W-:Y:S02]  /*7b80*/  LEA R22, R12, R21, 0x1 ;  /* 0x000000150c167211 */ /* 0x001fe400078e08ff */
[----:B------:R-:W0:Y:S01]  /*7b90*/  LDC R12, c[0x0][0x3d8] ;  /* 0x0000f600ff0c7b82 */ /* 0x000e220000000800 */
[----:B------:R1:W-:Y:S02]  /*7ba0*/  STL.64 [R1+0x768], R26 ;  /* 0x0007681a01007387 */ /* 0x0003e40000100a00 */
[----:B-1----:R-:W-:Y:S01]  /*7bb0*/  IMAD R5, R5, 0x2, R23 ;  /* 0x0000000205057824 */ /* 0x002fe200078e0217 */
[----:B------:R-:W-:Y:S02]  /*7bc0*/  LEA.HI.X.SX32 R19, R23, R2, 0x1, P2 ;  /* 0x0000000217137211 */ /* 0x000fe400010f0eff */
[----:B------:R-:W-:Y:S02]  /*7bd0*/  LEA R26, P1, R24, R0, 0x1 ;  /* 0x00000000181a7211 */ /* 0x000fe400078208ff */
[----:B----4-:R-:W-:-:S02]  /*7be0*/  LEA R23, R4, R22, 0x1 ;  /* 0x0000001604177211 */ /* 0x010fc400078e08ff */
[----:B------:R-:W-:Y:S01]  /*7bf0*/  LEA.HI.X.SX32 R27, R24, R2, 0x1, P1 ;  /* 0x00000002181b7211 */ /* 0x000fe200008f0eff */
[----:B------:R-:W2:Y:S01]  /*7c00*/  LDC R4, c[0x0][0x3d8] ;  /* 0x0000f600ff047b82 */ /* 0x000ea20000000800 */
[----:B------:R1:W-:Y:S04]  /*7c10*/  STL.64 [R1+0x760], R28 ;  /* 0x0007601c01007387 */ /* 0x0003e80000100a00 */
[----:B------:R-:W-:Y:S01]  /*7c20*/  STL.64 [R1+0x758], R26 ;  /* 0x0007581a01007387 */ /* 0x000fe20000100a00 */
[----:B-1----:R-:W-:-:S04]  /*7c30*/  LEA R28, P0, R5, R0, 0x1 ;  /* 0x00000000051c7211 */ /* 0x002fc800078008ff */
[----:B------:R-:W-:Y:S02]  /*7c40*/  LEA.HI.X.SX32 R29, R5, R2, 0x1, P0 ;  /* 0x00000002051d7211 */ /* 0x000fe400000f0eff */
[----:B------:R-:W1:Y:S01]  /*7c50*/  LDC R5, c[0x0][0x3d8] ;  /* 0x0000f600ff057b82 */ /* 0x000e620000000800 */
[----:B------:R4:W-:Y:S04]  /*7c60*/  STL.64 [R1+0x750], R18 ;  /* 0x0007501201007387 */ /* 0x0009e80000100a00 */
[----:B------:R-:W-:Y:S01]  /*7c70*/  STL.64 [R1+0x748], R28 ;  /* 0x0007481c01007387 */ /* 0x000fe20000100a00 */
[----:B0-----:R-:W-:Y:S01]  /*7c80*/  IMAD R24, R12, 0x2, R23 ;  /* 0x000000020c187824 */ /* 0x001fe200078e0217 */
[----:B--2---:R-:W-:-:S04]  /*7c90*/  LEA R12, R4, R11, 0x1 ;  /* 0x0000000b040c7211 */ /* 0x004fc800078e08ff */
[-C--:B------:R-:W-:Y:S02]  /*7ca0*/  LEA R4, P0, R12, R0.reuse, 0x1 ;  /* 0x000000000c047211 */ /* 0x080fe400078008ff */
[----:B----4-:R-:W-:-:S04]  /*7cb0*/  LEA R18, P2, R11, R0, 0x1 ;  /* 0x000000000b127211 */ /* 0x010fc800078408ff */
[----:B------:R-:W-:Y:S02]  /*7cc0*/  LEA.HI.X.SX32 R19, R11, R2, 0x1, P2 ;  /* 0x000000020b137211 */ /* 0x000fe400010f0eff */
[----:B---3--:R-:W-:-:S04]  /*7cd0*/  LEA R26, P1, R6, R0, 0x1 ;  /* 0x00000000061a7211 */ /* 0x008fc800078208ff */
[----:B------:R-:W-:-:S05]  /*7ce0*/  LEA.HI.X.SX32 R27, R6, R2, 0x1, P1 ;  /* 0x00000002061b7211 */ /* 0x000fca00008f0eff */
[----:B------:R0:W-:Y:S02]  /*7cf0*/  STL.64 [R1+0x740], R26 ;  /* 0x0007401a01007387 */ /* 0x0001e40000100a00 */
[----:B0-----:R-:W0:Y:S08]  /*7d00*/  LDC R27, c[0x0][0x3d8] ;  /* 0x0000f600ff1b7b82 */ /* 0x001e300000000800 */
[----:B------:R-:W2:Y:S01]  /*7d10*/  LDC R26, c[0x0][0x3d8] ;  /* 0x0000f600ff1a7b82 */ /* 0x000ea20000000800 */
[----:B-1----:R-:W-:Y:S01]  /*7d20*/  IMAD R6, R5, 0x2, R24 ;  /* 0x0000000205067824 */ /* 0x002fe200078e0218 */
[----:B------:R-:W-:-:S06]  /*7d30*/  LEA.HI.X.SX32 R5, R12, R2, 0x1, P0 ;  /* 0x000000020c057211 */ /* 0x000fcc00000f0eff */
[----:B------:R-:W1:Y:S01]  /*7d40*/  LDC R12, c[0x0][0x3d8] ;  /* 0x0000f600ff0c7b82 */ /* 0x000e620000000800 */
[----:B------:R-:W-:Y:S01]  /*7d50*/  STL.64 [R1+0x738], R18 ;  /* 0x0007381201007387 */ /* 0x000fe20000100a00 */
[----:B0-----:R-:W-:-:S03]  /*7d60*/  LEA R11, R27, R6, 0x1 ;  /* 0x000000061b0b7211 */ /* 0x001fc600078e08ff */
[----:B------:R0:W-:Y:S01]  /*7d70*/  STL.64 [R1+0x730], R4 ;  /* 0x0007300401007387 */ /* 0x0001e20000100a00 */
[----:B--2---:R-:W-:Y:S02]  /*7d80*/  IMAD R27, R26, 0x2, R7 ;  /* 0x000000021a1b7824 */ /* 0x004fe400078e0207 */
[----:B------:R-:W2:Y:S01]  /*7d90*/  LDC R26, c[0x0][0x3d8] ;  /* 0x0000f600ff1a7b82 */ /* 0x000ea20000000800 */
[----:B0-----:R-:W3:Y:S01]  /*7da0*/  LDL.LU.64 R4, [R1+0x1498] ;  /* 0x0014980001047983 */ /* 0x001ee20000300a00 */
[-C--:B------:R-:W-:Y:S02]  /*7db0*/  LEA R28, P1, R9, R0.reuse, 0x1 ;  /* 0x00000000091c7211 */ /* 0x080fe400078208ff */
[----:B------:R-:W-:Y:S02]  /*7dc0*/  LEA R18, P2, R7, R0, 0x1 ;  /* 0x0000000007127211 */ /* 0x000fe400078408ff */
[-C--:B------:R-:W-:Y:S02]  /*7dd0*/  LEA.HI.X.SX32 R29, R9, R2.reuse, 0x1, P1 ;  /* 0x00000002091d7211 */ /* 0x080fe400008f0eff */
[----:B------:R-:W-:-:S02]  /*7de0*/  LEA.HI.X.SX32 R19, R7, R2, 0x1, P2 ;  /* 0x0000000207137211 */ /* 0x000fc400010f0eff */
[----:B-1----:R-:W-:Y:S02]  /*7df0*/  LEA R7, R12, R11, 0x1 ;  /* 0x0000000b0c077211 */ /* 0x002fe400078e08ff */
[----:B------:R-:W-:Y:S01]  /*7e00*/  LEA R12, P0, R27, R0, 0x1 ;  /* 0x000000001b0c7211 */ /* 0x000fe200078008ff */
[----:B------:R-:W-:Y:S04]  /*7e10*/  STL.64 [R1+0x728], R28 ;  /* 0x0007281c01007387 */ /* 0x000fe80000100a00 */
[----:B------:R-:W-:Y:S04]  /*7e20*/  STL.64 [R1+0x720], R18 ;  /* 0x0007201201007387 */ /* 0x000fe80000100a00 */
[----:B------:R-:W-:Y:S01]  /*7e30*/  STL [R1+0x718], R12 ;  /* 0x0007180c01007387 */ /* 0x000fe20000100800 */
[----:B--2---:R-:W-:-:S02]  /*7e40*/  IMAD R9, R26, 0x2, R7 ;  /* 0x000000021a097824 */ /* 0x004fc400078e0207 */
[----:B------:R-:W0:Y:S01]  /*7e50*/  LDC R26, c[0x0][0x3d8] ;  /* 0x0000f600ff1a7b82 */ /* 0x000e220000000800 */
[----:B------:R1:W-:Y:S02]  /*7e60*/  STL.64 [R1+0x1480], R6 ;  /* 0x0014800601007387 */ /* 0x0003e40000100a00 */
[----:B-1----:R-:W-:Y:S01]  /*7e70*/  MOV R6, R12 ;  /* 0x0000000c00067202 */ /* 0x002fe20000000f00 */
[----:B------:R-:W-:Y:S02]  /*7e80*/  IMAD.MOV.U32 R7, RZ, RZ, R13 ;  /* 0x000000ffff077224 */ /* 0x000fe400078e000d */
[----:B------:R-:W2:Y:S01]  /*7e90*/  LDL.LU.64 R12, [R1+0x1490] ;  /* 0x00149000010c7983 */ /* 0x000ea20000300a00 */
[C---:B------:R-:W-:Y:S02]  /*7ea0*/  LEA R18, P2, R10.reuse, R0, 0x1 ;  /* 0x000000000a127211 */ /* 0x040fe400078408ff */
[-C--:B------:R-:W-:Y:S02]  /*7eb0*/  LEA.HI.X.SX32 R7, R27, R2.reuse, 0x1, P0 ;  /* 0x000000021b077211 */ /* 0x080fe400000f0eff */
[----:B------:R-:W-:-:S03]  /*7ec0*/  LEA.HI.X.SX32 R19, R10, R2, 0x1, P2 ;  /* 0x000000020a137211 */ /* 0x000fc600010f0eff */
[----:B------:R1:W-:Y:S01]  /*7ed0*/  STL [R1+0x71c], R7 ;  /* 0x00071c0701007387 */ /* 0x0003e20000100800 */
[----:B------:R-:W-:-:S04]  /*7ee0*/  LEA R6, P2, R25, R0, 0x1 ;  /* 0x0000000019067211 */ /* 0x000fc800078408ff */
[----:B-1----:R-:W-:Y:S02]  /*7ef0*/  LEA.HI.X.SX32 R7, R25, R2, 0x1, P2 ;  /* 0x0000000219077211 */ /* 0x002fe400010f0eff */
[----:B---3--:R-:W-:-:S04]  /*7f00*/  LEA R28, P1, R5, R0, 0x1 ;  /* 0x00000000051c7211 */ /* 0x008fc800078208ff */
[----:B------:R-:W-:-:S05]  /*7f10*/  LEA.HI.X.SX32 R29, R5, R2, 0x1, P1 ;  /* 0x00000002051d7211 */ /* 0x000fca00008f0eff */
[----:B------:R1:W-:Y:S04]  /*7f20*/  STL.64 [R1+0x710], R28 ;  /* 0x0007101c01007387 */ /* 0x0003e80000100a00 */
[----:B------:R3:W-:Y:S01]  /*7f30*/  STL.64 [R1+0x708], R18 ;  /* 0x0007081201007387 */ /* 0x0007e20000100a00 */
[-C--:B-1----:R-:W-:Y:S02]  /*7f40*/  LEA R28, P0, R8, R0.reuse, 0x1 ;  /* 0x00000000081c7211 */ /* 0x082fe400078008ff */
[----:B---3--:R-:W-:Y:S02]  /*7f50*/  LEA R18, P1, R4, R0, 0x1 ;  /* 0x0000000004127211 */ /* 0x008fe400078208ff */
[-C--:B------:R-:W-:Y:S02]  /*7f60*/  LEA.HI.X.SX32 R29, R8, R2.reuse, 0x1, P0 ;  /* 0x00000002081d7211 */ /* 0x080fe400000f0eff */
[----:B------:R-:W-:-:S03]  /*7f70*/  LEA.HI.X.SX32 R19, R4, R2, 0x1, P1 ;  /* 0x0000000204137211 */ /* 0x000fc600008f0eff */
[----:B------:R1:W-:Y:S04]  /*7f80*/  STL.64 [R1+0x700], R28 ;  /* 0x0007001c01007387 */ /* 0x0003e80000100a00 */
[----:B------:R2:W-:Y:S01]  /*7f90*/  STL.64 [R1+0x6f8], R18 ;  /* 0x0006f81201007387 */ /* 0x0005e20000100a00 */
[CC--:B-1----:R-:W-:Y:S02]  /*7fa0*/  LEA R28, P0, R3.reuse, R0.reuse, 0x1 ;  /* 0x00000000031c7211 */ /* 0x0c2fe400078008ff */
[C---:B--2---:R-:W-:Y:S02]  /*7fb0*/  LEA R18, P1, R12.reuse, R0, 0x1 ;  /* 0x000000000c127211 */ /* 0x044fe400078208ff */
[-C--:B------:R-:W-:Y:S02]  /*7fc0*/  LEA.HI.X.SX32 R29, R3, R2.reuse, 0x1, P0 ;  /* 0x00000002031d7211 */ /* 0x080fe400000f0eff */
[----:B------:R-:W-:Y:S01]  /*7fd0*/  LEA.HI.X.SX32 R19, R12, R2, 0x1, P1 ;  /* 0x000000020c137211 */ /* 0x000fe200008f0eff */
[----:B------:R1:W-:Y:S04]  /*7fe0*/  STL.64 [R1+0x6f0], R6 ;  /* 0x0006f00601007387 */ /* 0x0003e80000100a00 */
[----:B------:R-:W-:Y:S04]  /*7ff0*/  STL.64 [R1+0x6e8], R28 ;  /* 0x0006e81c01007387 */ /* 0x000fe80000100a00 */
[----:B------:R2:W-:Y:S01]  /*8000*/  STL.64 [R1+0x6e0], R18 ;  /* 0x0006e01201007387 */ /* 0x0005e20000100a00 */
[----:B-1----:R-:W-:-:S04]  /*8010*/  LEA R6, P2, R14, R0, 0x1 ;  /* 0x000000000e067211 */ /* 0x002fc800078408ff */
[----:B------:R-:W-:Y:S02]  /*8020*/  LEA.HI.X.SX32 R7, R14, R2, 0x1, P2 ;  /* 0x000000020e077211 */ /* 0x000fe400010f0eff */
[----:B--2---:R-:W-:-:S04]  /*8030*/  LEA R18, P0, R15, R0, 0x1 ;  /* 0x000000000f127211 */ /* 0x004fc800078008ff */
[----:B------:R-:W-:Y:S01]  /*8040*/  LEA.HI.X.SX32 R19, R15, R2, 0x1, P0 ;  /* 0x000000020f137211 */ /* 0x000fe200000f0eff */
[----:B------:R-:W-:Y:S04]  /*8050*/  STL.64 [R1+0x6d8], R6 ;  /* 0x0006d80601007387 */ /* 0x000fe80000100a00 */
[----:B------:R1:W-:Y:S04]  /*8060*/  STL.64 [R1+0x6d0], R18 ;  /* 0x0006d01201007387 */ /* 0x0003e80000100a00 */
[----:B-1----:R-:W2:Y:S01]  /*8070*/  LDL.LU.64 R18, [R1+0x1488] ;  /* 0x0014880001127983 */ /* 0x002ea20000300a00 */
[----:B------:R-:W-:-:S02]  /*8080*/  LEA R28, P1, R16, R0, 0x1 ;  /* 0x00000000101c7211 */ /* 0x000fc400078208ff */
[C---:B------:R-:W-:Y:S02]  /*8090*/  LEA R6, P2, R17.reuse, R0, 0x1 ;  /* 0x0000000011067211 */ /* 0x040fe400078408ff */
[-C--:B------:R-:W-:Y:S02]  /*80a0*/  LEA.HI.X.SX32 R29, R16, R2.reuse, 0x1, P1 ;  /* 0x00000002101d7211 */ /* 0x080fe400008f0eff */
[----:B------:R-:W-:-:S03]  /*80b0*/  LEA.HI.X.SX32 R7, R17, R2, 0x1, P2 ;  /* 0x0000000211077211 */ /* 0x000fc600010f0eff */
[----:B------:R-:W-:Y:S01]  /*80c0*/  STL.64 [R1+0x6c8], R28 ;  /* 0x0006c81c01007387 */ /* 0x000fe20000100a00 */
[----:B0-----:R-:W-:Y:S02]  /*80d0*/  LEA R5, R26, R9, 0x1 ;  /* 0x000000091a057211 */ /* 0x001fe400078e08ff */
[----:B------:R-:W0:Y:S01]  /*80e0*/  LDC R26, c[0x0][0x3d8] ;  /* 0x0000f600ff1a7b82 */ /* 0x000e220000000800 */
[----:B------:R1:W-:Y:S02]  /*80f0*/  STL.64 [R1+0x6c0], R6 ;  /* 0x0006c00601007387 */ /* 0x0003e40000100a00 */
[----:B-1----:R-:W-:-:S04]  /*8100*/  LEA R6, P2, R20, R0, 0x1 ;  /* 0x0000000014067211 */ /* 0x002fc800078408ff */
[----:B------:R-:W-:Y:S01]  /*8110*/  LEA.HI.X.SX32 R7, R20, R2, 0x1, P2 ;  /* 0x0000000214077211 */ /* 0x000fe200010f0eff */
[----:B0-----:R-:W-:Y:S02]  /*8120*/  IMAD R10, R26, 0x2, R5 ;  /* 0x000000021a0a7824 */ /* 0x001fe400078e0205 */
[----:B------:R-:W0:Y:S03]  /*8130*/  LDC R26, c[0x0][0x3d8] ;  /* 0x0000f600ff1a7b82 */ /* 0x000e260000000800 */
[----:B0-----:R-:W-:-:S05]  /*8140*/  LEA R4, R26, R10, 0x1 ;  /* 0x0000000a1a047211 */ /* 0x001fca00078e08ff */
[----:B------:R-:W0:Y:S02]  /*8150*/  LDC R26, c[0x0][0x3d8] ;  /* 0x0000f600ff1a7b82 */ /* 0x000e240000000800 */
[----:B0-----:R-:W-:-:S06]  /*8160*/  IMAD R8, R26, 0x2, R4 ;  /* 0x000000021a087824 */ /* 0x001fcc00078e0204 */
[----:B------:R-:W0:Y:S02]  /*8170*/  LDC R26, c[0x0][0x3d8] ;  /* 0x0000f600ff1a7b82 */ /* 0x000e240000000800 */
[----:B0-----:R-:W-:-:S06]  /*8180*/  LEA R3, R26, R8, 0x1 ;  /* 0x000000081a037211 */ /* 0x001fcc00078e08ff */
[----:B------:R-:W0:Y:S02]  /*8190*/  LDC R26, c[0x0][0x3d8] ;  /* 0x0000f600ff1a7b82 */ /* 0x000e240000000800 */
[----:B0-----:R-:W-:-:S06]  /*81a0*/  IMAD R12, R26, 0x2, R3 ;  /* 0x000000021a0c7824 */ /* 0x001fcc00078e0203 */
[----:B------:R-:W0:Y:S01]  /*81b0*/  LDC R26, c[0x0][0x3d8] ;  /* 0x0000f600ff1a7b82 */ /* 0x000e220000000800 */
[CC--:B--2---:R-:W-:Y:S02]  /*81c0*/  LEA R16, P1, R19.reuse, R0.reuse, 0x1 ;  /* 0x0000000013107211 */ /* 0x0c4fe400078208ff */
[C---:B------:R-:W-:Y:S02]  /*81d0*/  LEA R28, P0, R18.reuse, R0, 0x1 ;  /* 0x00000000121c7211 */ /* 0x040fe400078008ff */
[-C--:B------:R-:W-:Y:S02]  /*81e0*/  LEA.HI.X.SX32 R17, R19, R2.reuse, 0x1, P1 ;  /* 0x0000000213117211 */ /* 0x080fe400008f0eff */
[----:B------:R-:W-:-:S03]  /*81f0*/  LEA.HI.X.SX32 R29, R18, R2, 0x1, P0 ;  /* 0x00000002121d7211 */ /* 0x000fc600000f0eff */
[----:B------:R-:W-:Y:S04]  /*8200*/  STL.64 [R1+0x6b0], R16 ;  /* 0x0006b01001007387 */ /* 0x000fe80000100a00 */
[----:B------:R-:W-:Y:S04]  /*8210*/  STL.64 [R1+0x6b8], R28 ;  /* 0x0006b81c01007387 */ /* 0x000fe80000100a00 */
[----:B------:R1:W-:Y:S02]  /*8220*/  STL.64 [R1+0x6a8], R6 ;  /* 0x0006a80601007387 */ /* 0x0003e40000100a00 */
[----:B-1----:R-:W-:-:S04]  /*8230*/  LEA R6, P0, R21, R0, 0x1 ;  /* 0x0000000015067211 */ /* 0x002fc800078008ff */
[----:B------:R-:W-:-:S05]  /*8240*/  LEA.HI.X.SX32 R7, R21, R2, 0x1, P0 ;  /* 0x0000000215077211 */ /* 0x000fca00000f0eff */
[----:B------:R1:W-:Y:S04]  /*8250*/  STL.64 [R1+0x6a0], R6 ;  /* 0x0006a00601007387 */ /* 0x0003e80000100a00 */
[----:B-1----:R-:W2:Y:S01]  /*8260*/  LDL.LU.64 R6, [R1+0x1480] ;  /* 0x0014800001067983 */ /* 0x002ea20000300a00 */
[----:B0-----:R-:W-:Y:S02]  /*8270*/  LEA R14, R26, R12, 0x1 ;  /* 0x0000000c1a0e7211 */ /* 0x001fe400078e08ff */
[----:B------:R-:W0:Y:S03]  /*8280*/  LDC R26, c[0x0][0x3d8] ;  /* 0x0000f600ff1a7b82 */ /* 0x000e260000000800 */
[----:B0-----:R-:W-:-:S05]  /*8290*/  IMAD R15, R26, 0x2, R14 ;  /* 0x000000021a0f7824 */ /* 0x001fca00078e020e */
[----:B------:R-:W0:Y:S02]  /*82a0*/  LDC R26, c[0x0][0x3d8] ;  /* 0x0000f600ff1a7b82 */ /* 0x000e240000000800 */
[----:B0-----:R-:W-:-:S06]  /*82b0*/  LEA R17, R26, R15, 0x1 ;  /* 0x0000000f1a117211 */ /* 0x001fcc00078e08ff */
[----:B------:R-:W0:Y:S01]  /*82c0*/  LDC R26, c[0x0][0x3d8] ;  /* 0x0000f600ff1a7b82 */ /* 0x000e220000000800 */
[----:B------:R-:W-:-:S04]  /*82d0*/  LEA R18, P2, R23, R0, 0x1 ;  /* 0x0000000017127211 */ /* 0x000fc800078408ff */
[----:B------:R-:W-:Y:S01]  /*82e0*/  LEA.HI.X.SX32 R19, R23, R2, 0x1, P2 ;  /* 0x0000000217137211 */ /* 0x000fe200010f0eff */
[----:B0-----:R-:W-:Y:S02]  /*82f0*/  IMAD R16, R26, 0x2, R17 ;  /* 0x000000021a107824 */ /* 0x001fe400078e0211 */
[----:B------:R-:W0:Y:S02]  /*8300*/  LDC R26, c[0x0][0x3d8] ;  /* 0x0000f600ff1a7b82 */ /* 0x000e240000000800 */
[----:B------:R0:W-:Y:S02]  /*8310*/  STL.64 [R1+0x690], R18 ;  /* 0x0006901201007387 */ /* 0x0001e40000100a00 */
[----:B0-----:R-:W-:-:S04]  /*8320*/  LEA R19, R26, R16, 0x1 ;  /* 0x000000101a137211 */ /* 0x001fc800078e08ff */
[----:B------:R-:W0:Y:S01]  /*8330*/  LDC R26, c[0x0][0x3d8] ;  /* 0x0000f600ff1a7b82 */ /* 0x000e220000000800 */
[----:B------:R-:W-:Y:S01]  /*8340*/  LEA R20, P2, R11, R0, 0x1 ;  /* 0x000000000b147211 */ /* 0x000fe200078408ff */
[----:B0-----:R-:W-:-:S06]  /*8350*/  IMAD R18, R26, 0x2, R19 ;  /* 0x000000021a127824 */ /* 0x001fcc00078e0213 */
[----:B------:R-:W0:Y:S01]  /*8360*/  LDC R26, c[0x0][0x3d8] ;  /* 0x0000f600ff1a7b82 */ /* 0x000e220000000800 */
[----:B------:R-:W-:Y:S02]  /*8370*/  LEA.HI.X.SX32 R21, R11, R2, 0x1, P2 ;  /* 0x000000020b157211 */ /* 0x000fe400010f0eff */
[----:B------:R-:W-:Y:S02]  /*8380*/  LEA R28, P1, R22, R0, 0x1 ;  /* 0x00000000161c7211 */ /* 0x000fe400078208ff */
[----:B0-----:R-:W-:-:S03]  /*8390*/  LEA R11, R26, R18, 0x1 ;  /* 0x000000121a0b7211 */ /* 0x001fc600078e08ff */
[----:B------:R-:W0:Y:S01]  /*83a0*/  LDC R26, c[0x0][0x3d8] ;  /* 0x0000f600ff1a7b82 */ /* 0x000e220000000800 */
[----:B------:R-:W-:-:S05]  /*83b0*/  LEA.HI.X.SX32 R29, R22, R2, 0x1, P1 ;  /* 0x00000002161d7211 */ /* 0x000fca00008f0eff */
[----:B------:R1:W-:Y:S02]  /*83c0*/  STL.64 [R1+0x698], R28 ;  /* 0x0006981c01007387 */ /* 0x0003e40000100a00 */
[----:B-1----:R-:W-:-:S04]  /*83d0*/  LEA R28, P0, R24, R0, 0x1 ;  /* 0x00000000181c7211 */ /* 0x002fc800078008ff */
[----:B------:R-:W-:-:S05]  /*83e0*/  LEA.HI.X.SX32 R29, R24, R2, 0x1, P0 ;  /* 0x00000002181d7211 */ /* 0x000fca00000f0eff */
[----:B------:R-:W-:Y:S01]  /*83f0*/  STL.64 [R1+0x688], R28 ;  /* 0x0006881c01007387 */ /* 0x000fe20000100a00 */
[----:B--2---:R-:W-:-:S04]  /*8400*/  LEA R22, P1, R6, R0, 0x1 ;  /* 0x0000000006167211 */ /* 0x004fc800078208ff */
[----:B------:R-:W-:Y:S01]  /*8410*/  LEA.HI.X.SX32 R23, R6, R2, 0x1, P1 ;  /* 0x0000000206177211 */ /* 0x000fe200008f0eff */
[----:B0-----:R-:W-:Y:S02]  /*8420*/  IMAD R6, R26, 0x2, R11 ;  /* 0x000000021a067824 */ /* 0x001fe400078e020b */
[----:B------:R-:W0:Y:S01]  /*8430*/  LDC R26, c[0x0][0x3d8] ;  /* 0x0000f600ff1a7b82 */ /* 0x000e220000000800 */
[----:B------:R-:W-:-:S04]  /*8440*/  LEA R24, P0, R7, R0, 0x1 ;  /* 0x0000000007187211 */ /* 0x000fc800078008ff */
[----:B------:R-:W-:Y:S01]  /*8450*/  LEA.HI.X.SX32 R25, R7, R2, 0x1, P0 ;  /* 0x0000000207197211 */ /* 0x000fe200000f0eff */
[----:B------:R-:W-:Y:S01]  /*8460*/  STL.64 [R1+0x680], R22 ;  /* 0x0006801601007387 */ /* 0x000fe20000100a00 */
[----:B0-----:R-:W-:Y:S02]  /*8470*/  LEA R7, R26, R6, 0x1 ;  /* 0x000000061a077211 */ /* 0x001fe400078e08ff */
[----:B------:R-:W0:Y:S01]  /*8480*/  LDC R26, c[0x0][0x3d8] ;  /* 0x0000f600ff1a7b82 */ /* 0x000e220000000800 */
[----:B------:R1:W-:Y:S02]  /*8490*/  STL.64 [R1+0x678], R20 ;  /* 0x0006781401007387 */ /* 0x0003e40000100a00 */
[----:B-1----:R-:W-:-:S04]  /*84a0*/  LEA R20, P2, R5, R0, 0x1 ;  /* 0x0000000005147211 */ /* 0x002fc800078408ff */
[----:B------:R-:W-:Y:S01]  /*84b0*/  LEA.HI.X.SX32 R21, R5, R2, 0x1, P2 ;  /* 0x0000000205157211 */ /* 0x000fe200010f0eff */
[----:B0-----:R-:W-:Y:S02]  /*84c0*/  IMAD R5, R26, 0x2, R7 ;  /* 0x000000021a057824 */ /* 0x001fe400078e0207 */
[----:B------:R-:W0:Y:S01]  /*84d0*/  LDC R26, c[0x0][0x3d8] ;  /* 0x0000f600ff1a7b82 */ /* 0x000e220000000800 */
[----:B------:R-:W-:-:S04]  /*84e0*/  LEA R22, P1, R9, R0, 0x1 ;  /* 0x0000000009167211 */ /* 0x000fc800078208ff */
[----:B------:R-:W-:Y:S02]  /*84f0*/  LEA.HI.X.SX32 R23, R9, R2, 0x1, P1 ;  /* 0x0000000209177211 */ /* 0x000fe400008f0eff */
[----:B0-----:R-:W-:Y:S02]  /*8500*/  LEA R9, R26, R5, 0x1 ;  /* 0x000000051a097211 */ /* 0x001fe400078e08ff */
[----:B------:R-:W0:Y:S01]  /*8510*/  LDC R26, c[0x0][0x3d8] ;  /* 0x0000f600ff1a7b82 */ /* 0x000e220000000800 */
[----:B------:R1:W-:Y:S02]  /*8520*/  STL.64 [R1+0x670], R24 ;  /* 0x0006701801007387 */ /* 0x0003e40000100a00 */
[----:B-1----:R-:W-:-:S04]  /*8530*/  LEA R24, P0, R10, R0, 0x1 ;  /* 0x000000000a187211 */ /* 0x002fc800078008ff */
[----:B------:R-:W-:Y:S01]  /*8540*/  LEA.HI.X.SX32 R25, R10, R2, 0x1, P0 ;  /* 0x000000020a197211 */ /* 0x000fe200000f0eff */
[----:B0-----:R-:W-:Y:S02]  /*8550*/  IMAD R10, R26, 0x2, R9 ;  /* 0x000000021a0a7824 */ /* 0x001fe400078e0209 */
[----:B------:R-:W0:Y:S01]  /*8560*/  LDC R26, c[0x0][0x3d8] ;  /* 0x0000f600ff1a7b82 */ /* 0x000e220000000800 */
[----:B------:R1:W-:Y:S04]  /*8570*/  STL.64 [R1+0x668], R22 ;  /* 0x0006681601007387 */ /* 0x0003e80000100a00 */
[----:B------:R2:W-:Y:S01]  /*8580*/  STL.64 [R1+0x660], R20 ;  /* 0x0006601401007387 */ /* 0x0005e20000100a00 */
[-C--:B-1----:R-:W-:Y:S02]  /*8590*/  LEA R22, P1, R4, R0.reuse, 0x1 ;  /* 0x0000000004167211 */ /* 0x082fe400078208ff */
[----:B--2---:R-:W-:-:S02]  /*85a0*/  LEA R20, P2, R8, R0, 0x1 ;  /* 0x0000000008147211 */ /* 0x004fc400078408ff */
[-C--:B------:R-:W-:Y:S02]  /*85b0*/  LEA.HI.X.SX32 R23, R4, R2.reuse, 0x1, P1 ;  /* 0x0000000204177211 */ /* 0x080fe400008f0eff */
[----:B------:R-:W-:Y:S01]  /*85c0*/  LEA.HI.X.SX32 R21, R8, R2, 0x1, P2 ;  /* 0x0000000208157211 */ /* 0x000fe200010f0eff */
[----:B------:R-:W-:Y:S04]  /*85d0*/  STL.64 [R1+0x658], R24 ;  /* 0x0006581801007387 */ /* 0x000fe80000100a00 */
[----:B------:R-:W-:Y:S04]  /*85e0*/  STL.64 [R1+0x650], R22 ;  /* 0x0006501601007387 */ /* 0x000fe80000100a00 */
[----:B------:R1:W-:Y:S02]  /*85f0*/  STL.64 [R1+0x648], R20 ;  /* 0x0006481401007387 */ /* 0x0003e40000100a00 */
[----:B-1----:R-:W-:-:S04]  /*8600*/  LEA R20, P2, R14, R0, 0x1 ;  /* 0x000000000e147211 */ /* 0x002fc800078408ff */
[----:B------:R-:W-:Y:S02]  /*8610*/  LEA.HI.X.SX32 R21, R14, R2, 0x1, P2 ;  /* 0x000000020e157211 */ /* 0x000fe400010f0eff */
[----:B0-----:R-:W-:Y:S02]  /*8620*/  LEA R14, R26, R10, 0x1 ;  /* 0x0000000a1a0e7211 */ /* 0x001fe400078e08ff */
[----:B------:R-:W0:Y:S01]  /*8630*/  LDC R26, c[0x0][0x3d8] ;  /* 0x0000f600ff1a7b82 */ /* 0x000e220000000800 */
[----:B------:R-:W-:-:S04]  /*8640*/  LEA R22, P1, R12, R0, 0x1 ;  /* 0x000000000c167211 */ /* 0x000fc800078208ff */
[----:B------:R-:W-:Y:S02]  /*8650*/  LEA.HI.X.SX32 R23, R12, R2, 0x1, P1 ;  /* 0x000000020c177211 */ /* 0x000fe400008f0eff */
[C---:B------:R-:W-:Y:S01]  /*8660*/  LEA R24, P0, R3.reuse, R0, 0x1 ;  /* 0x0000000003187211 */ /* 0x040fe200078008ff */
[----:B0-----:R-:W-:Y:S02]  /*8670*/  IMAD R12, R26, 0x2, R14 ;  /* 0x000000021a0c7824 */ /* 0x001fe400078e020e */
[----:B------:R-:W0:Y:S01]  /*8680*/  LDC R26, c[0x0][0x3d8] ;  /* 0x0000f600ff1a7b82 */ /* 0x000e220000000800 */
[----:B------:R-:W-:-:S05]  /*8690*/  LEA.HI.X.SX32 R25, R3, R2, 0x1, P0 ;  /* 0x0000000203197211 */ /* 0x000fca00000f0eff */
[----:B------:R1:W-:Y:S02]  /*86a0*/  STL.64 [R1+0x640], R24 ;  /* 0x0006401801007387 */ /* 0x0003e40000100a00 */
[----:B-1----:R-:W-:-:S04]  /*86b0*/  LEA R24, P0, R15, R0, 0x1 ;  /* 0x000000000f187211 */ /* 0x002fc800078008ff */
[----:B------:R-:W-:Y:S02]  /*86c0*/  LEA.HI.X.SX32 R25, R15, R2, 0x1, P0 ;  /* 0x000000020f197211 */ /* 0x000fe400000f0eff */
[----:B0-----:R-:W-:Y:S02]  /*86d0*/  LEA R15, R26, R12, 0x1 ;  /* 0x0000000c1a0f7211 */ /* 0x001fe400078e08ff */
[----:B------:R-:W0:Y:S01]  /*86e0*/  LDC R26, c[0x0][0x3d8] ;  /* 0x0000f600ff1a7b82 */ /* 0x000e220000000800 */
[----:B------:R-:W-:Y:S04]  /*86f0*/  STL.64 [R1+0x638], R22 ;  /* 0x0006381601007387 */ /* 0x000fe80000100a00 */
[----:B------:R1:W-:Y:S02]  /*8700*/  STL.64 [R1+0x630], R20 ;  /* 0x0006301401007387 */ /* 0x0003e40000100a00 */
[----:B-1----:R-:W-:-:S04]  /*8710*/  LEA R20, P2, R16, R0, 0x1 ;  /* 0x0000000010147211 */ /* 0x002fc800078408ff */
[----:B------:R-:W-:Y:S01]  /*8720*/  LEA.HI.X.SX32 R21, R16, R2, 0x1, P2 ;  /* 0x0000000210157211 */ /* 0x000fe200010f0eff */
[----:B0-----:R-:W-:Y:S02]  /*8730*/  IMAD R16, R26, 0x2, R15 ;  /* 0x000000021a107824 */ /* 0x001fe400078e020f */
[----:B------:R-:W0:Y:S03]  /*8740*/  LDC R26, c[0x0][0x3d8] ;  /* 0x0000f600ff1a7b82 */ /* 0x000e260000000800 */
[----:B0-----:R-:W-:-:S05]  /*8750*/  LEA R3, R26, R16, 0x1 ;  /* 0x000000101a037211 */ /* 0x001fca00078e08ff */
[----:B------:R-:W0:Y:S01]  /*8760*/  LDC R26, c[0x0][0x3d8] ;  /* 0x0000f600ff1a7b82 */ /* 0x000e220000000800 */
[----:B------:R-:W-:-:S04]  /*8770*/  LEA R22, P1, R17, R0, 0x1 ;  /* 0x0000000011167211 */ /* 0x000fc800078208ff */
[----:B------:R-:W-:Y:S01]  /*8780*/  LEA.HI.X.SX32 R23, R17, R2, 0x1, P1 ;  /* 0x0000000211177211 */ /* 0x000fe200008f0eff */
[----:B------:R-:W-:Y:S01]  /*8790*/  STL.64 [R1+0x628], R24 ;  /* 0x0006281801007387 */ /* 0x000fe20000100a00 */
[----:B0-----:R-:W-:Y:S02]  /*87a0*/  IMAD R8, R26, 0x2, R3 ;  /* 0x000000021a087824 */ /* 0x001fe400078e0203 */
[----:B------:R-:W0:Y:S01]  /*87b0*/  LDC R26, c[0x0][0x3d8] ;  /* 0x0000f600ff1a7b82 */ /* 0x000e220000000800 */
[----:B------:R-:W-:Y:S04]  /*87c0*/  STL.64 [R1+0x620], R22 ;  /* 0x0006201601007387 */ /* 0x000fe80000100a00 */
[----:B------:R1:W-:Y:S02]  /*87d0*/  STL.64 [R1+0x618], R20 ;  /* 0x0006181401007387 */ /* 0x0003e40000100a00 */
[----:B-1----:R-:W-:-:S04]  /*87e0*/  LEA R20, P2, R11, R0, 0x1 ;  /* 0x000000000b147211 */ /* 0x002fc800078408ff */
[----:B------:R-:W-:Y:S02]  /*87f0*/  LEA.HI.X.SX32 R21, R11, R2, 0x1, P2 ;  /* 0x000000020b157211 */ /* 0x000fe400010f0eff */
[----:B0-----:R-:W-:Y:S02]  /*8800*/  LEA R11, R26, R8, 0x1 ;  /* 0x000000081a0b7211 */ /* 0x001fe400078e08ff */
[----:B------:R-:W0:Y:S01]  /*8810*/  LDC R26, c[0x0][0x3d8] ;  /* 0x0000f600ff1a7b82 */ /* 0x000e220000000800 */
[CC--:B------:R-:W-:Y:S02]  /*8820*/  LEA R22, P1, R18.reuse, R0.reuse, 0x1 ;  /* 0x0000000012167211 */ /* 0x0c0fe400078208ff */
[----:B------:R-:W-:Y:S02]  /*8830*/  LEA R24, P0, R19, R0, 0x1 ;  /* 0x0000000013187211 */ /* 0x000fe400078008ff */
[----:B------:R-:W-:Y:S01]  /*8840*/  LEA.HI.X.SX32 R23, R18, R2, 0x1, P1 ;  /* 0x0000000212177211 */ /* 0x000fe200008f0eff */
[----:B0-----:R-:W-:-:S02]  /*8850*/  IMAD R4, R26, 0x2, R11 ;  /* 0x000000021a047824 */ /* 0x001fc400078e020b */
[----:B------:R-:W0:Y:S01]  /*8860*/  LDC R26, c[0x0][0x3d8] ;  /* 0x0000f600ff1a7b82 */ /* 0x000e220000000800 */
[----:B------:R-:W-:Y:S02]  /*8870*/  LEA R18, P2, R5, R0, 0x1 ;  /* 0x0000000005127211 */ /* 0x000fe400078408ff */
[-C--:B------:R-:W-:Y:S02]  /*8880*/  LEA.HI.X.SX32 R25, R19, R2.reuse, 0x1, P0 ;  /* 0x0000000213197211 */ /* 0x080fe400000f0eff */
[----:B------:R-:W-:-:S03]  /*8890*/  LEA.HI.X.SX32 R19, R5, R2, 0x1, P2 ;  /* 0x0000000205137211 */ /* 0x000fc600010f0eff */
[----:B------:R-:W-:Y:S04]  /*88a0*/  STL.64 [R1+0x610], R24 ;  /* 0x0006101801007387 */ /* 0x000fe80000100a00 */
[----:B------:R1:W-:Y:S01]  /*88b0*/  STL.64 [R1+0x608], R22 ;  /* 0x0006081601007387 */ /* 0x0003e20000100a00 */
[----:B0-----:R-:W-:Y:S02]  /*88c0*/  LEA R5, R26, R4, 0x1 ;  /* 0x000000041a057211 */ /* 0x001fe400078e08ff */
[----:B------:R-:W0:Y:S01]  /*88d0*/  LDC R26, c[0x0][0x3d8] ;  /* 0x0000f600ff1a7b82 */ /* 0x000e220000000800 */
[C---:B-1----:R-:W-:Y:S01]  /*88e0*/  LEA R22, P0, R6.reuse, R0, 0x1 ;  /* 0x0000000006167211 */ /* 0x042fe200078008ff */
[----:B------:R1:W-:Y:S03]  /*88f0*/  STL.64 [R1+0x600], R20 ;  /* 0x0006001401007387 */ /* 0x0003e60000100a00 */
[----:B------:R-:W-:-:S02]  /*8900*/  LEA.HI.X.SX32 R23, R6, R2, 0x1, P0 ;  /* 0x0000000206177211 */ /* 0x000fc400000f0eff */
[----:B-1----:R-:W-:-:S04]  /*8910*/  LEA R20, P1, R7, R0, 0x1 ;  /* 0x0000000007147211 */ /* 0x002fc800078208ff */
[----:B------:R-:W-:Y:S01]  /*8920*/  LEA.HI.X.SX32 R21, R7, R2, 0x1, P1 ;  /* 0x0000000207157211 */ /* 0x000fe200008f0eff */
[----:B------:R-:W-:Y:S04]  /*8930*/  STL.64 [R1+0x5f8], R22 ;  /* 0x0005f81601007387 */ /* 0x000fe80000100a00 */
[----:B------:R1:W-:Y:S01]  /*8940*/  STL.64 [R1+0x5f0], R20 ;  /* 0x0005f01401007387 */ /* 0x0003e20000100a00 */
[----:B------:R-:W-:-:S03]  /*8950*/  LEA R6, P2, R14, R0, 0x1 ;  /* 0x000000000e067211 */ /* 0x000fc600078408ff */
[----:B------:R2:W-:Y:S01]  /*8960*/  STL.64 [R1+0x5e8], R18 ;  /* 0x0005e81201007387 */ /* 0x0005e20000100a00 */
[----:B-1----:R-:W-:-:S04]  /*8970*/  LEA R20, P0, R9, R0, 0x1 ;  /* 0x0000000009147211 */ /* 0x002fc800078008ff */
[----:B------:R-:W-:Y:S01]  /*8980*/  LEA.HI.X.SX32 R21, R9, R2, 0x1, P0 ;  /* 0x0000000209157211 */ /* 0x000fe200000f0eff */
[----:B0-----:R-:W-:Y:S02]  /*8990*/  IMAD R9, R26, 0x2, R5 ;  /* 0x000000021a097824 */ /* 0x001fe400078e0205 */
[----:B------:R-:W0:Y:S01]  /*89a0*/  LDC R26, c[0x0][0x3d8] ;  /* 0x0000f600ff1a7b82 */ /* 0x000e220000000800 */
[----:B--2---:R-:W-:Y:S02]  /*89b0*/  LEA R18, P1, R10, R0, 0x1 ;  /* 0x000000000a127211 */ /* 0x004fe400078208ff */
[-C--:B------:R-:W-:Y:S02]  /*89c0*/  LEA.HI.X.SX32 R7, R14, R2.reuse, 0x1, P2 ;  /* 0x000000020e077211 */ /* 0x080fe400010f0eff */
[----:B------:R-:W-:Y:S01]  /*89d0*/  LEA.HI.X.SX32 R19, R10, R2, 0x1, P1 ;  /* 0x000000020a137211 */ /* 0x000fe200008f0eff */
[----:B------:R-:W-:Y:S04]  /*89e0*/  STL.64 [R1+0x5e0], R20 ;  /* 0x0005e01401007387 */ /* 0x000fe80000100a00 */
[----:B------:R-:W-:Y:S04]  /*89f0*/  STL.64 [R1+0x5d8], R18 ;  /* 0x0005d81201007387 */ /* 0x000fe80000100a00 */
[----:B------:R1:W-:Y:S02]  /*8a00*/  STL.64 [R1+0x5d0], R6 ;  /* 0x0005d00601007387 */ /* 0x0003e40000100a00 */
[----:B-1----:R-:W-:-:S04]  /*8a10*/  LEA R6, P2, R16, R0, 0x1 ;  /* 0x0000000010067211 */ /* 0x002fc800078408ff */
[----:B------:R-:W-:-:S05]  /*8a20*/  LEA.HI.X.SX32 R7, R16, R2, 0x1, P2 ;  /* 0x0000000210077211 */ /* 0x000fca00010f0eff */
[----:B------:R0:W-:Y:S02]  /*8a30*/  STL.64 [R1+0x5b8], R6 ;  /* 0x0005b80601007387 */ /* 0x0001e40000100a00 */
[----:B0-----:R-:W-:Y:S02]  /*8a40*/  LEA R6, R26, R9, 0x1 ;  /* 0x000000091a067211 */ /* 0x001fe400078e08ff */
[----:B------:R-:W0:Y:S01]  /*8a50*/  LDC R26, c[0x0][0x3d8] ;  /* 0x0000f600ff1a7b82 */ /* 0x000e220000000800 */
[----:B------:R-:W-:-:S04]  /*8a60*/  LEA R18, P1, R15, R0, 0x1 ;  /* 0x000000000f127211 */ /* 0x000fc800078208ff */
[----:B------:R-:W-:Y:S01]  /*8a70*/  LEA.HI.X.SX32 R19, R15, R2, 0x1, P1 ;  /* 0x000000020f137211 */ /* 0x000fe200008f0eff */
[----:B0-----:R-:W-:Y:S02]  /*8a80*/  IMAD R7, R26, 0x2, R6 ;  /* 0x000000021a077824 */ /* 0x001fe400078e0206 */
[----:B------:R-:W0:Y:S01]  /*8a90*/  LDC R26, c[0x0][0x3d8] ;  /* 0x0000f600ff1a7b82 */ /* 0x000e220000000800 */
[----:B------:R-:W-:-:S04]  /*8aa0*/  LEA R16, P1, R8, R0, 0x1 ;  /* 0x0000000008107211 */ /* 0x000fc800078208ff */
[----:B------:R-:W-:Y:S02]  /*8ab0*/  LEA.HI.X.SX32 R17, R8, R2, 0x1, P1 ;  /* 0x0000000208117211 */ /* 0x000fe400008f0eff */
[----:B------:R-:W-:-:S04]  /*8ac0*/  LEA R20, P0, R12, R0, 0x1 ;  /* 0x000000000c147211 */ /* 0x000fc800078008ff */
        /* <DEDUP_REMOVED lines=8> */
[----:B------:R-:W0:Y:S02]  /*8b50*/  LDC R26, c[0x0][0x3d8] ;  /* 0x0000f600ff1a7b82 */ /* 0x000e240000000800 */
[----:B------:R-:W-:Y:S04]  /*8b60*/  STL.64 [R1+0x5b0], R18 ;  /* 0x0005b01201007387 */ /* 0x000fe80000100a00 */
[----:B------:R1:W-:Y:S02]  /*8b70*/  STL.64 [R1+0x5a8], R16 ;  /* 0x0005a81001007387 */ /* 0x0003e40000100a00 */
[----:B-1----:R-:W-:-:S04]  /*8b80*/  LEA R16, P0, R4, R0, 0x1 ;  /* 0x0000000004107211 */ /* 0x002fc800078008ff */
[----:B------:R-:W-:Y:S02]  /*8b90*/  LEA.HI.X.SX32 R17, R4, R2, 0x1, P0 ;  /* 0x0000000204117211 */ /* 0x000fe400000f0eff */
[----:B0-----:R-:W-:Y:S02]  /*8ba0*/  LEA R4, R26, R3, 0x1 ;  /* 0x000000031a047211 */ /* 0x001fe400078e08ff */
[----:B------:R-:W0:Y:S01]  /*8bb0*/  LDC R26, c[0x0][0x3d8] ;  /* 0x0000f600ff1a7b82 */ /* 0x000e220000000800 */
[----:B------:R-:W-:-:S04]  /*8bc0*/  LEA R14, P2, R11, R0, 0x1 ;  /* 0x000000000b0e7211 */ /* 0x000fc800078408ff */
[----:B------:R-:W-:-:S05]  /*8bd0*/  LEA.HI.X.SX32 R15, R11, R2, 0x1, P2 ;  /* 0x000000020b0f7211 */ /* 0x000fca00010f0eff */
[----:B------:R1:W-:Y:S02]  /*8be0*/  STL.64 [R1+0x5a0], R14 ;  /* 0x0005a00e01007387 */ /* 0x0003e40000100a00 */
[----:B-1----:R-:W-:-:S04]  /*8bf0*/  LEA R14, P1, R5, R0, 0x1 ;  /* 0x00000000050e7211 */ /* 0x002fc800078208ff */
[----:B------:R-:W-:Y:S01]  /*8c00*/  LEA.HI.X.SX32 R15, R5, R2, 0x1, P1 ;  /* 0x00000002050f7211 */ /* 0x000fe200008f0eff */
[----:B0-----:R-:W-:Y:S02]  /*8c10*/  IMAD R5, R26, 0x2, R4 ;  /* 0x000000021a057824 */ /* 0x001fe400078e0204 */
[----:B------:R-:W0:Y:S01]  /*8c20*/  LDC R26, c[0x0][0x3d8] ;  /* 0x0000f600ff1a7b82 */ /* 0x000e220000000800 */
[C---:B------:R-:W-:Y:S01]  /*8c30*/  LEA R10, P2, R9.reuse, R0, 0x1 ;  /* 0x00000000090a7211 */ /* 0x040fe200078408ff */
[----:B------:R1:W-:Y:S03]  /*8c40*/  STL.64 [R1+0x598], R16 ;  /* 0x0005981001007387 */ /* 0x0003e60000100a00 */
[----:B------:R-:W-:Y:S01]  /*8c50*/  LEA.HI.X.SX32 R11, R9, R2, 0x1, P2 ;  /* 0x00000002090b7211 */ /* 0x000fe200010f0eff */
[----:B------:R2:W-:Y:S04]  /*8c60*/  STL.64 [R1+0x590], R14 ;  /* 0x0005900e01007387 */ /* 0x0005e80000100a00 */
[----:B------:R3:W-:Y:S01]  /*8c70*/  STL.64 [R1+0x588], R10 ;  /* 0x0005880a01007387 */ /* 0x0007e20000100a00 */
[----:B-1----:R-:W-:-:S02]  /*8c80*/  LEA R16, P0, R6, R0, 0x1 ;  /* 0x0000000006107211 */ /* 0x002fc400078008ff */
[C---:B--2---:R-:W-:Y:S02]  /*8c90*/  LEA R14, P1, R7.reuse, R0, 0x1 ;  /* 0x00000000070e7211 */ /* 0x044fe400078208ff */
[----:B------:R-:W-:Y:S02]  /*8ca0*/  LEA.HI.X.SX32 R17, R6, R2, 0x1, P0 ;  /* 0x0000000206117211 */ /* 0x000fe400000f0eff */
[C---:B---3--:R-:W-:Y:S02]  /*8cb0*/  LEA R10, P2, R8.reuse, R0, 0x1 ;  /* 0x00000000080a7211 */ /* 0x048fe400078408ff */
[-C--:B------:R-:W-:Y:S02]  /*8cc0*/  LEA.HI.X.SX32 R15, R7, R2.reuse, 0x1, P1 ;  /* 0x00000002070f7211 */ /* 0x080fe400008f0eff */
[----:B------:R-:W-:Y:S01]  /*8cd0*/  LEA.HI.X.SX32 R11, R8, R2, 0x1, P2 ;  /* 0x00000002080b7211 */ /* 0x000fe200010f0eff */
[----:B------:R1:W-:Y:S01]  /*8ce0*/  STL.64 [R1+0x580], R16 ;  /* 0x0005801001007387 */ /* 0x0003e20000100a00 */
[----:B0-----:R-:W-:-:S03]  /*8cf0*/  LEA R6, R26, R5, 0x1 ;  /* 0x000000051a067211 */ /* 0x001fc600078e08ff */
[----:B------:R0:W-:Y:S01]  /*8d00*/  STL.64 [R1+0x578], R14 ;  /* 0x0005780e01007387 */ /* 0x0001e20000100a00 */
[----:B------:R-:W-:-:S03]  /*8d10*/  LEA R8, P3, R6, R0, 0x1 ;  /* 0x0000000006087211 */ /* 0x000fc600078608ff */
[----:B------:R2:W-:Y:S01]  /*8d20*/  STL.64 [R1+0x570], R10 ;  /* 0x0005700a01007387 */ /* 0x0005e20000100a00 */
[CC--:B-1----:R-:W-:Y:S02]  /*8d30*/  LEA R16, P0, R3.reuse, R0.reuse, 0x1 ;  /* 0x0000000003107211 */ /* 0x0c2fe400078008ff */
[C---:B0-----:R-:W-:Y:S02]  /*8d40*/  LEA R14, P1, R4.reuse, R0, 0x1 ;  /* 0x00000000040e7211 */ /* 0x041fe400078208ff */
[----:B------:R-:W-:Y:S02]  /*8d50*/  LEA.HI.X.SX32 R17, R3, R2, 0x1, P0 ;  /* 0x0000000203117211 */ /* 0x000fe400000f0eff */
[C---:B--2---:R-:W-:Y:S02]  /*8d60*/  LEA R10, P2, R5.reuse, R0, 0x1 ;  /* 0x00000000050a7211 */ /* 0x044fe400078408ff */
[-C--:B------:R-:W-:Y:S02]  /*8d70*/  LEA.HI.X.SX32 R15, R4, R2.reuse, 0x1, P1 ;  /* 0x00000002040f7211 */ /* 0x080fe400008f0eff */
[----:B------:R-:W-:-:S02]  /*8d80*/  LEA.HI.X.SX32 R11, R5, R2, 0x1, P2 ;  /* 0x00000002050b7211 */ /* 0x000fc400010f0eff */
[----:B------:R-:W-:Y:S01]  /*8d90*/  LEA.HI.X.SX32 R9, R6, R2, 0x1, P3 ;  /* 0x0000000206097211 */ /* 0x000fe200018f0eff */
[C---:B------:R-:W-:Y:S01]  /*8da0*/  IMAD R2, R13.reuse, 0x7f, RZ ;  /* 0x0000007f0d027824 */ /* 0x040fe200078e02ff */
[----:B------:R-:W-:Y:S01]  /*8db0*/  STL.64 [R1+0x568], R16 ;  /* 0x0005681001007387 */ /* 0x000fe20000100a00 */
[C---:B------:R-:W-:Y:S02]  /*8dc0*/  IMAD R0, R13.reuse, 0xf, RZ ;  /* 0x0000000f0d007824 */ /* 0x040fe400078e02ff */
[C---:B------:R-:W-:Y:S01]  /*8dd0*/  IMAD R6, R13.reuse, 0x13, RZ ;  /* 0x000000130d067824 */ /* 0x040fe200078e02ff */
[----:B------:R-:W-:Y:S01]  /*8de0*/  STL.64 [R1+0x560], R14 ;  /* 0x0005600e01007387 */ /* 0x000fe20000100a00 */
[----:B------:R-:W-:-:S03]  /*8df0*/  IMAD R7, R13, 0x14, RZ ;  /* 0x000000140d077824 */ /* 0x000fc600078e02ff */
[----:B------:R0:W-:Y:S04]  /*8e00*/  STL.64 [R1+0x558], R10 ;  /* 0x0005580a01007387 */ /* 0x0001e80000100a00 */
[----:B------:R1:W-:Y:S04]  /*8e10*/  STL.64 [R1+0x550], R8 ;  /* 0x0005500801007387 */ /* 0x0003e80000100a00 */
[----:B------:R2:W-:Y:S04]  /*8e20*/  STL [R1+0x154], R2 ;  /* 0x0001540201007387 */ /* 0x0005e80000100800 */
[----:B------:R3:W-:Y:S01]  /*8e30*/  STL [R1+0xe8], R0 ;  /* 0x0000e80001007387 */ /* 0x0007e20000100800 */
[----:B0-----:R-:W-:-:S02]  /*8e40*/  IMAD R10, R13, 0x17, RZ ;  /* 0x000000170d0a7824 */ /* 0x001fc400078e02ff */
[C---:B------:R-:W-:Y:S02]  /*8e50*/  IMAD R11, R13.reuse, 0x18, RZ ;  /* 0x000000180d0b7824 */ /* 0x040fe400078e02ff */
[C---:B-1----:R-:W-:Y:S02]  /*8e60*/  IMAD R8, R13.reuse, 0x15, RZ ;  /* 0x000000150d087824 */ /* 0x042fe400078e02ff */
[C---:B------:R-:W-:Y:S01]  /*8e70*/  IMAD R9, R13.reuse, 0x16, RZ ;  /* 0x000000160d097824 */ /* 0x040fe200078e02ff */
[----:B------:R0:W-:Y:S01]  /*8e80*/  STL.64 [R1+0x1478], R6 ;  /* 0x0014780601007387 */ /* 0x0001e20000100a00 */
[----:B--2---:R-:W-:-:S03]  /*8e90*/  IMAD R2, R13, 0x2a, RZ ;  /* 0x0000002a0d027824 */ /* 0x004fc600078e02ff */
[----:B------:R-:W-:Y:S01]  /*8ea0*/  STL.64 [R1+0x1470], R8 ;  /* 0x0014700801007387 */ /* 0x000fe20000100a00 */
[----:B---3--:R-:W-:-:S03]  /*8eb0*/  IMAD R0, R13, 0x2c, RZ ;  /* 0x0000002c0d007824 */ /* 0x008fc600078e02ff */
[----:B------:R-:W-:Y:S01]  /*8ec0*/  STL.64 [R1+0x1468], R10 ;  /* 0x0014680a01007387 */ /* 0x000fe20000100a00 */
[----:B0-----:R-:W-:-:S03]  /*8ed0*/  IMAD R6, R13, 0x2b, RZ ;  /* 0x0000002b0d067824 */ /* 0x001fc600078e02ff */
[----:B------:R0:W-:Y:S04]  /*8ee0*/  STL [R1], R2 ;  /* 0x0000000201007387 */ /* 0x0001e80000100800 */
[----:B------:R1:W-:Y:S01]  /*8ef0*/  STL [R1+0x4], R6 ;  /* 0x0000040601007387 */ /* 0x0003e20000100800 */
[----:B0-----:R-:W-:-:S03]  /*8f00*/  IMAD R2, R13, 0x2d, RZ ;  /* 0x0000002d0d027824 */ /* 0x001fc600078e02ff */
[----:B------:R0:W-:Y:S01]  /*8f10*/  STL [R1+0x8], R0 ;  /* 0x0000080001007387 */ /* 0x0001e20000100800 */
[----:B-1----:R-:W-:-:S03]  /*8f20*/  IMAD R6, R13, 0x2e, RZ ;  /* 0x0000002e0d067824 */ /* 0x002fc600078e02ff */
[----:B------:R1:W-:Y:S04]  /*8f30*/  STL [R1+0xc], R2 ;  /* 0x00000c0201007387 */ /* 0x0003e80000100800 */
[----:B------:R2:W-:Y:S01]  /*8f40*/  STL [R1+0x10], R6 ;  /* 0x0000100601007387 */ /* 0x0005e20000100800 */
[C---:B0-----:R-:W-:Y:S02]  /*8f50*/  IMAD R0, R13.reuse, 0x2f, RZ ;  /* 0x0000002f0d007824 */ /* 0x041fe400078e02ff */
[----:B-1----:R-:W-:-:S03]  /*8f60*/  IMAD R2, R13, 0x30, RZ ;  /* 0x000000300d027824 */ /* 0x002fc600078e02ff */
[----:B------:R0:W-:Y:S01]  /*8f70*/  STL [R1+0x14], R0 ;  /* 0x0000140001007387 */ /* 0x0001e20000100800 */
[----:B--2---:R-:W-:-:S03]  /*8f80*/  IMAD R6, R13, 0x31, RZ ;  /* 0x000000310d067824 */ /* 0x004fc600078e02ff */
        /* <DEDUP_REMOVED lines=29> */
[----:B--2---:R-:W-:-:S03]  /*9160*/  IMAD.SHL.U32 R6, R13, 0x40, RZ ;  /* 0x000000400d067824 */ /* 0x004fc600078e00ff */
        /* <DEDUP_REMOVED lines=118> */
[----:B------:R-:W-:Y:S01]  /*98d0*/  STL [R1+0x144], R0 ;  /* 0x0001440001007387 */ /* 0x000fe20000100800 */
[----:B--2---:R-:W-:-:S03]  /*98e0*/  IMAD R6, R13, 0x7c, RZ ;  /* 0x0000007c0d067824 */ /* 0x004fc600078e02ff */
[----:B------:R0:W-:Y:S01]  /*98f0*/  STL [R1+0x148], R2 ;  /* 0x0001480201007387 */ /* 0x0001e20000100800 */
[----:B------:R-:W-:-:S03]  /*9900*/  IMAD.MOV.U32 R8, RZ, RZ, -0x800000 ;  /* 0xff800000ff087424 */ /* 0x000fc600078e00ff */
[----:B------:R1:W-:Y:S01]  /*9910*/  STL [R1+0x14c], R6 ;  /* 0x00014c0601007387 */ /* 0x0003e20000100800 */
[----:B------:R-:W-:Y:S01]  /*9920*/  MOV R7, 0xff800000 ;  /* 0xff80000000077802 */ /* 0x000fe20000000f00 */
[----:B0-----:R-:W-:Y:S01]  /*9930*/  IMAD R2, R13, 0x7d, RZ ;  /* 0x0000007d0d027824 */ /* 0x001fe200078e02ff */
[----:B-1----:R-:W-:-:S04]  /*9940*/  MOV R6, 0xff800000 ;  /* 0xff80000000067802 */ /* 0x002fc80000000f00 */
[----:B------:R-:W-:Y:S04]  /*9950*/  STL [R1+0x150], R2 ;  /* 0x0001500201007387 */ /* 0x000fe80000100800 */
[----:B------:R-:W-:Y:S04]  /*9960*/  STL [R1+0x528], R6 ;  /* 0x0005280601007387 */ /* 0x000fe80000100800 */
[----:B------:R-:W-:Y:S04]  /*9970*/  STL [R1+0x52c], R8 ;  /* 0x00052c0801007387 */ /* 0x000fe80000100800 */
[----:B------:R0:W-:Y:S04]  /*9980*/  STL [R1+0x540], R7 ;  /* 0x0005400701007387 */ /* 0x0001e80000100800 */
[----:B------:R-:W-:Y:S04]  /*9990*/  STL [R1+0x2e0], RZ ;  /* 0x0002e0ff01007387 */ /* 0x000fe80000100800 */
[----:B------:R1:W-:Y:S04]  /*99a0*/  STL [R1+0x544], R6 ;  /* 0x0005440601007387 */ /* 0x0003e80000100800 */
[----:B------:R-:W-:Y:S04]  /*99b0*/  STL [R1+0x2e4], RZ ;  /* 0x0002e4ff01007387 */ /* 0x000fe80000100800 */
        /* <DEDUP_REMOVED lines=30> */
[----:B0-----:R-:W1:Y:S04]  /*9ba0*/  LDL.LU R7, [R1+0xe8] ;  /* 0x0000e80001077983 */ /* 0x001e680000300800 */
[----:B------:R-:W1:Y:S04]  /*9bb0*/  LDL.64 R8, [R1+0x298] ;  /* 0x0002980001087983 */ /* 0x000e680000100a00 */
[----:B------:R-:W2:Y:S04]  /*9bc0*/  LDL.64 R10, [R1+0x290] ;  /* 0x00029000010a7983 */ /* 0x000ea80000100a00 */
        /* <DEDUP_REMOVED lines=25> */
[----:B------:R-:W-:Y:S01]  /*9d60*/  STL [R1+0x3f4], RZ ;  /* 0x0003f4ff01007387 */ /* 0x000fe20000100800 */
[----:B------:R-:W-:-:S03]  /*9d70*/  IMAD.SHL.U32 R3, R13, 0x10, RZ ;  /* 0x000000100d037824 */ /* 0x000fc600078e00ff */
[----:B------:R-:W-:Y:S04]  /*9d80*/  STL [R1+0x3f8], RZ ;  /* 0x0003f8ff01007387 */ /* 0x000fe80000100800 */
[----:B------:R-:W-:Y:S04]  /*9d90*/  STL [R1+0x3fc], RZ ;  /* 0x0003fcff01007387 */ /* 0x000fe80000100800 */
[----:B------:R-:W-:Y:S04]  /*9da0*/  STL [R1+0x400], RZ ;  /* 0x000400ff01007387 */ /* 0x000fe80000100800 */
[----:B------:R-:W-:Y:S04]  /*9db0*/  STL [R1+0x404], RZ ;  /* 0x000404ff01007387 */ /* 0x000fe80000100800 */
[----:B------:R-:W-:Y:S04]  /*9dc0*/  STL [R1+0x408], RZ ;  /* 0x000408ff01007387 */ /* 0x000fe80000100800 */
[----:B------:R-:W-:Y:S01]  /*9dd0*/  STL [R1+0x40c], RZ ;  /* 0x00040cff01007387 */ /* 0x000fe20000100800 */
[----:B------:R-:W-:-:S02]  /*9de0*/  IMAD R4, R13, 0x11, RZ ;  /* 0x000000110d047824 */ /* 0x000fc400078e02ff */
[----:B------:R-:W-:Y:S02]  /*9df0*/  IMAD R5, R13, 0x12, RZ ;  /* 0x000000120d057824 */ /* 0x000fe400078e02ff */
[----:B-1----:R-:W-:-:S05]  /*9e00*/  IMAD.WIDE R6, R7, 0x2, R8 ;  /* 0x0000000207067825 */ /* 0x002fca00078e0208 */
[----:B------:R2:W-:Y:S02]  /*9e10*/  STL.64 [R1+0x10c0], R6 ;  /* 0x0010c00601007387 */ /* 0x0005e40000100a00 */
[----:B--2---:R-:W-:-:S05]  /*9e20*/  IMAD.WIDE R6, R3, 0x2, R10 ;  /* 0x0000000203067825 */ /* 0x004fca00078e020a */
[----:B------:R0:W-:Y:S02]  /*9e30*/  STL.64 [R1+0x10b8], R6 ;  /* 0x0010b80601007387 */ /* 0x0001e40000100a00 */
[----:B0-----:R-:W-:-:S05]  /*9e40*/  IMAD.WIDE R6, R3, 0x2, R8 ;  /* 0x0000000203067825 */ /* 0x001fca00078e0208 */
[----:B------:R0:W-:Y:S02]  /*9e50*/  STL.64 [R1+0x10b0], R6 ;  /* 0x0010b00601007387 */ /* 0x0001e40000100a00 */
[----:B0-----:R-:W-:-:S05]  /*9e60*/  IMAD.WIDE R6, R4, 0x2, R10 ;  /* 0x0000000204067825 */ /* 0x001fca00078e020a */
[----:B------:R0:W-:Y:S02]  /*9e70*/  STL.64 [R1+0x10a8], R6 ;  /* 0x0010a80601007387 */ /* 0x0001e40000100a00 */
[----:B0-----:R-:W-:-:S05]  /*9e80*/  IMAD.WIDE R6, R4, 0x2, R8 ;  /* 0x0000000204067825 */ /* 0x001fca00078e0208 */
[----:B------:R0:W-:Y:S01]  /*9e90*/  STL.64 [R1+0x10a0], R6 ;  /* 0x0010a00601007387 */ /* 0x0001e20000100a00 */
[----:B------:R-:W-:-:S04]  /*9ea0*/  IMAD.WIDE R8, R5, 0x2, R8 ;  /* 0x0000000205087825 */ /* 0x000fc800078e0208 */
[----:B0-----:R-:W-:-:S05]  /*9eb0*/  IMAD.WIDE R6, R5, 0x2, R10 ;  /* 0x0000000205067825 */ /* 0x001fca00078e020a */
[----:B------:R0:W-:Y:S04]  /*9ec0*/  STL.64 [R1+0x1098], R6 ;  /* 0x0010980601007387 */ /* 0x0001e80000100a00 */
[----:B0-----:R-:W2:Y:S04]  /*9ed0*/  LDL.LU.64 R6, [R1+0x1478] ;  /* 0x0014780001067983 */ /* 0x001ea80000300a00 */
[----:B------:R-:W3:Y:S04]  /*9ee0*/  LDL.64 R4, [R1+0x298] ;  /* 0x0002980001047983 */ /* 0x000ee80000100a00 */
[----:B------:R2:W-:Y:S02]  /*9ef0*/  STL.64 [R1+0x1090], R8 ;  /* 0x0010900801007387 */ /* 0x0005e40000100a00 */
[----:B--2---:R-:W-:-:S05]  /*9f00*/  IMAD.WIDE R8, R6, 0x2, R10 ;  /* 0x0000000206087825 */ /* 0x004fca00078e020a */
[----:B------:R3:W-:Y:S01]  /*9f10*/  STL.64 [R1+0x1088], R8 ;  /* 0x0010880801007387 */ /* 0x0007e20000100a00 */
[----:B------:R-:W-:-:S04]  /*9f20*/  IMAD.WIDE R10, R7, 0x2, R10 ;  /* 0x00000002070a7825 */ /* 0x000fc800078e020a */
[----:B---3--:R-:W-:-:S05]  /*9f30*/  IMAD.WIDE R8, R6, 0x2, R4 ;  /* 0x0000000206087825 */ /* 0x008fca00078e0204 */
[----:B------:R0:W-:Y:S04]  /*9f40*/  STL.64 [R1+0x1080], R8 ;  /* 0x0010800801007387 */ /* 0x0001e80000100a00 */
[----:B0-----:R-:W2:Y:S04]  /*9f50*/  LDL.LU.64 R8, [R1+0x1470] ;  /* 0x0014700001087983 */ /* 0x001ea80000300a00 */
[----:B------:R0:W-:Y:S02]  /*9f60*/  STL.64 [R1+0x1078], R10 ;  /* 0x0010780a01007387 */ /* 0x0001e40000100a00 */
[----:B0-----:R-:W-:-:S02]  /*9f70*/  IMAD.WIDE R10, R7, 0x2, R4 ;  /* 0x00000002070a7825 */ /* 0x001fc400078e0204 */
[----:B------:R-:W2:Y:S04]  /*9f80*/  LDL.64 R6, [R1+0x290] ;  /* 0x0002900001067983 */ /* 0x000ea80000100a00 */
[----:B------:R2:W-:Y:S02]  /*9f90*/  STL.64 [R1+0x1070], R10 ;  /* 0x0010700a01007387 */ /* 0x0005e40000100a00 */
[----:B--2---:R-:W-:-:S05]  /*9fa0*/  IMAD.WIDE R10, R8, 0x2, R6 ;  /* 0x00000002080a7825 */ /* 0x004fca00078e0206 */
[----:B------:R0:W-:Y:S02]  /*9fb0*/  STL.64 [R1+0x1068], R10 ;  /* 0x0010680a01007387 */ /* 0x0001e40000100a00 */
[----:B0-----:R-:W-:-:S05]  /*9fc0*/  IMAD.WIDE R10, R8, 0x2, R4 ;  /* 0x00000002080a7825 */ /* 0x001fca00078e0204 */
[----:B------:R0:W-:Y:S02]  /*9fd0*/  STL.64 [R1+0x1060], R10 ;  /* 0x0010600a01007387 */ /* 0x0001e40000100a00 */
[----:B0-----:R-:W-:-:S05]  /*9fe0*/  IMAD.WIDE R10, R9, 0x2, R6 ;  /* 0x00000002090a7825 */ /* 0x001fca00078e0206 */
[----:B------:R0:W-:Y:S04]  /*9ff0*/  STL.64 [R1+0x1058], R10 ;  /* 0x0010580a01007387 */ /* 0x0001e80000100a00 */
[----:B0-----:R-:W2:Y:S01]  /*a000*/  LDL.LU.64 R10, [R1+0x1468] ;  /* 0x00146800010a7983 */ /* 0x001ea20000300a00 */
[----:B------:R-:W-:-:S05]  /*a010*/  IMAD.WIDE R8, R9, 0x2, R4 ;  /* 0x0000000209087825 */ /* 0x000fca00078e0204 */
[----:B------:R2:W-:Y:S01]  /*a020*/  STL.64 [R1+0x1050], R8 ;  /* 0x0010500801007387 */ /* 0x0005e20000100a00 */
[C---:B------:R-:W-:Y:S02]  /*a030*/  IMAD R12, R13.reuse, 0x19, RZ ;  /* 0x000000190d0c7824 */ /* 0x040fe400078e02ff */
[C---:B------:R-:W-:Y:S02]  /*a040*/  IMAD R14, R13.reuse, 0x1a, RZ ;  /* 0x0000001a0d0e7824 */ /* 0x040fe400078e02ff */
[C---:B------:R-:W-:Y:S02]  /*a050*/  IMAD R15, R13.reuse, 0x1b, RZ ;  /* 0x0000001b0d0f7824 */ /* 0x040fe400078e02ff */
[C---:B------:R-:W-:Y:S02]  /*a060*/  IMAD R16, R13.reuse, 0x1c, RZ ;  /* 0x0000001c0d107824 */ /* 0x040fe400078e02ff */
[C---:B------:R-:W-:Y:S02]  /*a070*/  IMAD R17, R13.reuse, 0x1d, RZ ;  /* 0x0000001d0d117824 */ /* 0x040fe400078e02ff */
[----:B------:R-:W-:-:S02]  /*a080*/  IMAD R18, R13, 0x1e, RZ ;  /* 0x0000001e0d127824 */ /* 0x000fc400078e02ff */
[C---:B------:R-:W-:Y:S01]  /*a090*/  IMAD R19, R13.reuse, 0x1f, RZ ;  /* 0x0000001f0d137824 */ /* 0x040fe200078e02ff */
[C---:B------:R-:W-:Y:S01]  /*a0a0*/  SHF.L.U32 R20, R13.reuse, 0x5, RZ ;  /* 0x000000050d147819 */ /* 0x040fe200000006ff */
[----:B------:R-:W-:Y:S02]  /*a0b0*/  IMAD R21, R13, 0x21, RZ ;  /* 0x000000210d157824 */ /* 0x000fe400078e02ff */
[----:B--2---:R-:W-:-:S05]  /*a0c0*/  IMAD.WIDE R8, R10, 0x2, R6 ;  /* 0x000000020a087825 */ /* 0x004fca00078e0206 */
[----:B------:R0:W-:Y:S02]  /*a0d0*/  STL.64 [R1+0x1048], R8 ;  /* 0x0010480801007387 */ /* 0x0001e40000100a00 */
[----:B0-----:R-:W-:-:S05]  /*a0e0*/  IMAD.WIDE R8, R10, 0x2, R4 ;  /* 0x000000020a087825 */ /* 0x001fca00078e0204 */
[----:B------:R0:W-:Y:S02]  /*a0f0*/  STL.64 [R1+0x1040], R8 ;  /* 0x0010400801007387 */ /* 0x0001e40000100a00 */
[----:B0-----:R-:W-:-:S05]  /*a100*/  IMAD.WIDE R8, R11, 0x2, R6 ;  /* 0x000000020b087825 */ /* 0x001fca00078e0206 */
[----:B------:R0:W-:Y:S02]  /*a110*/  STL.64 [R1+0x1038], R8 ;  /* 0x0010380801007387 */ /* 0x0001e40000100a00 */
[----:B0-----:R-:W-:-:S04]  /*a120*/  IMAD.WIDE R8, R11, 0x2, R4 ;  /* 0x000000020b087825 */ /* 0x001fc800078e0204 */
[C---:B------:R-:W-:Y:S01]  /*a130*/  IMAD.WIDE R10, R12.reuse, 0x2, R6 ;  /* 0x000000020c0a7825 */ /* 0x040fe200078e0206 */
[----:B------:R0:W-:Y:S04]  /*a140*/  STL.64 [R1+0x1030], R8 ;  /* 0x0010300801007387 */ /* 0x0001e80000100a00 */
[----:B------:R1:W-:Y:S01]  /*a150*/  STL.64 [R1+0x1028], R10 ;  /* 0x0010280a01007387 */ /* 0x0003e20000100a00 */
[----:B0-----:R-:W-:-:S04]  /*a160*/  IMAD.WIDE R8, R12, 0x2, R4 ;  /* 0x000000020c087825 */ /* 0x001fc800078e0204 */
[C---:B-1----:R-:W-:Y:S01]  /*a170*/  IMAD.WIDE R10, R14.reuse, 0x2, R6 ;  /* 0x000000020e0a7825 */ /* 0x042fe200078e0206 */
[----:B------:R0:W-:Y:S04]  /*a180*/  STL.64 [R1+0x1020], R8 ;  /* 0x0010200801007387 */ /* 0x0001e80000100a00 */
[----:B------:R1:W-:Y:S01]  /*a190*/  STL.64 [R1+0x1018], R10 ;  /* 0x0010180a01007387 */ /* 0x0003e20000100a00 */
[----:B0-----:R-:W-:-:S04]  /*a1a0*/  IMAD.WIDE R8, R14, 0x2, R4 ;  /* 0x000000020e087825 */ /* 0x001fc800078e0204 */
[C---:B-1----:R-:W-:Y:S01]  /*a1b0*/  IMAD.WIDE R10, R15.reuse, 0x2, R6 ;  /* 0x000000020f0a7825 */ /* 0x042fe200078e0206 */
[----:B------:R0:W-:Y:S04]  /*a1c0*/  STL.64 [R1+0x1010], R8 ;  /* 0x0010100801007387 */ /* 0x0001e80000100a00 */
[----:B------:R1:W-:Y:S01]  /*a1d0*/  STL.64 [R1+0x1008], R10 ;  /* 0x0010080a01007387 */ /* 0x0003e20000100a00 */
[----:B0-----:R-:W-:-:S04]  /*a1e0*/  IMAD.WIDE R8, R15, 0x2, R4 ;  /* 0x000000020f087825 */ /* 0x001fc800078e0204 */
[C---:B------:R-:W-:Y:S01]  /*a1f0*/  IMAD.WIDE R14, R16.reuse, 0x2, R6 ;  /* 0x00000002100e7825 */ /* 0x040fe200078e0206 */
[----:B------:R0:W-:Y:S03]  /*a200*/  STL.64 [R1+0x1000], R8 ;  /* 0x0010000801007387 */ /* 0x0001e60000100a00 */
[----:B-1----:R-:W-:Y:S01]  /*a210*/  IMAD.WIDE R10, R16, 0x2, R4 ;  /* 0x00000002100a7825 */ /* 0x002fe200078e0204 */
[----:B------:R1:W-:Y:S04]  /*a220*/  STL.64 [R1+0xff8], R14 ;  /* 0x000ff80e01007387 */ /* 0x0003e80000100a00 */
[----:B------:R2:W-:Y:S01]  /*a230*/  STL.64 [R1+0xff0], R10 ;  /* 0x000ff00a01007387 */ /* 0x0005e20000100a00 */
[----:B0-----:R-:W-:-:S04]  /*a240*/  IMAD.WIDE R8, R17, 0x2, R6 ;  /* 0x0000000211087825 */ /* 0x001fc800078e0206 */
[----:B-1----:R-:W-:Y:S01]  /*a250*/  IMAD.WIDE R14, R17, 0x2, R4 ;  /* 0x00000002110e7825 */ /* 0x002fe200078e0204 */
[----:B------:R0:W-:Y:S03]  /*a260*/  STL.64 [R1+0xfe8], R8 ;  /* 0x000fe80801007387 */ /* 0x0001e60000100a00 */
[C---:B--2---:R-:W-:Y:S01]  /*a270*/  IMAD.WIDE R10, R18.reuse, 0x2, R6 ;  /* 0x00000002120a7825 */ /* 0x044fe200078e0206 */
[----:B------:R1:W-:Y:S04]  /*a280*/  STL.64 [R1+0xfe0], R14 ;  /* 0x000fe00e01007387 */ /* 0x0003e80000100a00 */
[----:B------:R2:W-:Y:S01]  /*a290*/  STL.64 [R1+0xfd8], R10 ;  /* 0x000fd80a01007387 */ /* 0x0005e20000100a00 */
[----:B0-----:R-:W-:-:S04]  /*a2a0*/  IMAD.WIDE R8, R18, 0x2, R4 ;  /* 0x0000000212087825 */ /* 0x001fc800078e0204 */
[C---:B-1----:R-:W-:Y:S01]  /*a2b0*/  IMAD.WIDE R14, R19.reuse, 0x2, R6 ;  /* 0x00000002130e7825 */ /* 0x042fe200078e0206 */
[----:B------:R0:W-:Y:S03]  /*a2c0*/  STL.64 [R1+0xfd0], R8 ;  /* 0x000fd00801007387 */ /* 0x0001e60000100a00 */
[----:B--2---:R-:W-:Y:S01]  /*a2d0*/  IMAD.WIDE R10, R19, 0x2, R4 ;  /* 0x00000002130a7825 */ /* 0x004fe200078e0204 */
[----:B0-----:R-:W2:Y:S04]  /*a2e0*/  LDL.LU R9, [R1] ;  /* 0x0000000001097983 */ /* 0x001ea80000300800 */
[----:B------:R0:W-:Y:S04]  /*a2f0*/  STL.64 [R1+0xfc8], R14 ;  /* 0x000fc80e01007387 */ /* 0x0001e80000100a00 */
[----:B------:R1:W-:Y:S04]  /*a300*/  STL.64 [R1+0xfc0], R10 ;  /* 0x000fc00a01007387 */ /* 0x0003e80000100a00 */
[----:B------:R-:W3:Y:S01]  /*a310*/  LDL.LU R8, [R1+0x4] ;  /* 0x0000040001087983 */ /* 0x000ee20000300800 */
[----:B0-----:R-:W-:-:S04]  /*a320*/  IMAD.WIDE R14, R20, 0x2, R6 ;  /* 0x00000002140e7825 */ /* 0x001fc800078e0206 */
[----:B-1----:R-:W-:Y:S01]  /*a330*/  IMAD.WIDE R10, R20, 0x2, R4 ;  /* 0x00000002140a7825 */ /* 0x002fe200078e0204 */
[----:B------:R0:W-:Y:S04]  /*a340*/  STL.64 [R1+0xfb8], R14 ;  /* 0x000fb80e01007387 */ /* 0x0001e80000100a00 */
[----:B------:R1:W-:Y:S04]  /*a350*/  STL.64 [R1+0xfb0], R10 ;  /* 0x000fb00a01007387 */ /* 0x0003e80000100a00 */
[----:B------:R-:W4:Y:S01]  /*a360*/  LDL.LU R16, [R1+0x8] ;  /* 0x0000080001107983 */ /* 0x000f220000300800 */
[----:B0-----:R-:W-:-:S04]  /*a370*/  IMAD.WIDE R14, R21, 0x2, R6 ;  /* 0x00000002150e7825 */ /* 0x001fc800078e0206 */
[----:B-1----:R-:W-:Y:S01]  /*a380*/  IMAD.WIDE R10, R21, 0x2, R4 ;  /* 0x00000002150a7825 */ /* 0x002fe200078e0204 */
[----:B------:R0:W-:Y:S04]  /*a390*/  STL.64 [R1+0xfa8], R14 ;  /* 0x000fa80e01007387 */ /* 0x0001e80000100a00 */
[----:B------:R1:W-:Y:S04]  /*a3a0*/  STL.64 [R1+0xfa0], R10 ;  /* 0x000fa00a01007387 */ /* 0x0003e80000100a00 */
[----:B------:R-:W4:Y:S01]  /*a3b0*/  LDL.LU R3, [R1+0xc] ;  /* 0x00000c0001037983 */ /* 0x000f220000300800 */
[----:B------:R-:W-:-:S02]  /*a3c0*/  IMAD R22, R13, 0x22, RZ ;  /* 0x000000220d167824 */ /* 0x000fc400078e02ff */
[----:B------:R-:W-:Y:S02]  /*a3d0*/  IMAD R23, R13, 0x23, RZ ;  /* 0x000000230d177824 */ /* 0x000fe400078e02ff */
[----:B0-----:R-:W-:-:S04]  /*a3e0*/  IMAD.WIDE R14, R22, 0x2, R6 ;  /* 0x00000002160e7825 */ /* 0x001fc800078e0206 */
[----:B-1----:R-:W-:Y:S01]  /*a3f0*/  IMAD.WIDE R10, R22, 0x2, R4 ;  /* 0x00000002160a7825 */ /* 0x002fe200078e0204 */
[----:B------:R0:W-:Y:S03]  /*a400*/  STL.64 [R1+0xf98], R14 ;  /* 0x000f980e01007387 */ /* 0x0001e60000100a00 */
[----:B------:R-:W-:Y:S01]  /*a410*/  IMAD.WIDE R18, R23, 0x2, R6 ;  /* 0x0000000217127825 */ /* 0x000fe200078e0206 */
[----:B------:R1:W-:Y:S03]  /*a420*/  STL.64 [R1+0xf90], R10 ;  /* 0x000f900a01007387 */ /* 0x0003e60000100a00 */
[----:B------:R-:W-:Y:S01]  /*a430*/  IMAD R24, R13, 0x24, RZ ;  /* 0x000000240d187824 */ /* 0x000fe200078e02ff */
[----:B0-----:R-:W4:Y:S01]  /*a440*/  LDL.LU R15, [R1+0x10] ;  /* 0x00001000010f7983 */ /* 0x001f220000300800 */
[----:B-1----:R-:W-:-:S03]  /*a450*/  IMAD.WIDE R10, R23, 0x2, R4 ;  /* 0x00000002170a7825 */ /* 0x002fc600078e0204 */
[----:B------:R0:W-:Y:S04]  /*a460*/  STL.64 [R1+0xf88], R18 ;  /* 0x000f881201007387 */ /* 0x0001e80000100a00 */
[----:B------:R1:W-:Y:S01]  /*a470*/  STL.64 [R1+0xf80], R10 ;  /* 0x000f800a01007387 */ /* 0x0003e20000100a00 */
[----:B------:R-:W-:-:S03]  /*a480*/  IMAD R25, R13, 0x25, RZ ;  /* 0x000000250d197824 */ /* 0x000fc600078e02ff */
[----:B------:R-:W4:Y:S01]  /*a490*/  LDL.LU R14, [R1+0x14] ;  /* 0x00001400010e7983 */ /* 0x000f220000300800 */
[----:B0-----:R-:W-:-:S04]  /*a4a0*/  IMAD.WIDE R18, R24, 0x2, R6 ;  /* 0x0000000218127825 */ /* 0x001fc800078e0206 */
[----:B-1----:R-:W-:Y:S01]  /*a4b0*/  IMAD.WIDE R10, R24, 0x2, R4 ;  /* 0x00000002180a7825 */ /* 0x002fe200078e0204 */
[----:B------:R0:W-:Y:S04]  /*a4c0*/  STL.64 [R1+0xf78], R18 ;  /* 0x000f781201007387 */ /* 0x0001e80000100a00 */
[----:B------:R1:W-:Y:S01]  /*a4d0*/  STL.64 [R1+0xf58], R10 ;  /* 0x000f580a01007387 */ /* 0x0003e20000100a00 */
[----:B------:R-:W-:-:S03]  /*a4e0*/  IMAD R26, R13, 0x26, RZ ;  /* 0x000000260d1a7824 */ /* 0x000fc600078e02ff */
[----:B------:R-:W4:Y:S01]  /*a4f0*/  LDL.LU R12, [R1+0x18] ;  /* 0x00001800010c7983 */ /* 0x000f220000300800 */
[----:B0-----:R-:W-:-:S04]  /*a500*/  IMAD.WIDE R18, R25, 0x2, R6 ;  /* 0x0000000219127825 */ /* 0x001fc800078e0206 */
[----:B-1----:R-:W-:Y:S01]  /*a510*/  IMAD.WIDE R10, R25, 0x2, R4 ;  /* 0x00000002190a7825 */ /* 0x002fe200078e0204 */
[----:B------:R0:W-:Y:S03]  /*a520*/  STL.64 [R1+0xf50], R18 ;  /* 0x000f501201007387 */ /* 0x0001e60000100a00 */
[C---:B------:R-:W-:Y:S01]  /*a530*/  IMAD.WIDE R20, R26.reuse, 0x2, R6 ;  /* 0x000000021a147825 */ /* 0x040fe200078e0206 */
        /* <DEDUP_REMOVED lines=9> */
[--C-:B-1----:R-:W-:Y:S01]  /*a5d0*/  IMAD.WIDE R10, R27, 0x2, R4.reuse ;  /* 0x000000021b0a7825 */ /* 0x102fe200078e0204 */
[----:B------:R0:W-:Y:S04]  /*a5e0*/  STL.64 [R1+0xf30], R20 ;  /* 0x000f301401007387 */ /* 0x0001e80000100a00 */
[----:B------:R1:W-:Y:S01]  /*a5f0*/  STL.64 [R1+0xf28], R10 ;  /* 0x000f280a01007387 */ /* 0x0003e20000100a00 */
[----:B------:R-:W-:-:S04]  /*a600*/  IMAD.WIDE R22, R28, 0x2, R4 ;  /* 0x000000021c167825 */ /* 0x000fc800078e0204 */
[----:B------:R-:W-:Y:S02]  /*a610*/  IMAD R29, R13, 0x29, RZ ;  /* 0x000000290d1d7824 */ /* 0x000fe400078e02ff */
[--C-:B0-----:R-:W-:Y:S01]  /*a620*/  IMAD.WIDE R20, R28, 0x2, R6.reuse ;  /* 0x000000021c147825 */ /* 0x101fe200078e0206 */
[----:B-1----:R-:W4:Y:S04]  /*a630*/  LDL.LU R11, [R1+0x24] ;  /* 0x00002400010b7983 */ /* 0x002f280000300800 */
[----:B------:R0:W-:Y:S04]  /*a640*/  STL.64 [R1+0xf20], R20 ;  /* 0x000f201401007387 */ /* 0x0001e80000100a00 */
[----:B------:R1:W-:Y:S04]  /*a650*/  STL.64 [R1+0xf18], R22 ;  /* 0x000f181601007387 */ /* 0x0003e80000100a00 */
[----:B------:R-:W4:Y:S01]  /*a660*/  LDL.LU R10, [R1+0x28] ;  /* 0x00002800010a7983 */ /* 0x000f220000300800 */
[----:B0-----:R-:W-:-:S04]  /*a670*/  IMAD.WIDE R20, R29, 0x2, R6 ;  /* 0x000000021d147825 */ /* 0x001fc800078e0206 */
[----:B-1----:R-:W-:Y:S01]  /*a680*/  IMAD.WIDE R22, R29, 0x2, R4 ;  /* 0x000000021d167825 */ /* 0x002fe200078e0204 */
[----:B------:R2:W-:Y:S04]  /*a690*/  STL.64 [R1+0xf10], R20 ;  /* 0x000f101401007387 */ /* 0x0005e80000100a00 */
[----:B------:R0:W-:Y:S01]  /*a6a0*/  STL.64 [R1+0xf08], R22 ;  /* 0x000f081601007387 */ /* 0x0001e20000100a00 */
[----:B--2---:R-:W-:-:S04]  /*a6b0*/  IMAD.WIDE R20, R9, 0x2, R6 ;  /* 0x0000000209147825 */ /* 0x004fc800078e0206 */
[----:B0-----:R-:W-:Y:S02]  /*a6c0*/  IMAD.WIDE R22, R9, 0x2, R4 ;  /* 0x0000000209167825 */ /* 0x001fe400078e0204 */
[----:B------:R-:W2:Y:S04]  /*a6d0*/  LDL.LU R9, [R1+0x2c] ;  /* 0x00002c0001097983 */ /* 0x000ea80000300800 */
[----:B------:R3:W-:Y:S04]  /*a6e0*/  STL.64 [R1+0xf00], R20 ;  /* 0x000f001401007387 */ /* 0x0007e80000100a00 */
[----:B------:R0:W-:Y:S01]  /*a6f0*/  STL.64 [R1+0xef8], R22 ;  /* 0x000ef81601007387 */ /* 0x0001e20000100a00 */
[----:B---3--:R-:W-:-:S04]  /*a700*/  IMAD.WIDE R20, R8, 0x2, R6 ;  /* 0x0000000208147825 */ /* 0x008fc800078e0206 */
[----:B0-----:R-:W-:Y:S02]  /*a710*/  IMAD.WIDE R22, R8, 0x2, R4 ;  /* 0x0000000208167825 */ /* 0x001fe400078e0204 */
[----:B------:R-:W3:Y:S04]  /*a720*/  LDL.LU R8, [R1+0x30] ;  /* 0x0000300001087983 */ /* 0x000ee80000300800 */
[----:B------:R4:W-:Y:S04]  /*a730*/  STL.64 [R1+0xef0], R20 ;  /* 0x000ef01401007387 */ /* 0x0009e80000100a00 */
[----:B------:R0:W-:Y:S01]  /*a740*/  STL.64 [R1+0xee8], R22 ;  /* 0x000ee81601007387 */ /* 0x0001e20000100a00 */
[----:B----4-:R-:W-:-:S04]  /*a750*/  IMAD.WIDE R20, R16, 0x2, R6 ;  /* 0x0000000210147825 */ /* 0x010fc800078e0206 */
[----:B0-----:R-:W-:Y:S02]  /*a760*/  IMAD.WIDE R22, R16, 0x2, R4 ;  /* 0x0000000210167825 */ /* 0x001fe400078e0204 */
[----:B------:R-:W4:Y:S04]  /*a770*/  LDL.LU R16, [R1+0x34] ;  /* 0x0000340001107983 */ /* 0x000f280000300800 */
[----:B------:R0:W-:Y:S04]  /*a780*/  STL.64 [R1+0xee0], R20 ;  /* 0x000ee01401007387 */ /* 0x0001e80000100a00 */
[----:B------:R1:W-:Y:S01]  /*a790*/  STL.64 [R1+0xed8], R22 ;  /* 0x000ed81601007387 */ /* 0x0003e20000100a00 */
[----:B0-----:R-:W-:-:S04]  /*a7a0*/  IMAD.WIDE R20, R3, 0x2, R6 ;  /* 0x0000000203147825 */ /* 0x001fc800078e0206 */
[----:B-1----:R-:W-:Y:S02]  /*a7b0*/  IMAD.WIDE R22, R3, 0x2, R4 ;  /* 0x0000000203167825 */ /* 0x002fe400078e0204 */
        /* <DEDUP_REMOVED lines=77> */
[----:B------:R1:W-:Y:S04]  /*ac90*/  STL.64 [R1+0xdc0], R22 ;  /* 0x000dc01601007387 */ /* 0x0003e80000100a00 */
[----:B------:R-:W4:Y:S01]  /*aca0*/  LDL.LU R19, [R1+0x78] ;  /* 0x0000780001137983 */ /* 0x000f220000300800 */
[----:B0-----:R-:W-:-:S04]  /*acb0*/  IMAD.WIDE R20, R17, 0x2, R6 ;  /* 0x0000000211147825 */ /* 0x001fc800078e0206 */
[----:B-1----:R-:W-:Y:S01]  /*acc0*/  IMAD.WIDE R22, R17, 0x2, R4 ;  /* 0x0000000211167825 */ /* 0x002fe200078e0204 */
        /* <DEDUP_REMOVED lines=21> */
[----:B------:R0:W-:Y:S04]  /*ae20*/  STL.64 [R1+0xd70], R22 ;  /* 0x000d701601007387 */ /* 0x0001e80000100a00 */
[----:B------:R-:W3:Y:S01]  /*ae30*/  LDL.LU R17, [R1+0x8c] ;  /* 0x00008c0001117983 */ /* 0x000ee20000300800 */
[----:B----4-:R-:W-:-:S04]  /*ae40*/  IMAD.WIDE R20, R16, 0x2, R6 ;  /* 0x0000000210147825 */ /* 0x010fc800078e0206 */
[----:B0-----:R-:W-:Y:S01]  /*ae50*/  IMAD.WIDE R22, R16, 0x2, R4 ;  /* 0x0000000210167825 */ /* 0x001fe200078e0204 */
        /* <DEDUP_REMOVED lines=11> */
[----:B------:R-:W4:Y:S04]  /*af10*/  LDL.LU R15, [R1+0x98] ;  /* 0x00009800010f7983 */ /* 0x000f280000300800 */
[----:B------:R1:W-:Y:S01]  /*af20*/  STL.64 [R1+0xd40], R22 ;  /* 0x000d401601007387 */ /* 0x0003e20000100a00 */
        /* <DEDUP_REMOVED lines=11> */
[--C-:B-1----:R-:W-:Y:S01]  /*afe0*/  IMAD.WIDE R22, R18, 0x2, R4.reuse ;  /* 0x0000000212167825 */ /* 0x102fe200078e0204 */
[----:B------:R0:W-:Y:S04]  /*aff0*/  STL.64 [R1+0xd18], R20 ;  /* 0x000d181401007387 */ /* 0x0001e80000100a00 */
[----:B------:R-:W4:Y:S01]  /*b000*/  LDL.LU R18, [R1+0xa4] ;  /* 0x0000a40001127983 */ /* 0x000f220000300800 */
[----:B------:R-:W-:-:S03]  /*b010*/  IMAD.WIDE R24, R19, 0x2, R4 ;  /* 0x0000000213187825 */ /* 0x000fc600078e0204 */
[----:B------:R1:W-:Y:S01]  /*b020*/  STL.64 [R1+0xd10], R22 ;  /* 0x000d101601007387 */ /* 0x0003e20000100a00 */
[----:B0-----:R-:W-:-:S05]  /*b030*/  IMAD.WIDE R20, R19, 0x2, R6 ;  /* 0x0000000213147825 */ /* 0x001fca00078e0206 */
[----:B------:R0:W-:Y:S04]  /*b040*/  STL.64 [R1+0xd08], R20 ;  /* 0x000d081401007387 */ /* 0x0001e80000100a00 */
[----:B------:R-:W-:Y:S01]  /*b050*/  STL.64 [R1+0xd00], R24 ;  /* 0x000d001801007387 */ /* 0x000fe20000100a00 */
[----:B-1----:R-:W-:-:S04]  /*b060*/  IMAD.WIDE R22, R11, 0x2, R6 ;  /* 0x000000020b167825 */ /* 0x002fc800078e0206 */
        /* <DEDUP_REMOVED lines=19> */
[----:B0-----:R-:W-:-:S04]  /*b1a0*/  IMAD.WIDE R22, R17, 0x2, R6 ;  /* 0x0000000211167825 */ /* 0x001fc800078e0206 */
[----:B-1----:R-:W-:Y:S02]  /*b1b0*/  IMAD.WIDE R20, R17, 0x2, R4 ;  /* 0x0000000211147825 */ /* 0x002fe400078e0204 */
[----:B------:R-:W3:Y:S02]  /*b1c0*/  LDL.LU R17, [R1+0xb8] ;  /* 0x0000b80001117983 */ /* 0x000ee40000300800 */
[C---:B----4-:R-:W-:Y:S02]  /*b1d0*/  IMAD.WIDE R24, R16.reuse, 0x2, R6 ;  /* 0x0000000210187825 */ /* 0x050fe400078e0206 */
[----:B------:R-:W-:Y:S04]  /*b1e0*/  STL.64 [R1+0xcb8], R22 ;  /* 0x000cb81601007387 */ /* 0x000fe80000100a00 */
[----:B------:R0:W-:Y:S04]  /*b1f0*/  STL.64 [R1+0xcb0], R20 ;  /* 0x000cb01401007387 */ /* 0x0001e80000100a00 */
[----:B------:R-:W-:Y:S01]  /*b200*/  STL.64 [R1+0xca8], R24 ;  /* 0x000ca81801007387 */ /* 0x000fe20000100a00 */
[----:B0-----:R-:W-:-:S03]  /*b210*/  IMAD.WIDE R20, R16, 0x2, R4 ;  /* 0x0000000210147825 */ /* 0x001fc600078e0204 */
[----:B------:R-:W4:Y:S01]  /*b220*/  LDL.LU R16, [R1+0xbc] ;  /* 0x0000bc0001107983 */ /* 0x000f220000300800 */
[----:B------:R-:W-:-:S03]  /*b230*/  IMAD.WIDE R22, R3, 0x2, R6 ;  /* 0x0000000203167825 */ /* 0x000fc600078e0206 */
[----:B------:R0:W-:Y:S04]  /*b240*/  STL.64 [R1+0xca0], R20 ;  /* 0x000ca01401007387 */ /* 0x0001e80000100a00 */
[----:B------:R1:W-:Y:S01]  /*b250*/  STL.64 [R1+0xc98], R22 ;  /* 0x000c981601007387 */ /* 0x0003e20000100a00 */
[----:B0-----:R-:W-:-:S03]  /*b260*/  IMAD.WIDE R20, R3, 0x2, R4 ;  /* 0x0000000203147825 */ /* 0x001fc600078e0204 */
[----:B------:R-:W4:Y:S01]  /*b270*/  LDL.LU R3, [R1+0xc0] ;  /* 0x0000c00001037983 */ /* 0x000f220000300800 */
[----:B-1----:R-:W-:-:S03]  /*b280*/  IMAD.WIDE R22, R15, 0x2, R6 ;  /* 0x000000020f167825 */ /* 0x002fc600078e0206 */
[----:B------:R0:W-:Y:S04]  /*b290*/  STL.64 [R1+0xc90], R20 ;  /* 0x000c901401007387 */ /* 0x0001e80000100a00 */
[----:B------:R1:W-:Y:S01]  /*b2a0*/  STL.64 [R1+0xc88], R22 ;  /* 0x000c881601007387 */ /* 0x0003e20000100a00 */
[----:B0-----:R-:W-:-:S03]  /*b2b0*/  IMAD.WIDE R20, R15, 0x2, R4 ;  /* 0x000000020f147825 */ /* 0x001fc600078e0204 */
[----:B------:R-:W4:Y:S04]  /*b2c0*/  LDL.LU R15, [R1+0xc4] ;  /* 0x0000c400010f7983 */ /* 0x000f280000300800 */
[----:B------:R0:W-:Y:S01]  /*b2d0*/  STL.64 [R1+0xc80], R20 ;  /* 0x000c801401007387 */ /* 0x0001e20000100a00 */
[----:B-1----:R-:W-:-:S05]  /*b2e0*/  IMAD.WIDE R22, R14, 0x2, R6 ;  /* 0x000000020e167825 */ /* 0x002fca00078e0206 */
[----:B------:R1:W-:Y:S01]  /*b2f0*/  STL.64 [R1+0xc78], R22 ;  /* 0x000c781601007387 */ /* 0x0003e20000100a00 */
[----:B0-----:R-:W-:-:S03]  /*b300*/  IMAD.WIDE R20, R14, 0x2, R4 ;  /* 0x000000020e147825 */ /* 0x001fc600078e0204 */
[----:B------:R-:W4:Y:S04]  /*b310*/  LDL.LU R14, [R1+0xc8] ;  /* 0x0000c800010e7983 */ /* 0x000f280000300800 */
[----:B------:R0:W-:Y:S01]  /*b320*/  STL.64 [R1+0xc70], R20 ;  /* 0x000c701401007387 */ /* 0x0001e20000100a00 */
[----:B-1----:R-:W-:-:S04]  /*b330*/  IMAD.WIDE R22, R12, 0x2, R6 ;  /* 0x000000020c167825 */ /* 0x002fc800078e0206 */
[----:B0-----:R-:W-:Y:S01]  /*b340*/  IMAD.WIDE R20, R12, 0x2, R4 ;  /* 0x000000020c147825 */ /* 0x001fe200078e0204 */
        /* <DEDUP_REMOVED lines=19> */
[----:B--2---:R-:W-:-:S04]  /*b480*/  IMAD.WIDE R22, R9, 0x2, R6 ;  /* 0x0000000209167825 */ /* 0x004fc800078e0206 */
[----:B0-----:R-:W-:Y:S01]  /*b490*/  IMAD.WIDE R20, R9, 0x2, R4 ;  /* 0x0000000209147825 */ /* 0x001fe200078e0204 */
[----:B------:R3:W-:Y:S04]  /*b4a0*/  STL.64 [R1+0xc10], R22 ;  /* 0x000c101601007387 */ /* 0x0007e80000100a00 */
[----:B------:R-:W2:Y:S04]  /*b4b0*/  LDL.LU R9, [R1+0xe0] ;  /* 0x0000e00001097983 */ /* 0x000ea80000300800 */
[----:B------:R0:W-:Y:S01]  /*b4c0*/  STL.64 [R1+0xc08], R20 ;  /* 0x000c081401007387 */ /* 0x0001e20000100a00 */
[----:B---3--:R-:W-:-:S04]  /*b4d0*/  IMAD.WIDE R22, R8, 0x2, R6 ;  /* 0x0000000208167825 */ /* 0x008fc800078e0206 */
[----:B0-----:R-:W-:Y:S01]  /*b4e0*/  IMAD.WIDE R20, R8, 0x2, R4 ;  /* 0x0000000208147825 */ /* 0x001fe200078e0204 */
[----:B------:R0:W-:Y:S04]  /*b4f0*/  STL.64 [R1+0xc00], R22 ;  /* 0x000c001601007387 */ /* 0x0001e80000100a00 */
[----:B------:R-:W3:Y:S04]  /*b500*/  LDL.LU R8, [R1+0xe4] ;  /* 0x0000e40001087983 */ /* 0x000ee80000300800 */
[----:B------:R1:W-:Y:S01]  /*b510*/  STL.64 [R1+0xbf8], R20 ;  /* 0x000bf81401007387 */ /* 0x0003e20000100a00 */
[----:B0-----:R-:W-:-:S04]  /*b520*/  IMAD.WIDE R22, R17, 0x2, R6 ;  /* 0x0000000211167825 */ /* 0x001fc800078e0206 */
[----:B-1----:R-:W-:Y:S01]  /*b530*/  IMAD.WIDE R20, R17, 0x2, R4 ;  /* 0x0000000211147825 */ /* 0x002fe200078e0204 */
[----:B------:R4:W-:Y:S04]  /*b540*/  STL.64 [R1+0xbf0], R22 ;  /* 0x000bf01601007387 */ /* 0x0009e80000100a00 */
[----:B------:R-:W3:Y:S04]  /*b550*/  LDL.LU R17, [R1+0xec] ;  /* 0x0000ec0001117983 */ /* 0x000ee80000300800 */
        /* <DEDUP_REMOVED lines=18> */
[----:B------:R-:W4:Y:S02]  /*b680*/  LDL.LU R14, [R1+0xfc] ;  /* 0x0000fc00010e7983 */ /* 0x000f240000300800 */
[C---:B------:R-:W-:Y:S02]  /*b690*/  IMAD.WIDE R24, R12.reuse, 0x2, R6 ;  /* 0x000000020c187825 */ /* 0x040fe400078e0206 */
[----:B------:R0:W-:Y:S04]  /*b6a0*/  STL.64 [R1+0xbb0], R22 ;  /* 0x000bb01601007387 */ /* 0x0001e80000100a00 */
[----:B------:R1:W-:Y:S04]  /*b6b0*/  STL.64 [R1+0xba8], R20 ;  /* 0x000ba81401007387 */ /* 0x0003e80000100a00 */
[----:B------:R1:W-:Y:S01]  /*b6c0*/  STL.64 [R1+0xba0], R24 ;  /* 0x000ba01801007387 */ /* 0x0003e20000100a00 */
[----:B0-----:R-:W-:-:S03]  /*b6d0*/  IMAD.WIDE R22, R12, 0x2, R4 ;  /* 0x000000020c167825 */ /* 0x001fc600078e0204 */
[----:B------:R-:W4:Y:S04]  /*b6e0*/  LDL.LU R12, [R1+0x100] ;  /* 0x00010000010c7983 */ /* 0x000f280000300800 */
[----:B------:R0:W-:Y:S01]  /*b6f0*/  STL.64 [R1+0xb98], R22 ;  /* 0x000b981601007387 */ /* 0x0001e20000100a00 */
[----:B-1----:R-:W-:-:S04]  /*b700*/  IMAD.WIDE R20, R19, 0x2, R6 ;  /* 0x0000000213147825 */ /* 0x002fc800078e0206 */
[----:B------:R-:W-:Y:S01]  /*b710*/  IMAD.WIDE R24, R19, 0x2, R4 ;  /* 0x0000000213187825 */ /* 0x000fe200078e0204 */
[----:B------:R1:W-:Y:S04]  /*b720*/  STL.64 [R1+0xb90], R20 ;  /* 0x000b901401007387 */ /* 0x0003e80000100a00 */
[----:B------:R0:W-:Y:S02]  /*b730*/  STL.64 [R1+0xb88], R24 ;  /* 0x000b881801007387 */ /* 0x0001e40000100a00 */
[----:B0-----:R-:W-:-:S04]  /*b740*/  IMAD.WIDE R22, R11, 0x2, R6 ;  /* 0x000000020b167825 */ /* 0x001fc800078e0206 */
[----:B-1----:R-:W-:Y:S02]  /*b750*/  IMAD.WIDE R20, R11, 0x2, R4 ;  /* 0x000000020b147825 */ /* 0x002fe400078e0204 */
[----:B------:R-:W4:Y:S04]  /*b760*/  LDL.LU R11, [R1+0x104] ;  /* 0x00010400010b7983 */ /* 0x000f280000300800 */
[----:B------:R0:W-:Y:S04]  /*b770*/  STL.64 [R1+0xb80], R22 ;  /* 0x000b801601007387 */ /* 0x0001e80000100a00 */
[----:B------:R1:W-:Y:S01]  /*b780*/  STL.64 [R1+0xb78], R20 ;  /* 0x000b781401007387 */ /* 0x0003e20000100a00 */
[----:B------:R-:W-:-:S04]  /*b790*/  IMAD.WIDE R24, R10, 0x2, R6 ;  /* 0x000000020a187825 */ /* 0x000fc800078e0206 */
[----:B0-----:R-:W-:Y:S01]  /*b7a0*/  IMAD.WIDE R22, R10, 0x2, R4 ;  /* 0x000000020a167825 */ /* 0x001fe200078e0204 */
[----:B------:R-:W-:Y:S04]  /*b7b0*/  STL.64 [R1+0xb70], R24 ;  /* 0x000b701801007387 */ /* 0x000fe80000100a00 */
[----:B------:R-:W4:Y:S01]  /*b7c0*/  LDL.LU R10, [R1+0x108] ;  /* 0x00010800010a7983 */ /* 0x000f220000300800 */
[----:B-1----:R-:W-:-:S03]  /*b7d0*/  IMAD.WIDE R20, R18, 0x2, R6 ;  /* 0x0000000212147825 */ /* 0x002fc600078e0206 */
[----:B------:R0:W-:Y:S04]  /*b7e0*/  STL.64 [R1+0xb68], R22 ;  /* 0x000b681601007387 */ /* 0x0001e80000100a00 */
[----:B------:R2:W-:Y:S01]  /*b7f0*/  STL.64 [R1+0xb60], R20 ;  /* 0x000b601401007387 */ /* 0x0005e20000100a00 */
[----:B0-----:R-:W-:-:S05]  /*b800*/  IMAD.WIDE R22, R18, 0x2, R4 ;  /* 0x0000000212167825 */ /* 0x001fca00078e0204 */
[----:B------:R3:W-:Y:S01]  /*b810*/  STL.64 [R1+0xb58], R22 ;  /* 0x000b581601007387 */ /* 0x0007e20000100a00 */
[----:B--2---:R-:W-:-:S04]  /*b820*/  IMAD.WIDE R20, R9, 0x2, R6 ;  /* 0x0000000209147825 */ /* 0x004fc800078e0206 */
[----:B------:R-:W-:Y:S02]  /*b830*/  IMAD.WIDE R18, R9, 0x2, R4 ;  /* 0x0000000209127825 */ /* 0x000fe400078e0204 */
[----:B------:R-:W2:Y:S04]  /*b840*/  LDL.LU R9, [R1+0x10c] ;  /* 0x00010c0001097983 */ /* 0x000ea80000300800 */
[----:B------:R0:W-:Y:S04]  /*b850*/  STL.64 [R1+0xb50], R20 ;  /* 0x000b501401007387 */ /* 0x0001e80000100a00 */
[----:B------:R1:W-:Y:S01]  /*b860*/  STL.64 [R1+0xb48], R18 ;  /* 0x000b481201007387 */ /* 0x0003e20000100a00 */
[----:B---3--:R-:W-:-:S04]  /*b870*/  IMAD.WIDE R22, R8, 0x2, R6 ;  /* 0x0000000208167825 */ /* 0x008fc800078e0206 */
[----:B0-----:R-:W-:Y:S01]  /*b880*/  IMAD.WIDE R20, R8, 0x2, R4 ;  /* 0x0000000208147825 */ /* 0x001fe200078e0204 */
[----:B------:R0:W-:Y:S04]  /*b890*/  STL.64 [R1+0xb40], R22 ;  /* 0x000b401601007387 */ /* 0x0001e80000100a00 */
[----:B------:R-:W3:Y:S04]  /*b8a0*/  LDL.LU R8, [R1+0x110] ;  /* 0x0001100001087983 */ /* 0x000ee80000300800 */
[----:B------:R4:W-:Y:S01]  /*b8b0*/  STL.64 [R1+0xb38], R20 ;  /* 0x000b381401007387 */ /* 0x0009e20000100a00 */
[----:B-1----:R-:W-:-:S04]  /*b8c0*/  IMAD.WIDE R18, R17, 0x2, R6 ;  /* 0x0000000211127825 */ /* 0x002fc800078e0206 */
[----:B0-----:R-:W-:Y:S01]  /*b8d0*/  IMAD.WIDE R22, R17, 0x2, R4 ;  /* 0x0000000211167825 */ /* 0x001fe200078e0204 */
[----:B------:R-:W-:Y:S04]  /*b8e0*/  STL.64 [R1+0xb30], R18 ;  /* 0x000b301201007387 */ /* 0x000fe80000100a00 */
[----:B------:R0:W-:Y:S01]  /*b8f0*/  STL.64 [R1+0xb28], R22 ;  /* 0x000b281601007387 */ /* 0x0001e20000100a00 */
[----:B----4-:R-:W-:-:S03]  /*b900*/  IMAD.WIDE R20, R16, 0x2, R6 ;  /* 0x0000000210147825 */ /* 0x010fc600078e0206 */
[----:B0-----:R-:W4:Y:S01]  /*b910*/  LDL.LU R23, [R1+0x114] ;  /* 0x0001140001177983 */ /* 0x001f220000300800 */
[----:B------:R-:W-:-:S03]  /*b920*/  IMAD.WIDE R18, R16, 0x2, R4 ;  /* 0x0000000210127825 */ /* 0x000fc600078e0204 */
[----:B------:R-:W-:Y:S04]  /*b930*/  STL.64 [R1+0xb20], R20 ;  /* 0x000b201401007387 */ /* 0x000fe80000100a00 */
[----:B------:R0:W-:Y:S01]  /*b940*/  STL.64 [R1+0xb18], R18 ;  /* 0x000b181201007387 */ /* 0x0001e20000100a00 */
[----:B------:R-:W-:-:S04]  /*b950*/  IMAD.WIDE R16, R3, 0x2, R6 ;  /* 0x0000000203107825 */ /* 0x000fc800078e0206 */
[----:B0-----:R-:W-:Y:S02]  /*b960*/  IMAD.WIDE R18, R3, 0x2, R4 ;  /* 0x0000000203127825 */ /* 0x001fe400078e0204 */
[----:B------:R-:W4:Y:S04]  /*b970*/  LDL.LU R3, [R1+0x118] ;  /* 0x0001180001037983 */ /* 0x000f280000300800 */
        /* <DEDUP_REMOVED lines=9> */
[----:B------:R-:W-:Y:S01]  /*ba10*/  IMAD.WIDE R14, R14, 0x2, R4 ;  /* 0x000000020e0e7825 */ /* 0x000fe200078e0204 */
[----:B------:R0:W-:Y:S04]  /*ba20*/  STL.64 [R1+0xaf0], R16 ;  /* 0x000af01001007387 */ /* 0x0001e80000100a00 */
[----:B------:R-:W4:Y:S04]  /*ba30*/  LDL.LU R20, [R1+0x124] ;  /* 0x0001240001147983 */ /* 0x000f280000300800 */
[----:B------:R0:W-:Y:S04]  /*ba40*/  STL.64 [R1+0xae8], R14 ;  /* 0x000ae80e01007387 */ /* 0x0001e80000100a00 */
[----:B-1----:R-:W4:Y:S01]  /*ba50*/  LDL.LU R19, [R1+0x128] ;  /* 0x0001280001137983 */ /* 0x002f220000300800 */
[----:B0-----:R-:W-:-:S05]  /*ba60*/  IMAD.WIDE R16, R12, 0x2, R6 ;  /* 0x000000020c107825 */ /* 0x001fca00078e0206 */
[----:B------:R0:W-:Y:S01]  /*ba70*/  STL.64 [R1+0xae0], R16 ;  /* 0x000ae01001007387 */ /* 0x0001e20000100a00 */
[----:B------:R-:W-:-:S03]  /*ba80*/  IMAD.WIDE R14, R12, 0x2, R4 ;  /* 0x000000020c0e7825 */ /* 0x000fc600078e0204 */
[----:B------:R-:W4:Y:S04]  /*ba90*/  LDL.LU R18, [R1+0x12c] ;  /* 0x00012c0001127983 */ /* 0x000f280000300800 */
[----:B------:R1:W-:Y:S04]  /*baa0*/  STL.64 [R1+0xad8], R14 ;  /* 0x000ad80e01007387 */ /* 0x0003e80000100a00 */
[----:B0-----:R-:W4:Y:S01]  /*bab0*/  LDL.LU R17, [R1+0x130] ;  /* 0x0001300001117983 */ /* 0x001f220000300800 */
[----:B------:R-:W-:-:S04]  /*bac0*/  IMAD.WIDE R24, R11, 0x2, R6 ;  /* 0x000000020b187825 */ /* 0x000fc800078e0206 */
[----:B-1----:R-:W-:Y:S01]  /*bad0*/  IMAD.WIDE R14, R11, 0x2, R4 ;  /* 0x000000020b0e7825 */ /* 0x002fe200078e0204 */
[----:B------:R-:W-:Y:S04]  /*bae0*/  STL.64 [R1+0xac8], R24 ;  /* 0x000ac81801007387 */ /* 0x000fe80000100a00 */
[----:B------:R-:W4:Y:S04]  /*baf0*/  LDL.LU R16, [R1+0x134] ;  /* 0x0001340001107983 */ /* 0x000f280000300800 */
[----:B------:R0:W-:Y:S01]  /*bb00*/  STL.64 [R1+0xab8], R14 ;  /* 0x000ab80e01007387 */ /* 0x0001e20000100a00 */
[----:B------:R-:W-:-:S03]  /*bb10*/  IMAD.WIDE R26, R10, 0x2, R6 ;  /* 0x000000020a1a7825 */ /* 0x000fc600078e0206 */
[----:B0-----:R-:W4:Y:S01]  /*bb20*/  LDL.LU R15, [R1+0x138] ;  /* 0x00013800010f7983 */ /* 0x001f220000300800 */
[----:B------:R-:W-:-:S03]  /*bb30*/  IMAD.WIDE R24, R10, 0x2, R4 ;  /* 0x000000020a187825 */ /* 0x000fc600078e0204 */
[----:B------:R0:W-:Y:S04]  /*bb40*/  STL.64 [R1+0xaa8], R26 ;  /* 0x000aa81a01007387 */ /* 0x0001e80000100a00 */
[----:B------:R-:W4:Y:S04]  /*bb50*/  LDL.LU R14, [R1+0x13c] ;  /* 0x00013c00010e7983 */ /* 0x000f280000300800 */
[----:B------:R-:W-:Y:S04]  /*bb60*/  STL.64 [R1+0xaa0], R24 ;  /* 0x000aa01801007387 */ /* 0x000fe80000100a00 */
[----:B------:R-:W4:Y:S01]  /*bb70*/  LDL.LU R12, [R1+0x140] ;  /* 0x00014000010c7983 */ /* 0x000f220000300800 */
[----:B--2---:R-:W-:-:S04]  /*bb80*/  IMAD.WIDE R10, R9, 0x2, R6 ;  /* 0x00000002090a7825 */ /* 0x004fc800078e0206 */
[----:B0-----:R-:W-:Y:S01]  /*bb90*/  IMAD.WIDE R26, R9, 0x2, R4 ;  /* 0x00000002091a7825 */ /* 0x001fe200078e0204 */
[----:B------:R0:W-:Y:S04]  /*bba0*/  STL.64 [R1+0xa98], R10 ;  /* 0x000a980a01007387 */ /* 0x0001e80000100a00 */
[----:B0-----:R-:W2:Y:S04]  /*bbb0*/  LDL.LU R11, [R1+0x144] ;  /* 0x00014400010b7983 */ /* 0x001ea80000300800 */
[----:B------:R0:W-:Y:S01]  /*bbc0*/  STL.64 [R1+0xa90], R26 ;  /* 0x000a901a01007387 */ /* 0x0001e20000100a00 */
[----:B---3--:R-:W-:-:S03]  /*bbd0*/  IMAD.WIDE R24, R8, 0x2, R6 ;  /* 0x0000000208187825 */ /* 0x008fc600078e0206 */
[----:B------:R-:W3:Y:S04]  /*bbe0*/  LDL.LU R10, [R1+0x148] ;  /* 0x00014800010a7983 */ /* 0x000ee80000300800 */
[----:B------:R4:W-:Y:S01]  /*bbf0*/  STL.64 [R1+0xa88], R24 ;  /* 0x000a881801007387 */ /* 0x0009e20000100a00 */
[----:B0-----:R-:W-:-:S03]  /*bc00*/  IMAD.WIDE R26, R8, 0x2, R4 ;  /* 0x00000002081a7825 */ /* 0x001fc600078e0204 */
[----:B------:R-:W3:Y:S04]  /*bc10*/  LDL.LU R9, [R1+0x14c] ;  /* 0x00014c0001097983 */ /* 0x000ee80000300800 */
[----:B------:R-:W-:Y:S04]  /*bc20*/  STL.64 [R1+0xa80], R26 ;  /* 0x000a801a01007387 */ /* 0x000fe80000100a00 */
[----:B------:R-:W3:Y:S01]  /*bc30*/  LDL.LU R8, [R1+0x150] ;  /* 0x0001500001087983 */ /* 0x000ee20000300800 */
[----:B----4-:R-:W-:-:S04]  /*bc40*/  IMAD.WIDE R24, R23, 0x2, R6 ;  /* 0x0000000217187825 */ /* 0x010fc800078e0206 */
[----:B------:R-:W-:Y:S01]  /*bc50*/  IMAD.WIDE R28, R23, 0x2, R4 ;  /* 0x00000002171c7825 */ /* 0x000fe200078e0204 */
[----:B------:R0:W-:Y:S04]  /*bc60*/  STL.64 [R1+0xa78], R24 ;  /* 0x000a781801007387 */ /* 0x0001e80000100a00 */
[----:B------:R-:W-:Y:S01]  /*bc70*/  STL.64 [R1+0xa70], R28 ;  /* 0x000a701c01007387 */ /* 0x000fe20000100a00 */
[----:B0-----:R-:W-:-:S04]  /*bc80*/  IMAD.WIDE R24, R3, 0x2, R6 ;  /* 0x0000000203187825 */ /* 0x001fc800078e0206 */
[----:B------:R-:W-:Y:S02]  /*bc90*/  IMAD.WIDE R26, R3, 0x2, R4 ;  /* 0x00000002031a7825 */ /* 0x000fe400078e0204 */
[----:B------:R-:W4:Y:S04]  /*bca0*/  LDL.LU R3, [R1+0x154] ;  /* 0x0001540001037983 */ /* 0x000f280000300800 */
[----:B------:R0:W-:Y:S04]  /*bcb0*/  STL.64 [R1+0xa68], R24 ;  /* 0x000a681801007387 */ /* 0x0001e80000100a00 */
[----:B------:R1:W-:Y:S01]  /*bcc0*/  STL.64 [R1+0xa60], R26 ;  /* 0x000a601a01007387 */ /* 0x0003e20000100a00 */
[----:B0-----:R-:W-:-:S04]  /*bcd0*/  IMAD.WIDE R24, R22, 0x2, R6 ;  /* 0x0000000216187825 */ /* 0x001fc800078e0206 */
[----:B------:R-:W-:Y:S01]  /*bce0*/  IMAD.WIDE R22, R22, 0x2, R4 ;  /* 0x0000000216167825 */ /* 0x000fe200078e0204 */
[----:B------:R0:W-:Y:S03]  /*bcf0*/  STL.64 [R1+0xa58], R24 ;  /* 0x000a581801007387 */ /* 0x0001e60000100a00 */
[C---:B-1----:R-:W-:Y:S01]  /*bd00*/  IMAD.WIDE R26, R21.reuse, 0x2, R6 ;  /* 0x00000002151a7825 */ /* 0x042fe200078e0206 */
[----:B------:R1:W-:Y:S04]  /*bd10*/  STL.64 [R1+0xa50], R22 ;  /* 0x000a501601007387 */ /* 0x0003e80000100a00 */
[----:B------:R-:W-:Y:S01]  /*bd20*/  STL.64 [R1+0xa48], R26 ;  /* 0x000a481a01007387 */ /* 0x000fe20000100a00 */
[----:B0-----:R-:W-:-:S04]  /*bd30*/  IMAD.WIDE R24, R21, 0x2, R4 ;  /* 0x0000000215187825 */ /* 0x001fc800078e0204 */
[C---:B-1----:R-:W-:Y:S01]  /*bd40*/  IMAD.WIDE R22, R20.reuse, 0x2, R6 ;  /* 0x0000000214167825 */ /* 0x042fe200078e0206 */
[----:B------:R0:W-:Y:S03]  /*bd50*/  STL.64 [R1+0xa40], R24 ;  /* 0x000a401801007387 */ /* 0x0001e60000100a00 */
[----:B------:R-:W-:Y:S01]  /*bd60*/  IMAD.WIDE R20, R20, 0x2, R4 ;  /* 0x0000000214147825 */ /* 0x000fe200078e0204 */
[----:B------:R1:W-:Y:S04]  /*bd70*/  STL.64 [R1+0xa38], R22 ;  /* 0x000a381601007387 */ /* 0x0003e80000100a00 */
[----:B------:R1:W-:Y:S01]  /*bd80*/  STL.64 [R1+0xa30], R20 ;  /* 0x000a301401007387 */ /* 0x0003e20000100a00 */
[----:B0-----:R-:W-:-:S04]  /*bd90*/  IMAD.WIDE R24, R19, 0x2, R6 ;  /* 0x0000000213187825 */ /* 0x001fc800078e0206 */
[----:B-1----:R-:W-:Y:S01]  /*bda0*/  IMAD.WIDE R22, R19, 0x2, R4 ;  /* 0x0000000213167825 */ /* 0x002fe200078e0204 */
[----:B------:R-:W-:Y:S03]  /*bdb0*/  STL.64 [R1+0xa28], R24 ;  /* 0x000a281801007387 */ /* 0x000fe60000100a00 */
[C---:B------:R-:W-:Y:S01]  /*bdc0*/  IMAD.WIDE R20, R18.reuse, 0x2, R6 ;  /* 0x0000000212147825 */ /* 0x040fe200078e0206 */
[----:B------:R0:W-:Y:S03]  /*bdd0*/  STL.64 [R1+0xa20], R22 ;  /* 0x000a201601007387 */ /* 0x0001e60000100a00 */
[----:B------:R-:W-:Y:S01]  /*bde0*/  IMAD.WIDE R18, R18, 0x2, R4 ;  /* 0x0000000212127825 */ /* 0x000fe200078e0204 */
[----:B------:R1:W-:Y:S04]  /*bdf0*/  STL.64 [R1+0xa18], R20 ;  /* 0x000a181401007387 */ /* 0x0003e80000100a00 */
[----:B------:R1:W-:Y:S01]  /*be00*/  STL.64 [R1+0xa10], R18 ;  /* 0x000a101201007387 */ /* 0x0003e20000100a00 */
[----:B0-----:R-:W-:-:S04]  /*be10*/  IMAD.WIDE R22, R17, 0x2, R6 ;  /* 0x0000000211167825 */ /* 0x001fc800078e0206 */
[----:B-1----:R-:W-:Y:S01]  /*be20*/  IMAD.WIDE R20, R17, 0x2, R4 ;  /* 0x0000000211147825 */ /* 0x002fe200078e0204 */
[----:B------:R-:W-:Y:S04]  /*be30*/  STL.64 [R1+0xa08], R22 ;  /* 0x000a081601007387 */ /* 0x000fe80000100a00 */
[----:B------:R0:W-:Y:S01]  /*be40*/  STL.64 [R1+0xa00], R20 ;  /* 0x000a001401007387 */ /* 0x0001e20000100a00 */
[----:B------:R-:W-:-:S04]  /*be50*/  IMAD.WIDE R18, R16, 0x2, R6 ;  /* 0x0000000210127825 */ /* 0x000fc800078e0206 */
        /* <DEDUP_REMOVED lines=13> */
[----:B------:R0:W-:Y:S04]  /*bf30*/  STL.64 [R1+0x9c8], R18 ;  /* 0x0009c81201007387 */ /* 0x0001e80000100a00 */
[----:B------:R3:W-:Y:S01]  /*bf40*/  STL.64 [R1+0x9c0], R16 ;  /* 0x0009c01001007387 */ /* 0x0007e20000100a00 */
[----:B------:R-:W-:Y:S01]  /*bf50*/  IMAD R13, R13, 0x7e, RZ ;  /* 0x0000007e0d0d7824 */ /* 0x000fe200078e02ff */
[----:B------:R-:W1:Y:S01]  /*bf60*/  S2R R0, SR_TID.X ;  /* 0x0000000000007919 */ /* 0x000e620000002100 */
[----:B------:R-:W-:Y:S01]  /*bf70*/  IMAD.MOV.U32 R2, RZ, RZ, RZ ;  /* 0x000000ffff027224 */ /* 0x000fe200078e00ff */
[----:B------:R-:W-:Y:S01]  /*bf80*/  UMOV UR4, URZ ;  /* 0x000000ff00047c82 */ /* 0x000fe20008000000 */
[----:B--2---:R-:W-:-:S04]  /*bf90*/  IMAD.WIDE R14, R11, 0x2, R6 ;  /* 0x000000020b0e7825 */ /* 0x004fc800078e0206 */
[----:B0-----:R-:W-:Y:S01]  /*bfa0*/  IMAD.WIDE R18, R11, 0x2, R4 ;  /* 0x000000020b127825 */ /* 0x001fe200078e0204 */
[----:B------:R0:W-:Y:S03]  /*bfb0*/  STL.64 [R1+0x9b8], R14 ;  /* 0x0009b80e01007387 */ /* 0x0001e60000100a00 */
[C---:B---3--:R-:W-:Y:S01]  /*bfc0*/  IMAD.WIDE R16, R10.reuse, 0x2, R6 ;  /* 0x000000020a107825 */ /* 0x048fe200078e0206 */
[----:B------:R-:W-:Y:S03]  /*bfd0*/  STL.64 [R1+0x9b0], R18 ;  /* 0x0009b01201007387 */ /* 0x000fe60000100a00 */
[----:B0-----:R-:W-:Y:S01]  /*bfe0*/  IMAD.WIDE R14, R10, 0x2, R4 ;  /* 0x000000020a0e7825 */ /* 0x001fe200078e0204 */
[----:B------:R0:W-:Y:S03]  /*bff0*/  STL.64 [R1+0x9a8], R16 ;  /* 0x0009a81001007387 */ /* 0x0001e60000100a00 */
[C---:B------:R-:W-:Y:S01]  /*c000*/  IMAD.WIDE R10, R9.reuse, 0x2, R6 ;  /* 0x00000002090a7825 */ /* 0x040fe200078e0206 */
[----:B------:R2:W-:Y:S04]  /*c010*/  STL.64 [R1+0x9a0], R14 ;  /* 0x0009a00e01007387 */ /* 0x0005e80000100a00 */
[----:B------:R3:W-:Y:S01]  /*c020*/  STL.64 [R1+0x998], R10 ;  /* 0x0009980a01007387 */ /* 0x0007e20000100a00 */
[----:B0-----:R-:W-:-:S04]  /*c030*/  IMAD.WIDE R16, R9, 0x2, R4 ;  /* 0x0000000209107825 */ /* 0x001fc800078e0204 */
[C---:B--2---:R-:W-:Y:S01]  /*c040*/  IMAD.WIDE R14, R8.reuse, 0x2, R6 ;  /* 0x00000002080e7825 */ /* 0x044fe200078e0206 */
[----:B------:R-:W-:Y:S03]  /*c050*/  STL.64 [R1+0x990], R16 ;  /* 0x0009901001007387 */ /* 0x000fe60000100a00 */
[----:B---3--:R-:W-:Y:S01]  /*c060*/  IMAD.WIDE R10, R8, 0x2, R4 ;  /* 0x00000002080a7825 */ /* 0x008fe200078e0204 */
[----:B------:R-:W-:Y:S03]  /*c070*/  STL.64 [R1+0x988], R14 ;  /* 0x0009880e01007387 */ /* 0x000fe60000100a00 */
[C---:B------:R-:W-:Y:S01]  /*c080*/  IMAD.WIDE R8, R13.reuse, 0x2, R6 ;  /* 0x000000020d087825 */ /* 0x040fe200078e0206 */
[----:B------:R4:W-:Y:S03]  /*c090*/  STL.64 [R1+0x980], R10 ;  /* 0x0009800a01007387 */ /* 0x0009e60000100a00 */
[----:B------:R-:W-:Y:S01]  /*c0a0*/  IMAD.WIDE R12, R13, 0x2, R4 ;  /* 0x000000020d0c7825 */ /* 0x000fe200078e0204 */
[----:B------:R0:W-:Y:S04]  /*c0b0*/  STL.64 [R1+0x978], R8 ;  /* 0x0009780801007387 */ /* 0x0001e80000100a00 */
[----:B------:R2:W-:Y:S01]  /*c0c0*/  STL.64 [R1+0x970], R12 ;  /* 0x0009700c01007387 */ /* 0x0005e20000100a00 */
[----:B----4-:R-:W-:Y:S01]  /*c0d0*/  IMAD.WIDE R10, R3, 0x2, R6 ;  /* 0x00000002030a7825 */ /* 0x010fe200078e0206 */
[----:B------:R-:W-:-:S03]  /*c0e0*/  MOV R7, 0x3f800000 ;  /* 0x3f80000000077802 */ /* 0x000fc60000000f00 */
[----:B0-----:R-:W-:Y:S01]  /*c0f0*/  IMAD.WIDE R8, R3, 0x2, R4 ;  /* 0x0000000203087825 */ /* 0x001fe200078e0204 */
[----:B------:R-:W-:-:S03]  /*c100*/  MOV R5, 0x3f800000 ;  /* 0x3f80000000057802 */ /* 0x000fc60000000f00 */
[----:B------:R-:W-:Y:S02]  /*c110*/  IMAD.MOV.U32 R4, RZ, RZ, 0x3f800000 ;  /* 0x3f800000ff047424 */ /* 0x000fe400078e00ff */
[----:B------:R-:W-:Y:S01]  /*c120*/  IMAD.MOV.U32 R6, RZ, RZ, 0x3f800000 ;  /* 0x3f800000ff067424 */ /* 0x000fe200078e00ff */
[----:B------:R2:W-:Y:S04]  /*c130*/  STL.64 [R1+0x968], R10 ;  /* 0x0009680a01007387 */ /* 0x0005e80000100a00 */
[----:B------:R2:W-:Y:S04]  /*c140*/  STL.64 [R1+0x960], R8 ;  /* 0x0009600801007387 */ /* 0x0005e80000100a00 */
[----:B------:R2:W-:Y:S04]  /*c150*/  STL.64 [R1+0x548], R4 ;  /* 0x0005480401007387 */ /* 0x0005e80000100a00 */
[----:B------:R2:W-:Y:S01]  /*c160*/  STL.64 [R1+0x520], R6 ;  /* 0x0005200601007387 */ /* 0x0005e20000100a00 */
[----:B-1----:R-:W-:-:S02]  /*c170*/  LOP3.LUT P0, RZ, R0, 0x7, RZ, 0xc0, !PT ;  /* 0x0000000700ff7812 */ /* 0x002fc4000780c0ff */
[----:B------:R-:W-:Y:S02]  /*c180*/  LOP3.LUT P1, RZ, R0, 0x3, RZ, 0xc0, !PT ;  /* 0x0000000300ff7812 */ /* 0x000fe4000782c0ff */
[----:B------:R-:W-:-:S11]  /*c190*/  MOV R0, RZ ;  /* 0x000000ff00007202 */ /* 0x000fd60000000f00 */
.L_x_1:
[----:B------:R-:W3:Y:S04]  /*c1a0*/  LDL.64 R20, [R1+0x290] ;  /* 0x0002900001147983 */ /* 0x000ee80000100a00 */
[----:B------:R-:W4:Y:S04]  /*c1b0*/  LDL.64 R22, [R1+0x298] ;  /* 0x0002980001167983 */ /* 0x000f280000100a00 */
[----:B--2---:R-:W2:Y:S04]  /*c1c0*/  LDL.64 R8, [R1+0x10c0] ;  /* 0x0010c00001087983 */ /* 0x004ea80000100a00 */
[----:B------:R-:W5:Y:S04]  /*c1d0*/  LDL.64 R28, [R1+0x10a8] ;  /* 0x0010a800011c7983 */ /* 0x000f680000100a00 */
[----:B------:R-:W2:Y:S04]  /*c1e0*/  LDL.64 R10, [R1+0x10a0] ;  /* 0x0010a000010a7983 */ /* 0x000ea80000100a00 */
[----:B------:R-:W2:Y:S04]  /*c1f0*/  LDL.64 R12, [R1+0x1098] ;  /* 0x00109800010c7983 */ /* 0x000ea80000100a00 */
[----:B0-----:R0:W-:Y:S04]  /*c200*/  STL [R1+0x1dd0], R0 ;  /* 0x001dd00001007387 */ /* 0x0011e80000100800 */
[----:B------:R-:W5:Y:S04]  /*c210*/  LDL.64 R26, [R1+0x1090] ;  /* 0x00109000011a7983 */ /* 0x000f680000100a00 */
[----:B------:R-:W5:Y:S04]  /*c220*/  LDL.64 R24, [R1+0x1088] ;  /* 0x0010880001187983 */ /* 0x000f680000100a00 */
[----:B------:R-:W5:Y:S04]  /*c230*/  LDL.64 R18, [R1+0x1080] ;  /* 0x0010800001127983 */ /* 0x000f680000100a00 */
[----:B------:R-:W5:Y:S04]  /*c240*/  LDL.64 R16, [R1+0x1078] ;  /* 0x0010780001107983 */ /* 0x000f680000100a00 */
[----:B------:R-:W5:Y:S01]  /*c250*/  LDL.64 R14, [R1+0x1070] ;  /* 0x00107000010e7983 */ /* 0x000f620000100a00 */
[----:B---3--:R-:W-:-:S05]  /*c260*/  IMAD.WIDE R4, R2, 0x2, R20 ;  /* 0x0000000202047825 */ /* 0x008fca00078e0214 */
[----:B------:R-:W3:Y:S01]  /*c270*/  LDG.E.U16 R3, desc[UR10][R4.64] ;  /* 0x0000000a04037981 */ /* 0x000ee2000c1e1500 */
[----:B----4-:R-:W-:-:S05]  /*c280*/  IMAD.WIDE R6, R2, 0x2, R22 ;  /* 0x0000000202067825 */ /* 0x010fca00078e0216 */
[----:B0-----:R0:W4:Y:S04]  /*c290*/  LDG.E.U16 R0, desc[UR10][R6.64] ;  /* 0x0000000a06007981 */ /* 0x001128000c1e1500 */
[----:B------:R-:W4:Y:S04]  /*c2a0*/  LDL.64 R4, [R1+0x10b8] ;  /* 0x0010b80001047983 */ /* 0x000f280000100a00 */
[----:B------:R-:W0:Y:S01]  /*c2b0*/  LDL.64 R6, [R1+0x10b0] ;  /* 0x0010b00001067983 */ /* 0x000e220000100a00 */
[----:B--2---:R-:W-:-:S04]  /*c2c0*/  IMAD.WIDE R8, R2, 0x2, R8 ;  /* 0x0000000202087825 */ /* 0x004fc800078e0208 */
[C---:B------:R-:W-:Y:S01]  /*c2d0*/  IMAD.WIDE R10, R2.reuse, 0x2, R10 ;  /* 0x00000002020a7825 */ /* 0x040fe200078e020a */
[----:B---3--:R1:W-:Y:S04]  /*c2e0*/  STL [R1+0x4a0], R3 ;  /* 0x0004a00301007387 */ /* 0x0083e80000100800 */
[----:B-1----:R5:W2:Y:S01]  /*c2f0*/  LDG.E.U16 R3, desc[UR10][R8.64] ;  /* 0x0000000a08037981 */ /* 0x002aa2000c1e1500 */
[----:B----4-:R-:W-:-:S04]  /*c300*/  IMAD.WIDE R4, R2, 0x2, R4 ;  /* 0x0000000202047825 */ /* 0x010fc800078e0204 */
[C---:B0-----:R-:W-:Y:S02]  /*c310*/  IMAD.WIDE R6, R2.reuse, 0x2, R6 ;  /* 0x0000000202067825 */ /* 0x041fe400078e0206 */
[----:B------:R-:W3:Y:S02]  /*c320*/  LDG.E.U16 R5, desc[UR10][R4.64] ;  /* 0x0000000a04057981 */ /* 0x000ee4000c1e1500 */
[C---:B-----5:R-:W-:Y:S02]  /*c330*/  IMAD.WIDE R8, R2.reuse, 0x2, R28 ;  /* 0x0000000202087825 */ /* 0x060fe400078e021c */
[----:B------:R0:W-:Y:S04]  /*c340*/  STL [R1+0x49c], R0 ;  /* 0x00049c0001007387 */ /* 0x0001e80000100800 */
[----:B------:R-:W4:Y:S04]  /*c350*/  LDG.E.U16 R29, desc[UR10][R8.64] ;  /* 0x0000000a081d7981 */ /* 0x000f28000c1e1500 */
[----:B------:R1:W5:Y:S04]  /*c360*/  LDG.E.U16 R28, desc[UR10][R6.64] ;  /* 0x0000000a061c7981 */ /* 0x000368000c1e1500 */
[----:B0-----:R-:W5:Y:S01]  /*c370*/  LDG.E.U16 R0, desc[UR10][R10.64] ;  /* 0x0000000a0a007981 */ /* 0x001f62000c1e1500 */
[----:B------:R-:W-:-:S04]  /*c380*/  IMAD.WIDE R12, R2, 0x2, R12 ;  /* 0x00000002020c7825 */ /* 0x000fc800078e020c */
[----:B-1----:R-:W-:-:S04]  /*c390*/  IMAD.WIDE R6, R2, 0x2, R24 ;  /* 0x0000000202067825 */ /* 0x002fc800078e0218 */
[C---:B------:R-:W-:Y:S01]  /*c3a0*/  IMAD.WIDE R8, R2.reuse, 0x2, R18 ;  /* 0x0000000202087825 */ /* 0x040fe200078e0212 */
[----:B--2---:R0:W-:Y:S04]  /*c3b0*/  STL [R1+0x4a4], R3 ;  /* 0x0004a40301007387 */ /* 0x0041e80000100800 */
[----:B0-----:R0:W2:Y:S04]  /*c3c0*/  LDG.E.U16 R3, desc[UR10][R12.64] ;  /* 0x0000000a0c037981 */ /* 0x0010a8000c1e1500 */
[----:B---3--:R1:W-:Y:S04]  /*c3d0*/  STL [R1+0x498], R5 ;  /* 0x0004980501007387 */ /* 0x0083e80000100800 */
[----:B----4-:R-:W-:Y:S01]  /*c3e0*/  STL [R1+0x488], R29 ;  /* 0x0004881d01007387 */ /* 0x010fe20000100800 */
[----:B0-----:R-:W-:-:S04]  /*c3f0*/  IMAD.WIDE R12, R2, 0x2, R14 ;  /* 0x00000002020c7825 */ /* 0x001fc800078e020e */
[C---:B-1----:R-:W-:Y:S01]  /*c400*/  IMAD.WIDE R4, R2.reuse, 0x2, R26 ;  /* 0x0000000202047825 */ /* 0x042fe200078e021a */
[----:B-----5:R0:W-:Y:S04]  /*c410*/  STL [R1+0x490], R28 ;  /* 0x0004901c01007387 */ /* 0x0201e80000100800 */
[----:B------:R-:W3:Y:S04]  /*c420*/  LDG.E.U16 R14, desc[UR10][R4.64] ;  /* 0x0000000a040e7981 */ /* 0x000ee8000c1e1500 */
[----:B------:R-:W4:Y:S04]  /*c430*/  LDG.E.U16 R15, desc[UR10][R6.64] ;  /* 0x0000000a060f7981 */ /* 0x000f28000c1e1500 */
[----:B0-----:R-:W5:Y:S04]  /*c440*/  LDL.64 R28, [R1+0x1048] ;  /* 0x00104800011c7983 */ /* 0x001f680000100a00 */
[----:B------:R-:W5:Y:S04]  /*c450*/  LDL.64 R4, [R1+0x1068] ;  /* 0x0010680001047983 */ /* 0x000f680000100a00 */
[----:B------:R-:W5:Y:S04]  /*c460*/  LDL.64 R6, [R1+0x1060] ;  /* 0x0010600001067983 */ /* 0x000f680000100a00 */
[----:B------:R0:W-:Y:S01]  /*c470*/  STL [R1+0x480], R0 ;  /* 0x0004800001007387 */ /* 0x0001e20000100800 */
[----:B------:R-:W-:-:S03]  /*c480*/  IMAD.WIDE R10, R2, 0x2, R16 ;  /* 0x00000002020a7825 */ /* 0x000fc600078e0210 */
[----:B------:R-:W5:Y:S04]  /*c490*/  LDL.64 R26, [R1+0x1040] ;  /* 0x00104000011a7983 */ /* 0x000f680000100a00 */
[----:B------:R-:W5:Y:S04]  /*c4a0*/  LDL.64 R24, [R1+0x1038] ;  /* 0x0010380001187983 */ /* 0x000f680000100a00 */
[----:B0-----:R-:W5:Y:S04]  /*c4b0*/  LDG.E.U16 R0, desc[UR10][R8.64] ;  /* 0x0000000a08007981 */ /* 0x001f68000c1e1500 */
[----:B------:R-:W5:Y:S04]  /*c4c0*/  LDL.64 R18, [R1+0x1030] ;  /* 0x0010300001127983 */ /* 0x000f680000100a00 */
[----:B------:R-:W5:Y:S04]  /*c4d0*/  LDL.64 R8, [R1+0x1058] ;  /* 0x0010580001087983 */ /* 0x000f680000100a00 */
[----:B--2---:R0:W-:Y:S04]  /*c4e0*/  STL [R1+0x494], R3 ;  /* 0x0004940301007387 */ /* 0x0041e80000100800 */
[----:B------:R-:W2:Y:S04]  /*c4f0*/  LDL.64 R16, [R1+0x1028] ;  /* 0x0010280001107983 */ /* 0x000ea80000100a00 */
[----:B0-----:R-:W2:Y:S04]  /*c500*/  LDG.E.U16 R3, desc[UR10][R10.64] ;  /* 0x0000000a0a037981 */ /* 0x001ea8000c1e1500 */
[----:B------:R-:W2:Y:S04]  /*c510*/  LDL.64 R10, [R1+0x1050] ;  /* 0x00105000010a7983 */ /* 0x000ea80000100a00 */
[----:B----4-:R-:W-:Y:S04]  /*c520*/  STL [R1+0x484], R15 ;  /* 0x0004840f01007387 */ /* 0x010fe80000100800 */
[----:B---3--:R0:W-:Y:S04]  /*c530*/  STL [R1+0x48c], R14 ;  /* 0x00048c0e01007387 */ /* 0x0081e80000100800 */
[----:B0-----:R-:W3:Y:S04]  /*c540*/  LDL.64 R14, [R1+0x1020] ;  /* 0x00102000010e7983 */ /* 0x001ee80000100a00 */
[----:B-----5:R0:W-:Y:S04]  /*c550*/  STL [R1+0x47c], R0 ;  /* 0x00047c0001007387 */ /* 0x0201e80000100800 */
[----:B0-----:R0:W4:Y:S01]  /*c560*/  LDG.E.U16 R0, desc[UR10][R12.64] ;  /* 0x0000000a0c007981 */ /* 0x001122000c1e1500 */
[----:B------:R-:W-:-:S04]  /*c570*/  IMAD.WIDE R4, R2, 0x2, R4 ;  /* 0x0000000202047825 */ /* 0x000fc800078e0204 */
[C---:B------:R-:W-:Y:S02]  /*c580*/  IMAD.WIDE R8, R2.reuse, 0x2, R8 ;  /* 0x0000000202087825 */ /* 0x040fe400078e0208 */
[----:B------:R-:W5:Y:S02]  /*c590*/  LDG.E.U16 R5, desc[UR10][R4.64] ;  /* 0x0000000a04057981 */ /* 0x000f64000c1e1500 */
[----:B------:R-:W-:-:S04]  /*c5a0*/  IMAD.WIDE R6, R2, 0x2, R6 ;  /* 0x0000000202067825 */ /* 0x000fc800078e0206 */
[C---:B0-----:R-:W-:Y:S02]  /*c5b0*/  IMAD.WIDE R12, R2.reuse, 0x2, R28 ;  /* 0x00000002020c7825 */ /* 0x041fe400078e021c */
[----:B------:R-:W3:Y:S04]  /*c5c0*/  LDG.E.U16 R29, desc[UR10][R8.64] ;  /* 0x0000000a081d7981 */ /* 0x000ee8000c1e1500 */
[----:B------:R0:W3:Y:S04]  /*c5d0*/  LDG.E.U16 R28, desc[UR10][R6.64] ;  /* 0x0000000a061c7981 */ /* 0x0000e8000c1e1500 */
[----:B--2---:R1:W-:Y:S01]  /*c5e0*/  STL [R1+0x478], R3 ;  /* 0x0004780301007387 */ /* 0x0043e20000100800 */
[----:B------:R-:W-:-:S05]  /*c5f0*/  IMAD.WIDE R10, R2, 0x2, R10 ;  /* 0x00000002020a7825 */ /* 0x000fca00078e020a */
[----:B-1----:R-:W2:Y:S04]  /*c600*/  LDG.E.U16 R3, desc[UR10][R10.64] ;  /* 0x0000000a0a037981 */ /* 0x002ea8000c1e1500 */
[----:B----4-:R1:W-:Y:S04]  /*c610*/  STL [R1+0x474], R0 ;  /* 0x0004740001007387 */ /* 0x0103e80000100800 */
[----:B-1----:R1:W4:Y:S01]  /*c620*/  LDG.E.U16 R0, desc[UR10][R12.64] ;  /* 0x0000000a0c007981 */ /* 0x002322000c1e1500 */
[----:B0-----:R-:W-:-:S03]  /*c630*/  IMAD.WIDE R6, R2, 0x2, R24 ;  /* 0x0000000202067825 */ /* 0x001fc600078e0218 */
[----:B-----5:R0:W-:Y:S01]  /*c640*/  STL [R1+0x470], R5 ;  /* 0x0004700501007387 */ /* 0x0201e20000100800 */
[----:B------:R-:W-:-:S03]  /*c650*/  IMAD.WIDE R8, R2, 0x2, R18 ;  /* 0x0000000202087825 */ /* 0x000fc600078e0212 */
[----:B---3--:R-:W-:Y:S01]  /*c660*/  STL [R1+0x468], R29 ;  /* 0x0004681d01007387 */ /* 0x008fe20000100800 */
[----:B-1----:R-:W-:-:S04]  /*c670*/  IMAD.WIDE R12, R2, 0x2, R14 ;  /* 0x00000002020c7825 */ /* 0x002fc800078e020e */
[C---:B0-----:R-:W-:Y:S01]  /*c680*/  IMAD.WIDE R4, R2.reuse, 0x2, R26 ;  /* 0x0000000202047825 */ /* 0x041fe200078e021a */
[----:B------:R0:W-:Y:S04]  /*c690*/  STL [R1+0x46c], R28 ;  /* 0x00046c1c01007387 */ /* 0x0001e80000100800 */
[----:B------:R-:W3:Y:S04]  /*c6a0*/  LDG.E.U16 R14, desc[UR10][R4.64] ;  /* 0x0000000a040e7981 */ /* 0x000ee8000c1e1500 */
[----:B------:R-:W5:Y:S04]  /*c6b0*/  LDG.E.U16 R15, desc[UR10][R6.64] ;  /* 0x0000000a060f7981 */ /* 0x000f68000c1e1500 */
[----:B0-----:R-:W3:Y:S04]  /*c6c0*/  LDL.64 R28, [R1+0xff8] ;  /* 0x000ff800011c7983 */ /* 0x001ee80000100a00 */
[----:B------:R-:W3:Y:S04]  /*c6d0*/  LDL.64 R4, [R1+0x1018] ;  /* 0x0010180001047983 */ /* 0x000ee80000100a00 */
[----:B------:R-:W3:Y:S01]  /*c6e0*/  LDL.64 R6, [R1+0x1010] ;  /* 0x0010100001067983 */ /* 0x000ee20000100a00 */
[----:B------:R-:W-:-:S03]  /*c6f0*/  IMAD.WIDE R10, R2, 0x2, R16 ;  /* 0x00000002020a7825 */ /* 0x000fc600078e0210 */
[----:B--2---:R0:W-:Y:S04]  /*c700*/  STL [R1+0x464], R3 ;  /* 0x0004640301007387 */ /* 0x0041e80000100800 */
[----:B------:R-:W2:Y:S04]  /*c710*/  LDL.64 R26, [R1+0xff0] ;  /* 0x000ff000011a7983 */ /* 0x000ea80000100a00 */
[----:B------:R-:W2:Y:S04]  /*c720*/  LDL.64 R24, [R1+0xfe8] ;  /* 0x000fe80001187983 */ /* 0x000ea80000100a00 */
[----:B0-----:R-:W2:Y:S04]  /*c730*/  LDG.E.U16 R3, desc[UR10][R8.64] ;  /* 0x0000000a08037981 */ /* 0x001ea8000c1e1500 */
[----:B------:R-:W2:Y:S04]  /*c740*/  LDL.64 R18, [R1+0xfe0] ;  /* 0x000fe00001127983 */ /* 0x000ea80000100a00 */
[----:B------:R-:W2:Y:S04]  /*c750*/  LDL.64 R8, [R1+0x1008] ;  /* 0x0010080001087983 */ /* 0x000ea80000100a00 */
[----:B----4-:R0:W-:Y:S04]  /*c760*/  STL [R1+0x460], R0 ;  /* 0x0004600001007387 */ /* 0x0101e80000100800 */
[----:B------:R-:W4:Y:S04]  /*c770*/  LDL.64 R16, [R1+0xfd8] ;  /* 0x000fd80001107983 */ /* 0x000f280000100a00 */
[----:B0-----:R-:W4:Y:S04]  /*c780*/  LDG.E.U16 R0, desc[UR10][R10.64] ;  /* 0x0000000a0a007981 */ /* 0x001f28000c1e1500 */
[----:B------:R-:W4:Y:S04]  /*c790*/  LDL.64 R10, [R1+0x1000] ;  /* 0x00100000010a7983 */ /* 0x000f280000100a00 */
[----:B-----5:R-:W-:Y:S04]  /*c7a0*/  STL [R1+0x458], R15 ;  /* 0x0004580f01007387 */ /* 0x020fe80000100800 */
[----:B---3--:R0:W-:Y:S04]  /*c7b0*/  STL [R1+0x45c], R14 ;  /* 0x00045c0e01007387 */ /* 0x0081e80000100800 */
[----:B0-----:R-:W3:Y:S01]  /*c7c0*/  LDL.64 R14, [R1+0xfd0] ;  /* 0x000fd000010e7983 */ /* 0x001ee20000100a00 */
[----:B------:R-:W-:-:S04]  /*c7d0*/  IMAD.WIDE R4, R2, 0x2, R4 ;  /* 0x0000000202047825 */ /* 0x000fc800078e0204 */
[C---:B------:R-:W-:Y:S02]  /*c7e0*/  IMAD.WIDE R6, R2.reuse, 0x2, R6 ;  /* 0x0000000202067825 */ /* 0x040fe400078e0206 */
[----:B------:R-:W5:Y:S04]  /*c7f0*/  LDG.E.U16 R5, desc[UR10][R4.64] ;  /* 0x0000000a04057981 */ /* 0x000f68000c1e1500 */
[----:B--2---:R0:W-:Y:S04]  /*c800*/  STL [R1+0x450], R3 ;  /* 0x0004500301007387 */ /* 0x0041e80000100800 */
[----:B0-----:R0:W2:Y:S01]  /*c810*/  LDG.E.U16 R3, desc[UR10][R12.64] ;  /* 0x0000000a0c037981 */ /* 0x0010a2000c1e1500 */
[----:B------:R-:W-:-:S04]  /*c820*/  IMAD.WIDE R8, R2, 0x2, R8 ;  /* 0x0000000202087825 */ /* 0x000fc800078e0208 */
[C---:B0-----:R-:W-:Y:S02]  /*c830*/  IMAD.WIDE R12, R2.reuse, 0x2, R28 ;  /* 0x00000002020c7825 */ /* 0x041fe400078e021c */
[----:B------:R-:W3:Y:S04]  /*c840*/  LDG.E.U16 R29, desc[UR10][R8.64] ;  /* 0x0000000a081d7981 */ /* 0x000ee8000c1e1500 */
[----:B------:R0:W3:Y:S04]  /*c850*/  LDG.E.U16 R28, desc[UR10][R6.64] ;  /* 0x0000000a061c7981 */ /* 0x0000e8000c1e1500 */
[----:B----4-:R1:W-:Y:S01]  /*c860*/  STL [R1+0x448], R0 ;  /* 0x0004480001007387 */ /* 0x0103e20000100800 */
[----:B------:R-:W-:-:S05]  /*c870*/  IMAD.WIDE R10, R2, 0x2, R10 ;  /* 0x00000002020a7825 */ /* 0x000fca00078e020a */
[----:B-1----:R-:W4:Y:S01]  /*c880*/  LDG.E.U16 R0, desc[UR10][R10.64] ;  /* 0x0000000a0a007981 */ /* 0x002f22000c1e1500 */
[----:B0-----:R-:W-:-:S04]  /*c890*/  IMAD.WIDE R6, R2, 0x2, R24 ;  /* 0x0000000202067825 */ /* 0x001fc800078e0218 */
[C---:B------:R-:W-:Y:S01]  /*c8a0*/  IMAD.WIDE R8, R2.reuse, 0x2, R18 ;  /* 0x0000000202087825 */ /* 0x040fe200078e0212 */
[----:B--2---:R0:W-:Y:S04]  /*c8b0*/  STL [R1+0x440], R3 ;  /* 0x0004400301007387 */ /* 0x0041e80000100800 */
[----:B0-----:R0:W2:Y:S04]  /*c8c0*/  LDG.E.U16 R3, desc[UR10][R12.64] ;  /* 0x0000000a0c037981 */ /* 0x0010a8000c1e1500 */
[----:B-----5:R1:W-:Y:S04]  /*c8d0*/  STL [R1+0x454], R5 ;  /* 0x0004540501007387 */ /* 0x0203e80000100800 */
[----:B---3--:R-:W-:Y:S01]  /*c8e0*/  STL [R1+0x444], R29 ;  /* 0x0004441d01007387 */ /* 0x008fe20000100800 */
[----:B0-----:R-:W-:-:S04]  /*c8f0*/  IMAD.WIDE R12, R2, 0x2, R14 ;  /* 0x00000002020c7825 */ /* 0x001fc800078e020e */
[C---:B-1----:R-:W-:Y:S01]  /*c900*/  IMAD.WIDE R4, R2.reuse, 0x2, R26 ;  /* 0x0000000202047825 */ /* 0x042fe200078e021a */
[----:B------:R0:W-:Y:S04]  /*c910*/  STL [R1+0x44c], R28 ;  /* 0x00044c1c01007387 */ /* 0x0001e80000100800 */
[----:B------:R-:W3:Y:S04]  /*c920*/  LDG.E.U16 R14, desc[UR10][R4.64] ;  /* 0x0000000a040e7981 */ /* 0x000ee8000c1e1500 */
[----:B------:R-:W5:Y:S04]  /*c930*/  LDG.E.U16 R15, desc[UR10][R6.64] ;  /* 0x0000000a060f7981 */ /* 0x000f68000c1e1500 */
[----:B0-----:R-:W3:Y:S04]  /*c940*/  LDL.64 R28, [R1+0xfa8] ;  /* 0x000fa800011c7983 */ /* 0x001ee80000100a00 */
[----:B------:R-:W3:Y:S04]  /*c950*/  LDL.64 R4, [R1+0xfc8] ;  /* 0x000fc80001047983 */ /* 0x000ee80000100a00 */
[----:B------:R-:W3:Y:S04]  /*c960*/  LDL.64 R6, [R1+0xfc0] ;  /* 0x000fc00001067983 */ /* 0x000ee80000100a00 */
[----:B----4-:R0:W-:Y:S01]  /*c970*/  STL [R1+0x43c], R0 ;  /* 0x00043c0001007387 */ /* 0x0101e20000100800 */
[----:B------:R-:W-:-:S03]  /*c980*/  IMAD.WIDE R10, R2, 0x2, R16 ;  /* 0x00000002020a7825 */ /* 0x000fc600078e0210 */
[----:B------:R-:W4:Y:S04]  /*c990*/  LDL.64 R26, [R1+0xfa0] ;  /* 0x000fa000011a7983 */ /* 0x000f280000100a00 */
[----:B------:R-:W4:Y:S04]  /*c9a0*/  LDL.64 R24, [R1+0xf98] ;  /* 0x000f980001187983 */ /* 0x000f280000100a00 */
[----:B0-----:R-:W4:Y:S04]  /*c9b0*/  LDG.E.U16 R0, desc[UR10][R8.64] ;  /* 0x0000000a08007981 */ /* 0x001f28000c1e1500 */
[----:B------:R-:W4:Y:S04]  /*c9c0*/  LDL.64 R18, [R1+0xf90] ;  /* 0x000f900001127983 */ /* 0x000f280000100a00 */
[----:B------:R-:W4:Y:S04]  /*c9d0*/  LDL.64 R8, [R1+0xfb8] ;  /* 0x000fb80001087983 */ /* 0x000f280000100a00 */
[----:B--2---:R0:W-:Y:S04]  /*c9e0*/  STL [R1+0x438], R3 ;  /* 0x0004380301007387 */ /* 0x0041e80000100800 */
[----:B------:R-:W2:Y:S04]  /*c9f0*/  LDL.64 R16, [R1+0xf88] ;  /* 0x000f880001107983 */ /* 0x000ea80000100a00 */
[----:B0-----:R-:W2:Y:S04]  /*ca00*/  LDG.E.U16 R3, desc[UR10][R10.64] ;  /* 0x0000000a0a037981 */ /* 0x001ea8000c1e1500 */
[----:B------:R-:W2:Y:S04]  /*ca10*/  LDL.64 R10, [R1+0xfb0] ;  /* 0x000fb000010a7983 */ /* 0x000ea80000100a00 */
[----:B-----5:R-:W-:Y:S04]  /*ca20*/  STL [R1+0x430], R15 ;  /* 0x0004300f01007387 */ /* 0x020fe80000100800 */
[----:B---3--:R0:W-:Y:S04]  /*ca30*/  STL [R1+0x434], R14 ;  /* 0x0004340e01007387 */ /* 0x0081e80000100800 */
[----:B0-----:R-:W3:Y:S04]  /*ca40*/  LDL.64 R14, [R1+0xf80] ;  /* 0x000f8000010e7983 */ /* 0x001ee80000100a00 */
[----:B----4-:R0:W-:Y:S04]  /*ca50*/  STL [R1+0x42c], R0 ;  /* 0x00042c0001007387 */ /* 0x0101e80000100800 */
        /* <DEDUP_REMOVED lines=162> */
[----:B------:R-:W-:-:S04]  /*d480*/  IMAD.WIDE R8, R2, 0x2, R8 ;  /* 0x0000000202087825 */ /* 0x000fc800078e0208 */
[----:B------:R-:W-:-:S04]  /*d490*/  IMAD.WIDE R6, R2, 0x2, R6 ;  /* 0x0000000202067825 */ /* 0x000fc800078e0206 */
[C---:B0-----:R-:W-:Y:S02]  /*d4a0*/  IMAD.WIDE R12, R2.reuse, 0x2, R28 ;  /* 0x00000002020c7825 */ /* 0x041fe400078e021c */
[----:B------:R-:W5:Y:S04]  /*d4b0*/  LDG.E.U16 R29, desc[UR10][R4.64] ;  /* 0x0000000a041d7981 */ /* 0x000f68000c1e1500 */
[----:B------:R-:W3:Y:S04]  /*d4c0*/  LDG.E.U16 R5, desc[UR10][R8.64] ;  /* 0x0000000a08057981 */ /* 0x000ee8000c1e1500 */
[----:B------:R-:W3:Y:S04]  /*d4d0*/  LDG.E.U16 R4, desc[UR10][R6.64] ;  /* 0x0000000a06047981 */ /* 0x000ee8000c1e1500 */
[----:B--2---:R0:W-:Y:S01]  /*d4e0*/  STL [R1+0x284], R3 ;  /* 0x0002840301007387 */ /* 0x0041e20000100800 */
[----:B------:R-:W-:-:S05]  /*d4f0*/  IMAD.WIDE R10, R2, 0x2, R10 ;  /* 0x00000002020a7825 */ /* 0x000fca00078e020a */
[----:B0-----:R0:W2:Y:S04]  /*d500*/  LDG.E.U16 R3, desc[UR10][R10.64] ;  /* 0x0000000a0a037981 */ /* 0x0010a8000c1e1500 */
[----:B----4-:R1:W-:Y:S04]  /*d510*/  STL [R1+0x27c], R0 ;  /* 0x00027c0001007387 */ /* 0x0103e80000100800 */
[----:B-1----:R1:W4:Y:S01]  /*d520*/  LDG.E.U16 R0, desc[UR10][R12.64] ;  /* 0x0000000a0c007981 */ /* 0x002322000c1e1500 */
[----:B0-----:R-:W-:-:S03]  /*d530*/  IMAD.WIDE R10, R2, 0x2, R26 ;  /* 0x00000002020a7825 */ /* 0x001fc600078e021a */
[----:B-----5:R0:W-:Y:S01]  /*d540*/  STL [R1+0x274], R29 ;  /* 0x0002741d01007387 */ /* 0x0201e20000100800 */
[----:B------:R-:W-:-:S04]  /*d550*/  IMAD.WIDE R8, R2, 0x2, R18 ;  /* 0x0000000202087825 */ /* 0x000fc800078e0212 */
[C---:B-1----:R-:W-:Y:S01]  /*d560*/  IMAD.WIDE R12, R2.reuse, 0x2, R24 ;  /* 0x00000002020c7825 */ /* 0x042fe200078e0218 */
[----:B0-----:R-:W5:Y:S04]  /*d570*/  LDL.64 R28, [R1+0xdf8] ;  /* 0x000df800011c7983 */ /* 0x001f680000100a00 */
[----:B---3--:R-:W-:Y:S04]  /*d580*/  STL [R1+0x268], R5 ;  /* 0x0002680501007387 */ /* 0x008fe80000100800 */
[----:B------:R0:W-:Y:S02]  /*d590*/  STL [R1+0x26c], R4 ;  /* 0x00026c0401007387 */ /* 0x0001e40000100800 */
[----:B0-----:R-:W-:-:S02]  /*d5a0*/  IMAD.WIDE R4, R2, 0x2, R14 ;  /* 0x0000000202047825 */ /* 0x001fc400078e020e */
[----:B------:R-:W3:Y:S04]  /*d5b0*/  LDG.E.U16 R14, desc[UR10][R10.64] ;  /* 0x0000000a0a0e7981 */ /* 0x000ee8000c1e1500 */
[----:B------:R-:W3:Y:S04]  /*d5c0*/  LDG.E.U16 R15, desc[UR10][R12.64] ;  /* 0x0000000a0c0f7981 */ /* 0x000ee8000c1e1500 */
[----:B------:R-:W5:Y:S04]  /*d5d0*/  LDL.64 R10, [R1+0xe18] ;  /* 0x000e1800010a7983 */ /* 0x000f680000100a00 */
[----:B------:R-:W5:Y:S01]  /*d5e0*/  LDL.64 R12, [R1+0xe20] ;  /* 0x000e2000010c7983 */ /* 0x000f620000100a00 */
        /* <DEDUP_REMOVED lines=11> */
[----:B---3--:R-:W-:Y:S04]  /*d6a0*/  STL [R1+0x250], R15 ;  /* 0x0002500f01007387 */ /* 0x008fe80000100800 */
[----:B------:R0:W-:Y:S04]  /*d6b0*/  STL [R1+0x25c], R14 ;  /* 0x00025c0e01007387 */ /* 0x0001e80000100800 */
[----:B0-----:R-:W3:Y:S01]  /*d6c0*/  LDL.64 R14, [R1+0xdc0] ;  /* 0x000dc000010e7983 */ /* 0x001ee20000100a00 */
[----:B-----5:R-:W-:-:S04]  /*d6d0*/  IMAD.WIDE R12, R2, 0x2, R12 ;  /* 0x00000002020c7825 */ /* 0x020fc800078e020c */
[C---:B------:R-:W-:Y:S01]  /*d6e0*/  IMAD.WIDE R10, R2.reuse, 0x2, R10 ;  /* 0x00000002020a7825 */ /* 0x040fe200078e020a */
[----:B--2---:R0:W-:Y:S04]  /*d6f0*/  STL [R1+0x24c], R3 ;  /* 0x00024c0301007387 */ /* 0x0041e80000100800 */
[----:B0-----:R0:W2:Y:S01]  /*d700*/  LDG.E.U16 R3, desc[UR10][R4.64] ;  /* 0x0000000a04037981 */ /* 0x0010a2000c1e1500 */
[----:B------:R-:W-:-:S04]  /*d710*/  IMAD.WIDE R8, R2, 0x2, R8 ;  /* 0x0000000202087825 */ /* 0x000fc800078e0208 */
[C---:B0-----:R-:W-:Y:S02]  /*d720*/  IMAD.WIDE R4, R2.reuse, 0x2, R28 ;  /* 0x0000000202047825 */ /* 0x041fe400078e021c */
[----:B------:R-:W5:Y:S04]  /*d730*/  LDG.E.U16 R29, desc[UR10][R12.64] ;  /* 0x0000000a0c1d7981 */ /* 0x000f68000c1e1500 */
[----:B------:R0:W3:Y:S04]  /*d740*/  LDG.E.U16 R13, desc[UR10][R8.64] ;  /* 0x0000000a080d7981 */ /* 0x0000e8000c1e1500 */
[----:B------:R1:W3:Y:S04]  /*d750*/  LDG.E.U16 R12, desc[UR10][R10.64] ;  /* 0x0000000a0a0c7981 */ /* 0x0002e8000c1e1500 */
[----:B----4-:R4:W-:Y:S01]  /*d760*/  STL [R1+0x258], R0 ;  /* 0x0002580001007387 */ /* 0x0109e20000100800 */
[----:B------:R-:W-:-:S05]  /*d770*/  IMAD.WIDE R6, R2, 0x2, R6 ;  /* 0x0000000202067825 */ /* 0x000fca00078e0206 */
[----:B----4-:R4:W3:Y:S01]  /*d780*/  LDG.E.U16 R0, desc[UR10][R6.64] ;  /* 0x0000000a06007981 */ /* 0x0108e2000c1e1500 */
[----:B0-----:R-:W-:-:S04]  /*d790*/  IMAD.WIDE R8, R2, 0x2, R24 ;  /* 0x0000000202087825 */ /* 0x001fc800078e0218 */
[----:B-1----:R-:W-:-:S04]  /*d7a0*/  IMAD.WIDE R10, R2, 0x2, R18 ;  /* 0x00000002020a7825 */ /* 0x002fc800078e0212 */
[C---:B----4-:R-:W-:Y:S01]  /*d7b0*/  IMAD.WIDE R6, R2.reuse, 0x2, R26 ;  /* 0x0000000202067825 */ /* 0x050fe200078e021a */
[----:B--2---:R0:W-:Y:S04]  /*d7c0*/  STL [R1+0x254], R3 ;  /* 0x0002540301007387 */ /* 0x0041e80000100800 */
[----:B0-----:R3:W2:Y:S04]  /*d7d0*/  LDG.E.U16 R3, desc[UR10][R4.64] ;  /* 0x0000000a04037981 */ /* 0x0016a8000c1e1500 */
[----:B-----5:R0:W-:Y:S01]  /*d7e0*/  STL [R1+0x1c8], R29 ;  /* 0x0001c81d01007387 */ /* 0x0201e20000100800 */
[----:B---3--:R-:W-:-:S03]  /*d7f0*/  IMAD.WIDE R4, R2, 0x2, R14 ;  /* 0x0000000202047825 */ /* 0x008fc600078e020e */
[----:B------:R-:W3:Y:S04]  /*d800*/  LDG.E.U16 R14, desc[UR10][R6.64] ;  /* 0x0000000a060e7981 */ /* 0x000ee8000c1e1500 */
[----:B0-----:R-:W4:Y:S04]  /*d810*/  LDL.64 R28, [R1+0xd98] ;  /* 0x000d9800011c7983 */ /* 0x001f280000100a00 */
[----:B------:R-:W-:Y:S04]  /*d820*/  STL [R1+0x20c], R13 ;  /* 0x00020c0d01007387 */ /* 0x000fe80000100800 */
[----:B------:R0:W-:Y:S04]  /*d830*/  STL [R1+0x198], R12 ;  /* 0x0001980c01007387 */ /* 0x0001e80000100800 */
[----:B------:R-:W5:Y:S04]  /*d840*/  LDG.E.U16 R15, desc[UR10][R8.64] ;  /* 0x0000000a080f7981 */ /* 0x000f68000c1e1500 */
[----:B------:R-:W3:Y:S04]  /*d850*/  LDL.64 R6, [R1+0xda0] ;  /* 0x000da00001067983 */ /* 0x000ee80000100a00 */
[----:B------:R-:W4:Y:S04]  /*d860*/  LDL.64 R8, [R1+0xda8] ;  /* 0x000da80001087983 */ /* 0x000f280000100a00 */
[----:B------:R1:W-:Y:S01]  /*d870*/  STL [R1+0x208], R0 ;  /* 0x0002080001007387 */ /* 0x0003e20000100800 */
[----:B0-----:R-:W-:-:S03]  /*d880*/  IMAD.WIDE R12, R2, 0x2, R16 ;  /* 0x00000002020c7825 */ /* 0x001fc600078e0210 */
[----:B------:R-:W4:Y:S04]  /*d890*/  LDL.64 R26, [R1+0xd90] ;  /* 0x000d9000011a7983 */ /* 0x000f280000100a00 */
[----:B------:R-:W4:Y:S04]  /*d8a0*/  LDL.64 R24, [R1+0xd88] ;  /* 0x000d880001187983 */ /* 0x000f280000100a00 */
[----:B-1----:R-:W4:Y:S04]  /*d8b0*/  LDG.E.U16 R0, desc[UR10][R10.64] ;  /* 0x0000000a0a007981 */ /* 0x002f28000c1e1500 */
        /* <DEDUP_REMOVED lines=16> */
[----:B------:R0:W3:Y:S01]  /*d9c0*/  LDG.E.U16 R28, desc[UR10][R10.64] ;  /* 0x0000000a0a1c7981 */ /* 0x0000e2000c1e1500 */
[----:B--2---:R-:W-:-:S06]  /*d9d0*/  IMAD.WIDE R12, R2, 0x2, R12 ;  /* 0x00000002020c7825 */ /* 0x004fcc00078e020c */
[----:B------:R-:W2:Y:S04]  /*d9e0*/  LDG.E.U16 R13, desc[UR10][R12.64] ;  /* 0x0000000a0c0d7981 */ /* 0x000ea8000c1e1500 */
[----:B------:R1:W-:Y:S04]  /*d9f0*/  STL [R1+0x238], R3 ;  /* 0x0002380301007387 */ /* 0x0003e80000100800 */
[----:B-1----:R-:W5:Y:S04]  /*da00*/  LDG.E.U16 R3, desc[UR10][R6.64] ;  /* 0x0000000a06037981 */ /* 0x002f68000c1e1500 */
[----:B----4-:R1:W-:Y:S04]  /*da10*/  STL [R1+0x21c], R0 ;  /* 0x00021c0001007387 */ /* 0x0103e80000100800 */
[----:B-1----:R3:W4:Y:S01]  /*da20*/  LDG.E.U16 R0, desc[UR10][R4.64] ;  /* 0x0000000a04007981 */ /* 0x002722000c1e1500 */
[----:B0-----:R-:W-:-:S04]  /*da30*/  IMAD.WIDE R10, R2, 0x2, R24 ;  /* 0x00000002020a7825 */ /* 0x001fc800078e0218 */
[----:B------:R-:W-:-:S04]  /*da40*/  IMAD.WIDE R8, R2, 0x2, R18 ;  /* 0x0000000202087825 */ /* 0x000fc800078e0212 */
[C---:B---3--:R-:W-:Y:S02]  /*da50*/  IMAD.WIDE R4, R2.reuse, 0x2, R14 ;  /* 0x0000000202047825 */ /* 0x048fe400078e020e */
[----:B------:R-:W3:Y:S02]  /*da60*/  LDG.E.U16 R15, desc[UR10][R10.64] ;  /* 0x0000000a0a0f7981 */ /* 0x000ee4000c1e1500 */
[C---:B------:R-:W-:Y:S02]  /*da70*/  IMAD.WIDE R6, R2.reuse, 0x2, R16 ;  /* 0x0000000202067825 */ /* 0x040fe400078e0210 */
[----:B--2---:R0:W-:Y:S04]  /*da80*/  STL [R1+0x228], R13 ;  /* 0x0002280d01007387 */ /* 0x0041e80000100800 */
[----:B-----5:R-:W-:Y:S01]  /*da90*/  STL [R1+0x230], R29 ;  /* 0x0002301d01007387 */ /* 0x020fe20000100800 */
[----:B0-----:R-:W-:-:S03]  /*daa0*/  IMAD.WIDE R12, R2, 0x2, R26 ;  /* 0x00000002020c7825 */ /* 0x001fc600078e021a */
[----:B------:R0:W-:Y:S04]  /*dab0*/  STL [R1+0x224], R28 ;  /* 0x0002241c01007387 */ /* 0x0001e80000100800 */
[----:B------:R-:W2:Y:S04]  /*dac0*/  LDG.E.U16 R14, desc[UR10][R12.64] ;  /* 0x0000000a0c0e7981 */ /* 0x000ea8000c1e1500 */
[----:B------:R-:W5:Y:S04]  /*dad0*/  LDL.64 R10, [R1+0xd58] ;  /* 0x000d5800010a7983 */ /* 0x000f680000100a00 */
[----:B0-----:R-:W5:Y:S04]  /*dae0*/  LDL.64 R28, [R1+0xd48] ;  /* 0x000d4800011c7983 */ /* 0x001f680000100a00 */
[----:B------:R-:W5:Y:S04]  /*daf0*/  LDL.64 R12, [R1+0xd50] ;  /* 0x000d5000010c7983 */ /* 0x000f680000100a00 */
[----:B------:R0:W-:Y:S04]  /*db00*/  STL [R1+0x22c], R3 ;  /* 0x00022c0301007387 */ /* 0x0001e80000100800 */
[----:B------:R-:W5:Y:S04]  /*db10*/  LDL.64 R26, [R1+0xd40] ;  /* 0x000d4000011a7983 */ /* 0x000f680000100a00 */
[----:B------:R-:W5:Y:S04]  /*db20*/  LDL.64 R24, [R1+0xd38] ;  /* 0x000d380001187983 */ /* 0x000f680000100a00 */
[----:B0-----:R-:W5:Y:S04]  /*db30*/  LDG.E.U16 R3, desc[UR10][R8.64] ;  /* 0x0000000a08037981 */ /* 0x001f68000c1e1500 */
[----:B------:R-:W5:Y:S04]  /*db40*/  LDL.64 R18, [R1+0xd30] ;  /* 0x000d300001127983 */ /* 0x000f680000100a00 */
[----:B------:R-:W5:Y:S04]  /*db50*/  LDL.64 R8, [R1+0xd60] ;  /* 0x000d600001087983 */ /* 0x000f680000100a00 */
[----:B----4-:R0:W-:Y:S04]  /*db60*/  STL [R1+0x234], R0 ;  /* 0x0002340001007387 */ /* 0x0101e80000100800 */
[----:B------:R-:W4:Y:S04]  /*db70*/  LDL.64 R16, [R1+0xd28] ;  /* 0x000d280001107983 */ /* 0x000f280000100a00 */
[----:B0-----:R-:W4:Y:S04]  /*db80*/  LDG.E.U16 R0, desc[UR10][R6.64] ;  /* 0x0000000a06007981 */ /* 0x001f28000c1e1500 */
[----:B------:R-:W4:Y:S04]  /*db90*/  LDL.64 R6, [R1+0xd68] ;  /* 0x000d680001067983 */ /* 0x000f280000100a00 */
[----:B---3--:R-:W-:Y:S04]  /*dba0*/  STL [R1+0x194], R15 ;  /* 0x0001940f01007387 */ /* 0x008fe80000100800 */
[----:B--2---:R0:W-:Y:S04]  /*dbb0*/  STL [R1+0x220], R14 ;  /* 0x0002200e01007387 */ /* 0x0041e80000100800 */
[----:B0-----:R-:W2:Y:S01]  /*dbc0*/  LDL.64 R14, [R1+0xd20] ;  /* 0x000d2000010e7983 */ /* 0x001ea20000100a00 */
[----:B-----5:R-:W-:-:S03]  /*dbd0*/  IMAD.WIDE R10, R2, 0x2, R10 ;  /* 0x00000002020a7825 */ /* 0x020fc600078e020a */
[----:B------:R0:W-:Y:S04]  /*dbe0*/  STL [R1+0x140], R3 ;  /* 0x0001400301007387 */ /* 0x0001e80000100800 */
[----:B0-----:R0:W3:Y:S01]  /*dbf0*/  LDG.E.U16 R3, desc[UR10][R4.64] ;  /* 0x0000000a04037981 */ /* 0x0010e2000c1e1500 */
[----:B------:R-:W-:-:S04]  /*dc00*/  IMAD.WIDE R8, R2, 0x2, R8 ;  /* 0x0000000202087825 */ /* 0x000fc800078e0208 */
[----:B------:R-:W-:-:S04]  /*dc10*/  IMAD.WIDE R12, R2, 0x2, R12 ;  /* 0x00000002020c7825 */ /* 0x000fc800078e020c */
[----:B0-----:R-:W-:-:S04]  /*dc20*/  IMAD.WIDE R4, R2, 0x2, R28 ;  /* 0x0000000202047825 */ /* 0x001fc800078e021c */
[----:B----4-:R-:W-:-:S05]  /*dc30*/  IMAD.WIDE R6, R2, 0x2, R6 ;  /* 0x0000000202067825 */ /* 0x010fca00078e0206 */
[----:B------:R-:W4:Y:S04]  /*dc40*/  LDG.E.U16 R29, desc[UR10][R6.64] ;  /* 0x0000000a061d7981 */ /* 0x000f28000c1e1500 */
[----:B------:R0:W-:Y:S04]  /*dc50*/  STL [R1+0x204], R0 ;  /* 0x0002040001007387 */ /* 0x0001e80000100800 */
[----:B------:R1:W5:Y:S04]  /*dc60*/  LDG.E.U16 R7, desc[UR10][R10.64] ;  /* 0x0000000a0a077981 */ /* 0x000368000c1e1500 */
[----:B------:R1:W2:Y:S04]  /*dc70*/  LDG.E.U16 R6, desc[UR10][R8.64] ;  /* 0x0000000a08067981 */ /* 0x0002a8000c1e1500 */
[----:B0-----:R0:W2:Y:S01]  /*dc80*/  LDG.E.U16 R0, desc[UR10][R12.64] ;  /* 0x0000000a0c007981 */ /* 0x0010a2000c1e1500 */
[----:B-1----:R-:W-:-:S04]  /*dc90*/  IMAD.WIDE R10, R2, 0x2, R24 ;  /* 0x00000002020a7825 */ /* 0x002fc800078e0218 */
[----:B------:R-:W-:-:S04]  /*dca0*/  IMAD.WIDE R8, R2, 0x2, R18 ;  /* 0x0000000202087825 */ /* 0x000fc800078e0212 */
[C---:B0-----:R-:W-:Y:S01]  /*dcb0*/  IMAD.WIDE R12, R2.reuse, 0x2, R26 ;  /* 0x00000002020c7825 */ /* 0x041fe200078e021a */
[----:B---3--:R0:W-:Y:S04]  /*dcc0*/  STL [R1+0x1d4], R3 ;  /* 0x0001d40301007387 */ /* 0x0081e80000100800 */
[----:B0-----:R0:W3:Y:S04]  /*dcd0*/  LDG.E.U16 R3, desc[UR10][R4.64] ;  /* 0x0000000a04037981 */ /* 0x0010e8000c1e1500 */
[----:B----4-:R1:W-:Y:S04]  /*dce0*/  STL [R1+0x218], R29 ;  /* 0x0002181d01007387 */ /* 0x0103e80000100800 */
[----:B-1----:R-:W4:Y:S04]  /*dcf0*/  LDL.64 R28, [R1+0xcf8] ;  /* 0x000cf800011c7983 */ /* 0x002f280000100a00 */
[----:B-----5:R-:W-:Y:S04]  /*dd00*/  STL [R1+0x210], R7 ;  /* 0x0002100701007387 */ /* 0x020fe80000100800 */
[----:B--2---:R1:W-:Y:S02]  /*dd10*/  STL [R1+0x214], R6 ;  /* 0x0002140601007387 */ /* 0x0043e40000100800 */
[----:B-1----:R-:W-:-:S02]  /*dd20*/  IMAD.WIDE R6, R2, 0x2, R16 ;  /* 0x0000000202067825 */ /* 0x002fc400078e0210 */
[----:B------:R-:W2:Y:S04]  /*dd30*/  LDG.E.U16 R16, desc[UR10][R12.64] ;  /* 0x0000000a0c107981 */ /* 0x000ea8000c1e1500 */
[----:B------:R-:W5:Y:S04]  /*dd40*/  LDG.E.U16 R17, desc[UR10][R10.64] ;  /* 0x0000000a0a117981 */ /* 0x000f68000c1e1500 */
[----:B------:R-:W4:Y:S04]  /*dd50*/  LDL.64 R12, [R1+0xd10] ;  /* 0x000d1000010c7983 */ /* 0x000f280000100a00 */
        /* <DEDUP_REMOVED lines=8> */
[----:B---3--:R0:W-:Y:S04]  /*dde0*/  STL [R1+0x200], R3 ;  /* 0x0002000301007387 */ /* 0x0081e80000100800 */
[----:B------:R-:W3:Y:S04]  /*ddf0*/  LDL.64 R18, [R1+0xcd8] ;  /* 0x000cd80001127983 */ /* 0x000ee80000100a00 */
[----:B0-----:R-:W3:Y:S04]  /*de00*/  LDG.E.U16 R3, desc[UR10][R6.64] ;  /* 0x0000000a06037981 */ /* 0x001ee8000c1e1500 */
[----:B------:R-:W3:Y:S04]  /*de10*/  LDL.64 R6, [R1+0xd00] ;  /* 0x000d000001067983 */ /* 0x000ee80000100a00 */
[----:B-----5:R-:W-:Y:S04]  /*de20*/  STL [R1+0x1f0], R17 ;  /* 0x0001f01101007387 */ /* 0x020fe80000100800 */
[----:B--2---:R0:W-:Y:S04]  /*de30*/  STL [R1+0x1e4], R16 ;  /* 0x0001e41001007387 */ /* 0x0041e80000100800 */
[----:B0-----:R-:W2:Y:S04]  /*de40*/  LDL.64 R16, [R1+0xcd0] ;  /* 0x000cd00001107983 */ /* 0x001ea80000100a00 */
[----:B----4-:R0:W-:Y:S04]  /*de50*/  STL [R1+0x1ec], R0 ;  /* 0x0001ec0001007387 */ /* 0x0101e80000100800 */
[----:B0-----:R0:W4:Y:S01]  /*de60*/  LDG.E.U16 R0, desc[UR10][R4.64] ;  /* 0x0000000a04007981 */ /* 0x001122000c1e1500 */
[----:B------:R-:W-:-:S04]  /*de70*/  IMAD.WIDE R10, R2, 0x2, R10 ;  /* 0x00000002020a7825 */ /* 0x000fc800078e020a */
[C---:B------:R-:W-:Y:S02]  /*de80*/  IMAD.WIDE R12, R2.reuse, 0x2, R12 ;  /* 0x00000002020c7825 */ /* 0x040fe400078e020c */
[----:B------:R-:W5:Y:S02]  /*de90*/  LDG.E.U16 R11, desc[UR10][R10.64] ;  /* 0x0000000a0a0b7981 */ /* 0x000f64000c1e1500 */
[----:B------:R-:W-:-:S04]  /*dea0*/  IMAD.WIDE R8, R2, 0x2, R8 ;  /* 0x0000000202087825 */ /* 0x000fc800078e0208 */
[C---:B0-----:R-:W-:Y:S02]  /*deb0*/  IMAD.WIDE R4, R2.reuse, 0x2, R28 ;  /* 0x0000000202047825 */ /* 0x041fe400078e021c */
[----:B------:R-:W2:Y:S04]  /*dec0*/  LDG.E.U16 R28, desc[UR10][R8.64] ;  /* 0x0000000a081c7981 */ /* 0x000ea8000c1e1500 */
[----:B---3--:R0:W-:Y:S04]  /*ded0*/  STL [R1+0x1f8], R3 ;  /* 0x0001f80301007387 */ /* 0x0081e80000100800 */
[----:B0-----:R0:W3:Y:S01]  /*dee0*/  LDG.E.U16 R3, desc[UR10][R12.64] ;  /* 0x0000000a0c037981 */ /* 0x0010e2000c1e1500 */
[----:B------:R-:W-:-:S05]  /*def0*/  IMAD.WIDE R6, R2, 0x2, R6 ;  /* 0x0000000202067825 */ /* 0x000fca00078e0206 */
[----:B------:R1:W3:Y:S04]  /*df00*/  LDG.E.U16 R29, desc[UR10][R6.64] ;  /* 0x0000000a061d7981 */ /* 0x0002e8000c1e1500 */
[----:B----4-:R4:W-:Y:S04]  /*df10*/  STL [R1+0x1f4], R0 ;  /* 0x0001f40001007387 */ /* 0x0109e80000100800 */
[----:B----4-:R4:W3:Y:S01]  /*df20*/  LDG.E.U16 R0, desc[UR10][R4.64] ;  /* 0x0000000a04007981 */ /* 0x0108e2000c1e1500 */
[----:B0-----:R-:W-:-:S04]  /*df30*/  IMAD.WIDE R12, R2, 0x2, R26 ;  /* 0x00000002020c7825 */ /* 0x001fc800078e021a */
[C---:B-1----:R-:W-:Y:S02]  /*df40*/  IMAD.WIDE R6, R2.reuse, 0x2, R14 ;  /* 0x0000000202067825 */ /* 0x042fe400078e020e */
[----:B------:R-:W3:Y:S02]  /*df50*/  LDL.64 R14, [R1+0xca8] ;  /* 0x000ca800010e7983 */ /* 0x000ee40000100a00 */
[C---:B----4-:R-:W-:Y:S02]  /*df60*/  IMAD.WIDE R4, R2.reuse, 0x2, R24 ;  /* 0x0000000202047825 */ /* 0x050fe400078e0218 */
[----:B-----5:R2:W-:Y:S02]  /*df70*/  STL [R1+0x1e8], R11 ;  /* 0x0001e80b01007387 */ /* 0x0205e40000100800 */
[C---:B------:R-:W-:Y:S02]  /*df80*/  IMAD.WIDE R8, R2.reuse, 0x2, R18 ;  /* 0x0000000202087825 */ /* 0x040fe400078e0212 */
[----:B------:R-:W4:Y:S02]  /*df90*/  LDG.E.U16 R19, desc[UR10][R12.64] ;  /* 0x0000000a0c137981 */ /* 0x000f24000c1e1500 */
[----:B--2---:R-:W-:-:S02]  /*dfa0*/  IMAD.WIDE R10, R2, 0x2, R16 ;  /* 0x00000002020a7825 */ /* 0x004fc400078e0210 */
[----:B------:R-:W2:Y:S04]  /*dfb0*/  LDG.E.U16 R16, desc[UR10][R4.64] ;  /* 0x0000000a04107981 */ /* 0x000ea8000c1e1500 */
[----:B------:R-:W5:Y:S04]  /*dfc0*/  LDG.E.U16 R17, desc[UR10][R6.64] ;  /* 0x0000000a06117981 */ /* 0x000f68000c1e1500 */
[----:B------:R-:W2:Y:S04]  /*dfd0*/  LDL.64 R12, [R1+0xcb0] ;  /* 0x000cb000010c7983 */ /* 0x000ea80000100a00 */
[----:B------:R-:W5:Y:S04]  /*dfe0*/  LDL.64 R4, [R1+0xcc8] ;  /* 0x000cc80001047983 */ /* 0x000f680000100a00 */
[----:B------:R-:W5:Y:S04]  /*dff0*/  LDL.64 R6, [R1+0xcc0] ;  /* 0x000cc00001067983 */ /* 0x000f680000100a00 */
[----:B---3--:R0:W-:Y:S04]  /*e000*/  STL [R1+0x1e0], R3 ;  /* 0x0001e00301007387 */ /* 0x0081e80000100800 */
[----:B0-----:R-:W3:Y:S04]  /*e010*/  LDG.E.U16 R3, desc[UR10][R8.64] ;  /* 0x0000000a08037981 */ /* 0x001ee8000c1e1500 */
[----:B------:R-:W3:Y:S04]  /*e020*/  LDL.64 R8, [R1+0xcb8] ;  /* 0x000cb80001087983 */ /* 0x000ee80000100a00 */
[----:B------:R-:W-:Y:S04]  /*e030*/  STL [R1+0x74], R29 ;  /* 0x0000741d01007387 */ /* 0x000fe80000100800 */
[----:B------:R0:W-:Y:S04]  /*e040*/  STL [R1+0x120], R28 ;  /* 0x0001201c01007387 */ /* 0x0001e80000100800 */
[----:B------:R-:W3:Y:S04]  /*e050*/  LDL.64 R26, [R1+0xc98] ;  /* 0x000c9800011a7983 */ /* 0x000ee80000100a00 */
[----:B------:R-:W3:Y:S04]  /*e060*/  LDL.64 R24, [R1+0xc90] ;  /* 0x000c900001187983 */ /* 0x000ee80000100a00 */
[----:B0-----:R-:W3:Y:S04]  /*e070*/  LDL.64 R28, [R1+0xca0] ;  /* 0x000ca000011c7983 */ /* 0x001ee80000100a00 */
[----:B------:R0:W-:Y:S04]  /*e080*/  STL [R1+0x1d0], R0 ;  /* 0x0001d00001007387 */ /* 0x0001e80000100800 */
[----:B0-----:R2:W3:Y:S04]  /*e090*/  LDG.E.U16 R0, desc[UR10][R10.64] ;  /* 0x0000000a0a007981 */ /* 0x0014e8000c1e1500 */
[----:B----4-:R0:W-:Y:S04]  /*e0a0*/  STL [R1+0x1ac], R19 ;  /* 0x0001ac1301007387 */ /* 0x0101e80000100800 */
[----:B0-----:R-:W4:Y:S01]  /*e0b0*/  LDL.64 R18, [R1+0xc88] ;  /* 0x000c880001127983 */ /* 0x001f220000100a00 */
[----:B--2---:R-:W-:-:S04]  /*e0c0*/  IMAD.WIDE R10, R2, 0x2, R12 ;  /* 0x00000002020a7825 */ /* 0x004fc800078e020c */
[----:B-----5:R-:W-:-:S04]  /*e0d0*/  IMAD.WIDE R4, R2, 0x2, R4 ;  /* 0x0000000202047825 */ /* 0x020fc800078e0204 */
[C---:B------:R-:W-:Y:S01]  /*e0e0*/  IMAD.WIDE R6, R2.reuse, 0x2, R6 ;  /* 0x0000000202067825 */ /* 0x040fe200078e0206 */
[----:B------:R-:W-:Y:S03]  /*e0f0*/  STL [R1+0x1d8], R17 ;  /* 0x0001d81101007387 */ /* 0x000fe60000100800 */
[C---:B------:R-:W-:Y:S02]  /*e100*/  IMAD.WIDE R12, R2.reuse, 0x2, R14 ;  /* 0x00000002020c7825 */ /* 0x040fe400078e020e */
[----:B------:R-:W2:Y:S04]  /*e110*/  LDG.E.U16 R15, desc[UR10][R4.64] ;  /* 0x0000000a040f7981 */ /* 0x000ea8000c1e1500 */
[----:B------:R0:W-:Y:S04]  /*e120*/  STL [R1+0x1dc], R16 ;  /* 0x0001dc1001007387 */ /* 0x0001e80000100800 */
[----:B------:R-:W5:Y:S04]  /*e130*/  LDG.E.U16 R4, desc[UR10][R6.64] ;  /* 0x0000000a06047981 */ /* 0x000f68000c1e1500 */
[----:B0-----:R-:W5:Y:S04]  /*e140*/  LDL.64 R16, [R1+0xc80] ;  /* 0x000c800001107983 */ /* 0x001f680000100a00 */
[----:B---3--:R0:W-:Y:S01]  /*e150*/  STL [R1+0x1cc], R3 ;  /* 0x0001cc0301007387 */ /* 0x0081e20000100800 */
[----:B------:R-:W-:-:S03]  /*e160*/  IMAD.WIDE R8, R2, 0x2, R8 ;  /* 0x0000000202087825 */ /* 0x000fc600078e0208 */
[----:B0-----:R0:W3:Y:S04]  /*e170*/  LDG.E.U16 R3, desc[UR10][R10.64] ;  /* 0x0000000a0a037981 */ /* 0x0010e8000c1e1500 */
[----:B------:R1:W3:Y:S04]  /*e180*/  LDG.E.U16 R5, desc[UR10][R8.64] ;  /* 0x0000000a08057981 */ /* 0x0002e8000c1e1500 */
[----:B------:R0:W-:Y:S04]  /*e190*/  STL [R1+0x1c4], R0 ;  /* 0x0001c40001007387 */ /* 0x0001e80000100800 */
[----:B0-----:R0:W5:Y:S01]  /*e1a0*/  LDG.E.U16 R0, desc[UR10][R12.64] ;  /* 0x0000000a0c007981 */ /* 0x001162000c1e1500 */
[----:B------:R-:W-:-:S04]  /*e1b0*/  IMAD.WIDE R10, R2, 0x2, R26 ;  /* 0x00000002020a7825 */ /* 0x000fc800078e021a */
[----:B-1----:R-:W-:-:S04]  /*e1c0*/  IMAD.WIDE R8, R2, 0x2, R24 ;  /* 0x0000000202087825 */ /* 0x002fc800078e0218 */
[----:B0-----:R-:W-:-:S04]  /*e1d0*/  IMAD.WIDE R12, R2, 0x2, R28 ;  /* 0x00000002020c7825 */ /* 0x001fc800078e021c */
[C---:B----4-:R-:W-:Y:S01]  /*e1e0*/  IMAD.WIDE R6, R2.reuse, 0x2, R18 ;  /* 0x0000000202067825 */ /* 0x050fe200078e0212 */
[----:B------:R-:W4:Y:S04]  /*e1f0*/  LDG.E.U16 R25, desc[UR10][R12.64] ;  /* 0x0000000a0c197981 */ /* 0x000f28000c1e1500 */
[----:B------:R-:W4:Y:S04]  /*e200*/  LDG.E.U16 R18, desc[UR10][R10.64] ;  /* 0x0000000a0a127981 */ /* 0x000f28000c1e1500 */
[----:B------:R-:W4:Y:S04]  /*e210*/  LDG.E.U16 R19, desc[UR10][R8.64] ;  /* 0x0000000a08137981 */ /* 0x000f28000c1e1500 */
[----:B--2---:R0:W-:Y:S04]  /*e220*/  STL [R1+0x1c0], R15 ;  /* 0x0001c00f01007387 */ /* 0x0041e80000100800 */
[----:B------:R-:W2:Y:S04]  /*e230*/  LDL.64 R28, [R1+0xc58] ;  /* 0x000c5800011c7983 */ /* 0x000ea80000100a00 */
[----:B0-----:R-:W2:Y:S04]  /*e240*/  LDL.64 R14, [R1+0xc78] ;  /* 0x000c7800010e7983 */ /* 0x001ea80000100a00 */
[----:B---3--:R-:W-:Y:S04]  /*e250*/  STL [R1+0x1b8], R5 ;  /* 0x0001b80501007387 */ /* 0x008fe80000100800 */
[----:B-----5:R0:W-:Y:S04]  /*e260*/  STL [R1+0x1bc], R4 ;  /* 0x0001bc0401007387 */ /* 0x0201e80000100800 */
[----:B------:R-:W3:Y:S04]  /*e270*/  LDL.64 R10, [R1+0xc70] ;  /* 0x000c7000010a7983 */ /* 0x000ee80000100a00 */
[----:B------:R-:W5:Y:S01]  /*e280*/  LDL.64 R8, [R1+0xc60] ;  /* 0x000c600001087983 */ /* 0x000f620000100a00 */
[----:B0-----:R-:W-:-:S03]  /*e290*/  IMAD.WIDE R4, R2, 0x2, R16 ;  /* 0x0000000202047825 */ /* 0x001fc600078e0210 */
[----:B------:R-:W5:Y:S04]  /*e2a0*/  LDL.64 R16, [R1+0xc50] ;  /* 0x000c500001107983 */ /* 0x000f680000100a00 */
[----:B------:R0:W-:Y:S04]  /*e2b0*/  STL [R1+0x1b4], R3 ;  /* 0x0001b40301007387 */ /* 0x0001e80000100800 */
[----:B------:R-:W5:Y:S04]  /*e2c0*/  LDL.64 R26, [R1+0xc48] ;  /* 0x000c4800011a7983 */ /* 0x000f680000100a00 */
[----:B0-----:R-:W5:Y:S04]  /*e2d0*/  LDG.E.U16 R3, desc[UR10][R6.64] ;  /* 0x0000000a06037981 */ /* 0x001f68000c1e1500 */
[----:B------:R-:W5:Y:S04]  /*e2e0*/  LDL.64 R6, [R1+0xc68] ;  /* 0x000c680001067983 */ /* 0x000f680000100a00 */
[----:B------:R0:W-:Y:S04]  /*e2f0*/  STL [R1+0x1b0], R0 ;  /* 0x0001b00001007387 */ /* 0x0001e80000100800 */
[----:B0-----:R2:W5:Y:S04]  /*e300*/  LDG.E.U16 R0, desc[UR10][R4.64] ;  /* 0x0000000a04007981 */ /* 0x001568000c1e1500 */
[----:B----4-:R0:W-:Y:S04]  /*e310*/  STL [R1+0x1a0], R25 ;  /* 0x0001a01901007387 */ /* 0x0101e80000100800 */
[----:B0-----:R-:W4:Y:S04]  /*e320*/  LDL.64 R24, [R1+0xc28] ;  /* 0x000c280001187983 */ /* 0x001f280000100a00 */
[----:B------:R-:W-:Y:S01]  /*e330*/  STL [R1+0x1a4], R19 ;  /* 0x0001a41301007387 */ /* 0x000fe20000100800 */
[----:B--2---:R-:W-:-:S04]  /*e340*/  IMAD.WIDE R4, R2, 0x2, R28 ;  /* 0x0000000202047825 */ /* 0x004fc800078e021c */
[C---:B------:R-:W-:Y:S01]  /*e350*/  IMAD.WIDE R12, R2.reuse, 0x2, R14 ;  /* 0x00000002020c7825 */ /* 0x040fe200078e020e */
[----:B------:R0:W-:Y:S04]  /*e360*/  STL [R1+0x1a8], R18 ;  /* 0x0001a81201007387 */ /* 0x0001e80000100800 */
[----:B------:R-:W2:Y:S04]  /*e370*/  LDG.E.U16 R29, desc[UR10][R12.64] ;  /* 0x0000000a0c1d7981 */ /* 0x000ea8000c1e1500 */
[----:B------:R-:W4:Y:S04]  /*e380*/  LDL.64 R14, [R1+0xc18] ;  /* 0x000c1800010e7983 */ /* 0x000f280000100a00 */
[----:B0-----:R-:W4:Y:S01]  /*e390*/  LDL.64 R18, [R1+0xc20] ;  /* 0x000c200001127983 */ /* 0x001f220000100a00 */
[----:B---3--:R-:W-:-:S04]  /*e3a0*/  IMAD.WIDE R10, R2, 0x2, R10 ;  /* 0x00000002020a7825 */ /* 0x008fc800078e020a */
[C---:B-----5:R-:W-:Y:S01]  /*e3b0*/  IMAD.WIDE R8, R2.reuse, 0x2, R8 ;  /* 0x0000000202087825 */ /* 0x060fe200078e0208 */
[----:B------:R-:W3:Y:S04]  /*e3c0*/  LDG.E.U16 R12, desc[UR10][R10.64] ;  /* 0x0000000a0a0c7981 */ /* 0x000ee8000c1e1500 */
[----:B------:R0:W-:Y:S01]  /*e3d0*/  STL [R1+0x70], R3 ;  /* 0x0000700301007387 */ /* 0x0001e20000100800 */
[----:B------:R-:W-:-:S03]  /*e3e0*/  IMAD.WIDE R6, R2, 0x2, R6 ;  /* 0x0000000202067825 */ /* 0x000fc600078e0206 */
[----:B0-----:R-:W5:Y:S04]  /*e3f0*/  LDG.E.U16 R3, desc[UR10][R8.64] ;  /* 0x0000000a08037981 */ /* 0x001f68000c1e1500 */
[----:B------:R0:W3:Y:S04]  /*e400*/  LDG.E.U16 R13, desc[UR10][R6.64] ;  /* 0x0000000a060d7981 */ /* 0x0000e8000c1e1500 */
[----:B------:R1:W-:Y:S04]  /*e410*/  STL [R1+0x6c], R0 ;  /* 0x00006c0001007387 */ /* 0x0003e80000100800 */
[----:B-1----:R1:W4:Y:S01]  /*e420*/  LDG.E.U16 R0, desc[UR10][R4.64] ;  /* 0x0000000a04007981 */ /* 0x002322000c1e1500 */
[----:B0-----:R-:W-:-:S04]  /*e430*/  IMAD.WIDE R6, R2, 0x2, R26 ;  /* 0x0000000202067825 */ /* 0x001fc800078e021a */
[C---:B-1----:R-:W-:Y:S02]  /*e440*/  IMAD.WIDE R4, R2.reuse, 0x2, R16 ;  /* 0x0000000202047825 */ /* 0x042fe400078e0210 */
[----:B------:R-:W4:Y:S04]  /*e450*/  LDL.64 R16, [R1+0xc10] ;  /* 0x000c100001107983 */ /* 0x000f280000100a00 */
[----:B--2---:R0:W-:Y:S04]  /*e460*/  STL [R1+0x178], R29 ;  /* 0x0001781d01007387 */ /* 0x0041e80000100800 */
[----:B------:R-:W2:Y:S04]  /*e470*/  LDL.64 R26, [R1+0xbf0] ;  /* 0x000bf000011a7983 */ /* 0x000ea80000100a00 */
[----:B0-----:R-:W2:Y:S04]  /*e480*/  LDL.64 R28, [R1+0xbf8] ;  /* 0x000bf800011c7983 */ /* 0x001ea80000100a00 */
[----:B---3--:R-:W-:Y:S04]  /*e490*/  STL [R1+0x19c], R13 ;  /* 0x00019c0d01007387 */ /* 0x008fe80000100800 */
[----:B------:R-:W-:Y:S04]  /*e4a0*/  STL [R1+0x174], R12 ;  /* 0x0001740c01007387 */ /* 0x000fe80000100800 */
[----:B-----5:R0:W-:Y:S04]  /*e4b0*/  STL [R1+0x18c], R3 ;  /* 0x00018c0301007387 */ /* 0x0201e80000100800 */
[----:B0-----:R-:W3:Y:S04]  /*e4c0*/  LDG.E.U16 R3, desc[UR10][R4.64] ;  /* 0x0000000a04037981 */ /* 0x001ee8000c1e1500 */
[----:B------:R-:W5:Y:S04]  /*e4d0*/  LDL.64 R4, [R1+0xc00] ;  /* 0x000c000001047983 */ /* 0x000f680000100a00 */
[----:B----4-:R0:W-:Y:S04]  /*e4e0*/  STL [R1+0x190], R0 ;  /* 0x0001900001007387 */ /* 0x0101e80000100800 */
[----:B0-----:R-:W4:Y:S01]  /*e4f0*/  LDG.E.U16 R0, desc[UR10][R6.64] ;  /* 0x0000000a06007981 */ /* 0x001f22000c1e1500 */
[----:B------:R-:W-:-:S03]  /*e500*/  IMAD.WIDE R8, R2, 0x2, R24 ;  /* 0x0000000202087825 */ /* 0x000fc600078e0218 */
[----:B------:R-:W2:Y:S01]  /*e510*/  LDL.64 R24, [R1+0xbe0] ;  /* 0x000be00001187983 */ /* 0x000ea20000100a00 */
[----:B------:R-:W-:-:S03]  /*e520*/  IMAD.WIDE R10, R2, 0x2, R18 ;  /* 0x00000002020a7825 */ /* 0x000fc600078e0212 */
[----:B------:R-:W2:Y:S01]  /*e530*/  LDL.64 R18, [R1+0xbd8] ;  /* 0x000bd80001127983 */ /* 0x000ea20000100a00 */
[----:B------:R-:W-:-:S03]  /*e540*/  IMAD.WIDE R12, R2, 0x2, R14 ;  /* 0x00000002020c7825 */ /* 0x000fc600078e020e */
[----:B------:R-:W2:Y:S04]  /*e550*/  LDL.64 R6, [R1+0xc08] ;  /* 0x000c080001067983 */ /* 0x000ea80000100a00 */
[----:B------:R-:W2:Y:S04]  /*e560*/  LDL.64 R14, [R1+0xbe8] ;  /* 0x000be800010e7983 */ /* 0x000ea80000100a00 */
[----:B------:R-:W2:Y:S04]  /*e570*/  LDG.E.U16 R9, desc[UR10][R8.64] ;  /* 0x0000000a08097981 */ /* 0x000ea8000c1e1500 */
[----:B---3--:R0:W-:Y:S04]  /*e580*/  STL [R1+0x188], R3 ;  /* 0x0001880301007387 */ /* 0x0081e80000100800 */
[----:B0-----:R-:W3:Y:S04]  /*e590*/  LDG.E.U16 R3, desc[UR10][R10.64] ;  /* 0x0000000a0a037981 */ /* 0x001ee8000c1e1500 */
[----:B----4-:R0:W-:Y:S04]  /*e5a0*/  STL [R1+0x184], R0 ;  /* 0x0001840001007387 */ /* 0x0101e80000100800 */
[----:B0-----:R0:W4:Y:S02]  /*e5b0*/  LDG.E.U16 R0, desc[UR10][R12.64] ;  /* 0x0000000a0c007981 */ /* 0x001124000c1e1500 */
[----:B0-----:R-:W-:-:S02]  /*e5c0*/  IMAD.WIDE R12, R2, 0x2, R16 ;  /* 0x00000002020c7825 */ /* 0x001fc400078e0210 */
[----:B------:R-:W4:Y:S02]  /*e5d0*/  LDL.64 R16, [R1+0xbd0] ;  /* 0x000bd00001107983 */ /* 0x000f240000100a00 */
[C---:B--2---:R-:W-:Y:S02]  /*e5e0*/  IMAD.WIDE R10, R2.reuse, 0x2, R6 ;  /* 0x00000002020a7825 */ /* 0x044fe400078e0206 */
[----:B------:R5:W-:Y:S02]  /*e5f0*/  STL [R1+0x180], R9 ;  /* 0x0001800901007387 */ /* 0x000be40000100800 */
[C---:B------:R-:W-:Y:S02]  /*e600*/  IMAD.WIDE R6, R2.reuse, 0x2, R28 ;  /* 0x0000000202067825 */ /* 0x040fe400078e021c */
[----:B------:R-:W2:Y:S02]  /*e610*/  LDG.E.U16 R13, desc[UR10][R12.64] ;  /* 0x0000000a0c0d7981 */ /* 0x000ea4000c1e1500 */
[----:B-----5:R-:W-:-:S04]  /*e620*/  IMAD.WIDE R8, R2, 0x2, R4 ;  /* 0x0000000202087825 */ /* 0x020fc800078e0204 */
[C---:B------:R-:W-:Y:S02]  /*e630*/  IMAD.WIDE R4, R2.reuse, 0x2, R26 ;  /* 0x0000000202047825 */ /* 0x040fe400078e021a */
[----:B------:R-:W5:Y:S04]  /*e640*/  LDG.E.U16 R27, desc[UR10][R6.64] ;  /* 0x0000000a061b7981 */ /* 0x000f68000c1e1500 */
[----:B------:R-:W5:Y:S04]  /*e650*/  LDG.E.U16 R26, desc[UR10][R8.64] ;  /* 0x0000000a081a7981 */ /* 0x000f68000c1e1500 */
[----:B---3--:R0:W-:Y:S04]  /*e660*/  STL [R1+0x17c], R3 ;  /* 0x00017c0301007387 */ /* 0x0081e80000100800 */
[----:B0-----:R0:W3:Y:S02]  /*e670*/  LDG.E.U16 R3, desc[UR10][R10.64] ;  /* 0x0000000a0a037981 */ /* 0x0010e4000c1e1500 */
[----:B0-----:R-:W-:-:S02]  /*e680*/  IMAD.WIDE R10, R2, 0x2, R14 ;  /* 0x00000002020a7825 */ /* 0x001fc400078e020e */
[----:B----4-:R0:W-:Y:S02]  /*e690*/  STL [R1+0x170], R0 ;  /* 0x0001700001007387 */ /* 0x0101e40000100800 */
[C---:B------:R-:W-:Y:S02]  /*e6a0*/  IMAD.WIDE R6, R2.reuse, 0x2, R16 ;  /* 0x0000000202067825 */ /* 0x040fe400078e0210 */
[----:B0-----:R0:W4:Y:S04]  /*e6b0*/  LDG.E.U16 R0, desc[UR10][R4.64] ;  /* 0x0000000a04007981 */ /* 0x001128000c1e1500 */
[----:B------:R-:W4:Y:S01]  /*e6c0*/  LDG.E.U16 R16, desc[UR10][R10.64] ;  /* 0x0000000a0a107981 */ /* 0x000f22000c1e1500 */
[----:B------:R-:W-:-:S03]  /*e6d0*/  IMAD.WIDE R8, R2, 0x2, R24 ;  /* 0x0000000202087825 */ /* 0x000fc600078e0218 */
[----:B------:R-:W5:Y:S04]  /*e6e0*/  LDL.64 R14, [R1+0xbc8] ;  /* 0x000bc800010e7983 */ /* 0x000f680000100a00 */
[----:B------:R-:W5:Y:S04]  /*e6f0*/  LDL.64 R28, [R1+0xbb0] ;  /* 0x000bb000011c7983 */ /* 0x000f680000100a00 */
[----:B--2---:R1:W-:Y:S01]  /*e700*/  STL [R1+0x16c], R13 ;  /* 0x00016c0d01007387 */ /* 0x0043e20000100800 */
[----:B0-----:R-:W-:-:S03]  /*e710*/  IMAD.WIDE R4, R2, 0x2, R18 ;  /* 0x0000000202047825 */ /* 0x001fc600078e0212 */
[----:B------:R-:W2:Y:S04]  /*e720*/  LDG.E.U16 R17, desc[UR10][R8.64] ;  /* 0x0000000a08117981 */ /* 0x000ea8000c1e1500 */
[----:B-1----:R-:W2:Y:S04]  /*e730*/  LDL.64 R12, [R1+0xba8] ;  /* 0x000ba800010c7983 */ /* 0x002ea80000100a00 */
[----:B---3--:R0:W-:Y:S04]  /*e740*/  STL [R1+0x168], R3 ;  /* 0x0001680301007387 */ /* 0x0081e80000100800 */
[----:B------:R-:W3:Y:S01]  /*e750*/  LDL.64 R10, [R1+0xbb8] ;  /* 0x000bb800010a7983 */ /* 0x000ee20000100a00 */
[----:B0-----:R-:W0:Y:S03]  /*e760*/  LDC R3, c[0x0][0x3c4] ;  /* 0x0000f100ff037b82 */ /* 0x001e260000000800 */
[----:B----4-:R-:W-:Y:S04]  /*e770*/  STL [R1+0x2534], R16 ;  /* 0x0025341001007387 */ /* 0x010fe80000100800 */
[----:B------:R-:W4:Y:S04]  /*e780*/  LDL.64 R8, [R1+0xbc0] ;  /* 0x000bc00001087983 */ /* 0x000f280000100a00 */
[----:B-----5:R-:W-:Y:S04]  /*e790*/  STL [R1+0x160], R27 ;  /* 0x0001601b01007387 */ /* 0x020fe80000100800 */
[----:B------:R1:W-:Y:S04]  /*e7a0*/  STL [R1+0x164], R26 ;  /* 0x0001641a01007387 */ /* 0x0003e80000100800 */
[----:B-1----:R-:W5:Y:S04]  /*e7b0*/  LDL.64 R26, [R1+0xba0] ;  /* 0x000ba000011a7983 */ /* 0x002f680000100a00 */
[----:B------:R1:W-:Y:S04]  /*e7c0*/  STL [R1+0x68], R0 ;  /* 0x0000680001007387 */ /* 0x0003e80000100800 */
[----:B------:R-:W3:Y:S04]  /*e7d0*/  LDL.64 R24, [R1+0xb98] ;  /* 0x000b980001187983 */ /* 0x000ee80000100a00 */
[----:B------:R-:W3:Y:S04]  /*e7e0*/  LDL.64 R18, [R1+0xb90] ;  /* 0x000b900001127983 */ /* 0x000ee80000100a00 */
[----:B-1----:R1:W3:Y:S04]  /*e7f0*/  LDG.E.U16 R0, desc[UR10][R4.64] ;  /* 0x0000000a04007981 */ /* 0x0022e8000c1e1500 */
[----:B--2---:R2:W-:Y:S01]  /*e800*/  STL [R1+0x150], R17 ;  /* 0x0001501101007387 */ /* 0x0045e20000100800 */
[----:B-1----:R-:W-:-:S03]  /*e810*/  IMAD.WIDE R4, R2, 0x2, R14 ;  /* 0x0000000202047825 */ /* 0x002fc600078e020e */
[----:B------:R-:W4:Y:S04]  /*e820*/  LDL.64 R14, [R1+0xb80] ;  /* 0x000b8000010e7983 */ /* 0x000f280000100a00 */
[----:B--2---:R-:W2:Y:S04]  /*e830*/  LDL.64 R16, [R1+0xb88] ;  /* 0x000b880001107983 */ /* 0x004ea80000100a00 */
[----:B---3--:R1:W-:Y:S04]  /*e840*/  STL [R1+0x144], R0 ;  /* 0x0001440001007387 */ /* 0x0083e80000100800 */
[----:B-1----:R4:W3:Y:S02]  /*e850*/  LDG.E.U16 R0, desc[UR10][R6.64] ;  /* 0x0000000a06007981 */ /* 0x0028e4000c1e1500 */
[----:B----4-:R-:W-:-:S04]  /*e860*/  IMAD.WIDE R6, R2, 0x2, R8 ;  /* 0x0000000202067825 */ /* 0x010fc800078e0208 */
[----:B------:R-:W-:-:S04]  /*e870*/  IMAD.WIDE R8, R2, 0x2, R10 ;  /* 0x0000000202087825 */ /* 0x000fc800078e020a */
[C---:B------:R-:W-:Y:S02]  /*e880*/  IMAD.WIDE R10, R2.reuse, 0x2, R28 ;  /* 0x00000002020a7825 */ /* 0x040fe400078e021c */
[----:B------:R-:W4:Y:S04]  /*e890*/  LDG.E.U16 R29, desc[UR10][R6.64] ;  /* 0x0000000a061d7981 */ /* 0x000f28000c1e1500 */
[----:B------:R-:W2:Y:S04]  /*e8a0*/  LDG.E.U16 R28, desc[UR10][R8.64] ;  /* 0x0000000a081c7981 */ /* 0x000ea8000c1e1500 */
[----:B---3--:R1:W-:Y:S04]  /*e8b0*/  STL [R1+0x15c], R0 ;  /* 0x00015c0001007387 */ /* 0x0083e80000100800 */
[----:B-1----:R1:W3:Y:S02]  /*e8c0*/  LDG.E.U16 R0, desc[UR10][R4.64] ;  /* 0x0000000a04007981 */ /* 0x0022e4000c1e1500 */
[----:B-1----:R-:W-:-:S02]  /*e8d0*/  IMAD.WIDE R4, R2, 0x2, R12 ;  /* 0x0000000202047825 */ /* 0x002fc400078e020c */
[----:B------:R-:W2:Y:S02]  /*e8e0*/  LDL.64 R12, [R1+0xb78] ;  /* 0x000b7800010c7983 */ /* 0x000ea40000100a00 */
[----:B-----5:R-:W-:-:S04]  /*e8f0*/  IMAD.WIDE R6, R2, 0x2, R26 ;  /* 0x0000000202067825 */ /* 0x020fc800078e021a */
[----:B------:R-:W-:-:S05]  /*e900*/  IMAD.WIDE R8, R2, 0x2, R18 ;  /* 0x0000000202087825 */ /* 0x000fca00078e0212 */
[----:B------:R-:W5:Y:S04]  /*e910*/  LDG.E.U16 R27, desc[UR10][R8.64] ;  /* 0x0000000a081b7981 */ /* 0x000f68000c1e1500 */
[----:B---3--:R1:W-:Y:S04]  /*e920*/  STL [R1+0x158], R0 ;  /* 0x0001580001007387 */ /* 0x0083e80000100800 */
[----:B-1----:R1:W3:Y:S04]  /*e930*/  LDG.E.U16 R0, desc[UR10][R10.64] ;  /* 0x0000000a0a007981 */ /* 0x0022e8000c1e1500 */
[----:B----4-:R4:W-:Y:S01]  /*e940*/  STL [R1+0x154], R29 ;  /* 0x0001541d01007387 */ /* 0x0109e20000100800 */
[----:B-1----:R-:W-:-:S03]  /*e950*/  IMAD.WIDE R10, R2, 0x2, R24 ;  /* 0x00000002020a7825 */ /* 0x002fc600078e0218 */
[----:B--2---:R1:W-:Y:S04]  /*e960*/  STL [R1+0x14c], R28 ;  /* 0x00014c1c01007387 */ /* 0x0043e80000100800 */
[----:B----4-:R2:W4:Y:S04]  /*e970*/  LDG.E.U16 R29, desc[UR10][R4.64] ;  /* 0x0000000a041d7981 */ /* 0x010528000c1e1500 */
[----:B------:R-:W4:Y:S04]  /*e980*/  LDG.E.U16 R18, desc[UR10][R10.64] ;  /* 0x0000000a0a127981 */ /* 0x000f28000c1e1500 */
[----:B-1----:R1:W4:Y:S01]  /*e990*/  LDG.E.U16 R28, desc[UR10][R6.64] ;  /* 0x0000000a061c7981 */ /* 0x002322000c1e1500 */
[----:B--2---:R-:W-:-:S05]  /*e9a0*/  IMAD.WIDE R4, R2, 0x2, R16 ;  /* 0x0000000202047825 */ /* 0x004fca00078e0210 */
[----:B------:R2:W4:Y:S01]  /*e9b0*/  LDG.E.U16 R16, desc[UR10][R4.64] ;  /* 0x0000000a04107981 */ /* 0x000522000c1e1500 */
[----:B-1----:R-:W-:-:S04]  /*e9c0*/  IMAD.WIDE R6, R2, 0x2, R14 ;  /* 0x0000000202067825 */ /* 0x002fc800078e020e */
[C---:B0-----:R-:W-:Y:S02]  /*e9d0*/  IMAD.SHL.U32 R10, R3.reuse, 0x2, RZ ;  /* 0x00000002030a7824 */ /* 0x041fe400078e00ff */
[----:B--2---:R-:W-:-:S04]  /*e9e0*/  IMAD.WIDE R4, R3, 0x2, R20 ;  /* 0x0000000203047825 */ /* 0x004fc800078e0214 */
[----:B------:R-:W-:-:S04]  /*e9f0*/  IMAD.WIDE R8, R10, 0x2, R20 ;  /* 0x000000020a087825 */ /* 0x000fc800078e0214 */
[----:B------:R-:W-:-:S04]  /*ea00*/  IMAD.WIDE R4, R2, 0x2, R4 ;  /* 0x0000000202047825 */ /* 0x000fc800078e0204 */
[----:B------:R-:W-:Y:S01]  /*ea10*/  IMAD.WIDE R10, R10, 0x2, R22 ;  /* 0x000000020a0a7825 */ /* 0x000fe200078e0216 */
[----:B------:R0:W2:Y:S03]  /*ea20*/  LDG.E.U16 R15, desc[UR10][R4.64] ;  /* 0x0000000a040f7981 */ /* 0x0000a6000c1e1500 */
[----:B------:R-:W-:Y:S02]  /*ea30*/  IMAD R14, R3, 0x3, RZ ;  /* 0x00000003030e7824 */ /* 0x000fe400078e02ff */
[----:B------:R-:W-:-:S04]  /*ea40*/  IMAD.WIDE R8, R2, 0x2, R8 ;  /* 0x0000000202087825 */ /* 0x000fc800078e0208 */
[----:B------:R-:W-:Y:S01]  /*ea50*/  IMAD.WIDE R10, R2, 0x2, R10 ;  /* 0x00000002020a7825 */ /* 0x000fe200078e020a */
[----:B------:R-:W2:Y:S03]  /*ea60*/  LDG.E.U16 R24, desc[UR10][R8.64] ;  /* 0x0000000a08187981 */ /* 0x000ea6000c1e1500 */
[----:B0-----:R-:W-:Y:S01]  /*ea70*/  IMAD.WIDE R4, R14, 0x2, R20 ;  /* 0x000000020e047825 */ /* 0x001fe200078e0214 */
[----:B------:R-:W2:Y:S03]  /*ea80*/  LDG.E.U16 R17, desc[UR10][R10.64] ;  /* 0x0000000a0a117981 */ /* 0x000ea6000c1e1500 */
[----:B------:R-:W-:-:S05]  /*ea90*/  IMAD.WIDE R4, R2, 0x2, R4 ;  /* 0x0000000202047825 */ /* 0x000fca00078e0204 */
[----:B------:R-:W2:Y:S04]  /*eaa0*/  LDG.E.U16 R19, desc[UR10][R4.64] ;  /* 0x0000000a04137981 */ /* 0x000ea8000c1e1500 */
[----:B---3--:R0:W-:Y:S04]  /*eab0*/  STL [R1+0x148], R0 ;  /* 0x0001480001007387 */ /* 0x0081e80000100800 */
[----:B0-----:R0:W3:Y:S02]  /*eac0*/  LDG.E.U16 R0, desc[UR10][R6.64] ;  /* 0x0000000a06007981 */ /* 0x0010e4000c1e1500 */
[----:B0-----:R-:W-:-:S04]  /*ead0*/  IMAD.WIDE R6, R2, 0x2, R12 ;  /* 0x0000000202067825 */ /* 0x001fc800078e020c */
[C---:B------:R-:W-:Y:S01]  /*eae0*/  IMAD.WIDE R12, R3.reuse, 0x2, R22 ;  /* 0x00000002030c7825 */ /* 0x040fe200078e0216 */
[----:B------:R0:W2:Y:S03]  /*eaf0*/  LDG.E.U16 R25, desc[UR10][R6.64] ;  /* 0x0000000a06197981 */ /* 0x0000a6000c1e1500 */
[----:B0-----:R-:W-:Y:S01]  /*eb00*/  IMAD.WIDE R6, R2, 0x2, R12 ;  /* 0x0000000202067825 */ /* 0x001fe200078e020c */
[----:B------:R-:W-:-:S04]  /*eb10*/  SHF.L.U32 R12, R3, 0x2, RZ ;  /* 0x00000002030c7819 */ /* 0x000fc800000006ff */
[----:B------:R0:W2:Y:S01]  /*eb20*/  LDG.E.U16 R26, desc[UR10][R6.64] ;  /* 0x0000000a061a7981 */ /* 0x0000a2000c1e1500 */
[----:B------:R-:W-:-:S04]  /*eb30*/  IMAD.WIDE R8, R12, 0x2, R20 ;  /* 0x000000020c087825 */ /* 0x000fc800078e0214 */
[----:B0-----:R-:W-:Y:S01]  /*eb40*/  IMAD.WIDE R6, R14, 0x2, R22 ;  /* 0x000000020e067825 */ /* 0x001fe200078e0216 */
[----:B----4-:R-:W-:Y:S03]  /*eb50*/  STL [R1+0x13c], R29 ;  /* 0x00013c1d01007387 */ /* 0x010fe60000100800 */
[C---:B------:R-:W-:Y:S01]  /*eb60*/  IMAD.WIDE R8, R2.reuse, 0x2, R8 ;  /* 0x0000000202087825 */ /* 0x040fe200078e0208 */
[----:B------:R-:W-:Y:S03]  /*eb70*/  STL [R1+0x138], R28 ;  /* 0x0001381c01007387 */ /* 0x000fe60000100800 */
[----:B------:R-:W-:Y:S01]  /*eb80*/  IMAD.WIDE R10, R2, 0x2, R6 ;  /* 0x00000002020a7825 */ /* 0x000fe200078e0206 */
[----:B------:R0:W-:Y:S04]  /*eb90*/  STL [R1+0x128], R18 ;  /* 0x0001281201007387 */ /* 0x0001e80000100800 */
[----:B-----5:R-:W-:Y:S04]  /*eba0*/  STL [R1+0x134], R27 ;  /* 0x0001341b01007387 */ /* 0x020fe80000100800 */
[----:B------:R1:W-:Y:S04]  /*ebb0*/  STL [R1+0x130], R16 ;  /* 0x0001301001007387 */ /* 0x0003e80000100800 */
[----:B0-----:R0:W4:Y:S04]  /*ebc0*/  LDG.E.U16 R18, desc[UR10][R10.64] ;  /* 0x0000000a0a127981 */ /* 0x001128000c1e1500 */
[----:B-1----:R-:W5:Y:S01]  /*ebd0*/  LDG.E.U16 R16, desc[UR10][R8.64] ;  /* 0x0000000a08107981 */ /* 0x002f62000c1e1500 */
[----:B------:R-:W-:-:S04]  /*ebe0*/  IMAD.WIDE R6, R12, 0x2, R22 ;  /* 0x000000020c067825 */ /* 0x000fc800078e0216 */
[----:B------:R-:W-:Y:S02]  /*ebf0*/  IMAD R14, R3, 0x6, RZ ;  /* 0x00000006030e7824 */ /* 0x000fe400078e02ff */
[----:B0-----:R-:W-:-:S05]  /*ec00*/  IMAD.WIDE R10, R2, 0x2, R6 ;  /* 0x00000002020a7825 */ /* 0x001fca00078e0206 */
[----:B------:R0:W5:Y:S01]  /*ec10*/  LDG.E.U16 R28, desc[UR10][R10.64] ;  /* 0x0000000a0a1c7981 */ /* 0x000162000c1e1500 */
[----:B------:R-:W-:Y:S02]  /*ec20*/  IMAD R13, R3, 0x5, RZ ;  /* 0x00000005030d7824 */ /* 0x000fe400078e02ff */
[----:B0-----:R-:W-:-:S04]  /*ec30*/  IMAD.WIDE R10, R14, 0x2, R22 ;  /* 0x000000020e0a7825 */ /* 0x001fc800078e0216 */
[----:B------:R-:W-:-:S04]  /*ec40*/  IMAD.WIDE R4, R13, 0x2, R20 ;  /* 0x000000020d047825 */ /* 0x000fc800078e0214 */
[----:B------:R-:W-:-:S04]  /*ec50*/  IMAD.WIDE R10, R2, 0x2, R10 ;  /* 0x00000002020a7825 */ /* 0x000fc800078e020a */
[----:B------:R-:W-:Y:S01]  /*ec60*/  IMAD.WIDE R6, R13, 0x2, R22 ;  /* 0x000000020d067825 */ /* 0x000fe200078e0216 */
[----:B------:R0:W5:Y:S03]  /*ec70*/  LDG.E.U16 R27, desc[UR10][R10.64] ;  /* 0x0000000a0a1b7981 */ /* 0x000166000c1e1500 */
[----:B------:R-:W-:Y:S02]  /*ec80*/  IMAD.SHL.U32 R13, R3, 0x8, RZ ;  /* 0x00000008030d7824 */ /* 0x000fe400078e00ff */
[----:B------:R-:W-:-:S04]  /*ec90*/  IMAD.WIDE R8, R2, 0x2, R4 ;  /* 0x0000000202087825 */ /* 0x000fc800078e0204 */
[----:B0-----:R-:W-:-:S04]  /*eca0*/  IMAD.WIDE R10, R13, 0x2, R22 ;  /* 0x000000020d0a7825 */ /* 0x001fc800078e0216 */
[----:B------:R-:W-:-:S04]  /*ecb0*/  IMAD.WIDE R4, R14, 0x2, R20 ;  /* 0x000000020e047825 */ /* 0x000fc800078e0214 */
[----:B------:R-:W-:Y:S02]  /*ecc0*/  IMAD R12, R3, 0x7, RZ ;  /* 0x00000007030c7824 */ /* 0x000fe400078e02ff */
[----:B------:R-:W-:-:S04]  /*ecd0*/  IMAD.WIDE R10, R2, 0x2, R10 ;  /* 0x00000002020a7825 */ /* 0x000fc800078e020a */
[C---:B------:R-:W-:Y:S01]  /*ece0*/  IMAD.WIDE R6, R2.reuse, 0x2, R6 ;  /* 0x0000000202067825 */ /* 0x040fe200078e0206 */
[----:B---3--:R0:W-:Y:S04]  /*ecf0*/  STL [R1+0x12c], R0 ;  /* 0x00012c0001007387 */ /* 0x0081e80000100800 */
[----:B0-----:R0:W3:Y:S04]  /*ed00*/  LDG.E.U16 R0, desc[UR10][R8.64] ;  /* 0x0000000a08007981 */ /* 0x0010e8000c1e1500 */
[----:B--2---:R1:W-:Y:S04]  /*ed10*/  STL [R1+0x124], R25 ;  /* 0x0001241901007387 */ /* 0x0043e80000100800 */
[----:B------:R2:W-:Y:S01]  /*ed20*/  STL [R1+0x114], R15 ;  /* 0x0001140f01007387 */ /* 0x0005e20000100800 */
[----:B0-----:R-:W-:-:S04]  /*ed30*/  IMAD.WIDE R8, R2, 0x2, R4 ;  /* 0x0000000202087825 */ /* 0x001fc800078e0204 */
[----:B------:R-:W-:Y:S01]  /*ed40*/  IMAD.WIDE R4, R12, 0x2, R20 ;  /* 0x000000020c047825 */ /* 0x000fe200078e0214 */
[----:B-1----:R-:W3:Y:S04]  /*ed50*/  LDG.E.U16 R25, desc[UR10][R6.64] ;  /* 0x0000000a06197981 */ /* 0x002ee8000c1e1500 */
[----:B--2---:R0:W2:Y:S04]  /*ed60*/  LDG.E.U16 R15, desc[UR10][R8.64] ;  /* 0x0000000a080f7981 */ /* 0x0040a8000c1e1500 */
[----:B------:R-:W-:Y:S04]  /*ed70*/  STL [R1+0xe8], R26 ;  /* 0x0000e81a01007387 */ /* 0x000fe80000100800 */
[----:B------:R1:W-:Y:S04]  /*ed80*/  STL [R1+0x11c], R24 ;  /* 0x00011c1801007387 */ /* 0x0003e80000100800 */
[----:B------:R-:W-:Y:S04]  /*ed90*/  STL [R1+0x118], R17 ;  /* 0x0001181101007387 */ /* 0x000fe80000100800 */
[----:B------:R-:W-:Y:S01]  /*eda0*/  STL [R1+0x110], R19 ;  /* 0x0001101301007387 */ /* 0x000fe20000100800 */
[----:B0-----:R-:W-:-:S04]  /*edb0*/  IMAD.WIDE R8, R2, 0x2, R4 ;  /* 0x0000000202087825 */ /* 0x001fc800078e0204 */
[----:B------:R-:W-:Y:S01]  /*edc0*/  IMAD.WIDE R6, R12, 0x2, R22 ;  /* 0x000000020c067825 */ /* 0x000fe200078e0216 */
[----:B-1----:R0:W2:Y:S04]  /*edd0*/  LDG.E.U16 R24, desc[UR10][R8.64] ;  /* 0x0000000a08187981 */ /* 0x0020a8000c1e1500 */
[----:B----4-:R1:W-:Y:S01]  /*ede0*/  STL [R1+0x10c], R18 ;  /* 0x00010c1201007387 */ /* 0x0103e20000100800 */
[----:B------:R-:W-:-:S03]  /*edf0*/  IMAD R12, R3, 0x9, RZ ;  /* 0x00000009030c7824 */ /* 0x000fc600078e02ff */
[----:B-1----:R-:W4:Y:S04]  /*ee00*/  LDL.64 R18, [R1+0xb70] ;  /* 0x000b700001127983 */ /* 0x002f280000100a00 */
[----:B-----5:R1:W-:Y:S01]  /*ee10*/  STL [R1+0x108], R16 ;  /* 0x0001081001007387 */ /* 0x0203e20000100800 */
[----:B------:R-:W-:-:S03]  /*ee20*/  IMAD.WIDE R4, R13, 0x2, R20 ;  /* 0x000000020d047825 */ /* 0x000fc600078e0214 */
[----:B-1----:R-:W5:Y:S01]  /*ee30*/  LDG.E.U16 R16, desc[UR10][R10.64] ;  /* 0x0000000a0a107981 */ /* 0x002f62000c1e1500 */
[----:B0-----:R-:W-:-:S04]  /*ee40*/  IMAD.WIDE R8, R12, 0x2, R20 ;  /* 0x000000020c087825 */ /* 0x001fc800078e0214 */
[----:B------:R-:W-:-:S04]  /*ee50*/  IMAD.WIDE R6, R2, 0x2, R6 ;  /* 0x0000000202067825 */ /* 0x000fc800078e0206 */
[C---:B------:R-:W-:Y:S01]  /*ee60*/  IMAD.WIDE R4, R2.reuse, 0x2, R4 ;  /* 0x0000000202047825 */ /* 0x040fe200078e0204 */
[----:B------:R0:W2:Y:S03]  /*ee70*/  LDG.E.U16 R17, desc[UR10][R6.64] ;  /* 0x0000000a06117981 */ /* 0x0000a6000c1e1500 */
[----:B------:R-:W-:Y:S01]  /*ee80*/  IMAD.WIDE R8, R2, 0x2, R8 ;  /* 0x0000000202087825 */ /* 0x000fe200078e0208 */
[----:B------:R-:W2:Y:S04]  /*ee90*/  LDG.E.U16 R26, desc[UR10][R4.64] ;  /* 0x0000000a041a7981 */ /* 0x000ea8000c1e1500 */
[----:B------:R1:W2:Y:S01]  /*eea0*/  LDG.E.U16 R29, desc[UR10][R8.64] ;  /* 0x0000000a081d7981 */ /* 0x0002a2000c1e1500 */
[----:B0-----:R-:W-:-:S04]  /*eeb0*/  IMAD.WIDE R6, R12, 0x2, R22 ;  /* 0x000000020c067825 */ /* 0x001fc800078e0216 */
[----:B------:R-:W-:Y:S02]  /*eec0*/  IMAD R13, R3, 0xa, RZ ;  /* 0x0000000a030d7824 */ /* 0x000fe400078e02ff */
[----:B------:R-:W-:Y:S01]  /*eed0*/  IMAD.WIDE R6, R2, 0x2, R6 ;  /* 0x0000000202067825 */ /* 0x000fe200078e0206 */
[----:B------:R0:W-:Y:S03]  /*eee0*/  STL [R1+0x100], R28 ;  /* 0x0001001c01007387 */ /* 0x0001e60000100800 */
[----:B-1----:R-:W-:-:S04]  /*eef0*/  IMAD.WIDE R8, R13, 0x2, R22 ;  /* 0x000000020d087825 */ /* 0x002fc800078e0216 */
[----:B------:R-:W-:Y:S02]  /*ef00*/  IMAD R12, R3, 0xb, RZ ;  /* 0x0000000b030c7824 */ /* 0x000fe400078e02ff */
[----:B------:R-:W-:-:S04]  /*ef10*/  IMAD.WIDE R8, R2, 0x2, R8 ;  /* 0x0000000202087825 */ /* 0x000fc800078e0208 */
[----:B------:R-:W-:-:S04]  /*ef20*/  IMAD.WIDE R10, R12, 0x2, R20 ;  /* 0x000000020c0a7825 */ /* 0x000fc800078e0214 */
[----:B------:R-:W-:-:S04]  /*ef30*/  IMAD.WIDE R4, R13, 0x2, R20 ;  /* 0x000000020d047825 */ /* 0x000fc800078e0214 */
[----:B------:R-:W-:Y:S02]  /*ef40*/  IMAD R14, R3, 0xc, RZ ;  /* 0x0000000c030e7824 */ /* 0x000fe400078e02ff */
[----:B------:R-:W-:-:S05]  /*ef50*/  IMAD.WIDE R4, R2, 0x2, R4 ;  /* 0x0000000202047825 */ /* 0x000fca00078e0204 */
[----:B0-----:R0:W4:Y:S02]  /*ef60*/  LDG.E.U16 R28, desc[UR10][R4.64] ;  /* 0x0000000a041c7981 */ /* 0x001124000c1e1500 */
[----:B0-----:R-:W-:Y:S02]  /*ef70*/  IMAD.WIDE R4, R14, 0x2, R20 ;  /* 0x000000020e047825 */ /* 0x001fe400078e0214 */
[----:B-----5:R-:W-:Y:S04]  /*ef80*/  STL [R1+0x2538], R16 ;  /* 0x0025381001007387 */ /* 0x020fe80000100800 */
[----:B---3--:R0:W-:Y:S04]  /*ef90*/  STL [R1+0x104], R0 ;  /* 0x0001040001007387 */ /* 0x0081e80000100800 */
[----:B------:R1:W-:Y:S04]  /*efa0*/  STL [R1+0xfc], R25 ;  /* 0x0000fc1901007387 */ /* 0x0003e80000100800 */
[----:B0-----:R0:W3:Y:S04]  /*efb0*/  LDG.E.U16 R0, desc[UR10][R6.64] ;  /* 0x0000000a06007981 */ /* 0x0010e8000c1e1500 */
[----:B--2---:R2:W-:Y:S04]  /*efc0*/  STL [R1+0xf8], R15 ;  /* 0x0000f80f01007387 */ /* 0x0045e80000100800 */
[----:B-1----:R1:W5:Y:S01]  /*efd0*/  LDG.E.U16 R25, desc[UR10][R8.64] ;  /* 0x0000000a08197981 */ /* 0x002362000c1e1500 */
[----:B0-----:R-:W-:-:S04]  /*efe0*/  IMAD.WIDE R6, R12, 0x2, R22 ;  /* 0x000000020c067825 */ /* 0x001fc800078e0216 */
[----:B--2---:R-:W-:Y:S02]  /*eff0*/  IMAD R15, R3, 0xd, RZ ;  /* 0x0000000d030f7824 */ /* 0x004fe400078e02ff */
[----:B------:R-:W-:-:S04]  /*f000*/  IMAD.WIDE R12, R2, 0x2, R10 ;  /* 0x00000002020c7825 */ /* 0x000fc800078e020a */
[----:B-1----:R-:W-:Y:S01]  /*f010*/  IMAD.WIDE R8, R2, 0x2, R6 ;  /* 0x0000000202087825 */ /* 0x002fe200078e0206 */
[----:B------:R0:W-:Y:S03]  /*f020*/  STL [R1+0xf4], R27 ;  /* 0x0000f41b01007387 */ /* 0x0001e60000100800 */
[----:B------:R-:W-:Y:S01]  /*f030*/  IMAD.WIDE R6, R15, 0x2, R20 ;  /* 0x000000020f067825 */ /* 0x000fe200078e0214 */
[----:B------:R1:W-:Y:S03]  /*f040*/  STL [R1+0xf0], R24 ;  /* 0x0000f01801007387 */ /* 0x0003e60000100800 */
[----:B------:R-:W-:Y:S01]  /*f050*/  IMAD.WIDE R10, R14, 0x2, R22 ;  /* 0x000000020e0a7825 */ /* 0x000fe200078e0216 */
[----:B------:R2:W-:Y:S03]  /*f060*/  STL [R1+0xec], R17 ;  /* 0x0000ec1101007387 */ /* 0x0005e60000100800 */
[----:B------:R-:W-:Y:S01]  /*f070*/  IMAD R14, R3, 0xe, RZ ;  /* 0x0000000e030e7824 */ /* 0x000fe200078e02ff */
[----:B0-----:R4:W5:Y:S01]  /*f080*/  LDG.E.U16 R27, desc[UR10][R12.64] ;  /* 0x0000000a0c1b7981 */ /* 0x001962000c1e1500 */
[----:B------:R-:W-:-:S03]  /*f090*/  IMAD.WIDE R10, R2, 0x2, R10 ;  /* 0x00000002020a7825 */ /* 0x000fc600078e020a */
[----:B-1----:R0:W5:Y:S01]  /*f0a0*/  LDG.E.U16 R24, desc[UR10][R8.64] ;  /* 0x0000000a08187981 */ /* 0x002162000c1e1500 */
[----:B------:R-:W-:-:S03]  /*f0b0*/  IMAD R3, R3, 0xf, RZ ;  /* 0x0000000f03037824 */ /* 0x000fc600078e02ff */
[----:B--2---:R-:W2:Y:S01]  /*f0c0*/  LDL.64 R16, [R1+0xb68] ;  /* 0x000b680001107983 */ /* 0x004ea20000100a00 */
[----:B----4-:R-:W-:-:S04]  /*f0d0*/  IMAD.WIDE R12, R2, 0x2, R18 ;  /* 0x00000002020c7825 */ /* 0x010fc800078e0212 */
[C---:B0-----:R-:W-:Y:S01]  /*f0e0*/  IMAD.WIDE R8, R2.reuse, 0x2, R6 ;  /* 0x0000000202087825 */ /* 0x041fe200078e0206 */
[----:B------:R-:W-:Y:S03]  /*f0f0*/  STL [R1+0xd8], R26 ;  /* 0x0000d81a01007387 */ /* 0x000fe60000100800 */
[----:B------:R-:W-:Y:S01]  /*f100*/  IMAD.WIDE R6, R15, 0x2, R22 ;  /* 0x000000020f067825 */ /* 0x000fe200078e0216 */
[----:B------:R0:W-:Y:S04]  /*f110*/  STL [R1+0xe4], R29 ;  /* 0x0000e41d01007387 */ /* 0x0001e80000100800 */
[----:B0-----:R0:W4:Y:S02]  /*f120*/  LDG.E.U16 R29, desc[UR10][R10.64] ;  /* 0x0000000a0a1d7981 */ /* 0x001124000c1e1500 */
[----:B0-----:R-:W-:-:S04]  /*f130*/  IMAD.WIDE R10, R2, 0x2, R6 ;  /* 0x00000002020a7825 */ /* 0x001fc800078e0206 */
[----:B------:R-:W-:Y:S02]  /*f140*/  IMAD.WIDE R6, R3, 0x2, R20 ;  /* 0x0000000203067825 */ /* 0x000fe400078e0214 */
[----:B------:R-:W2:Y:S02]  /*f150*/  LDG.E.U16 R3, desc[UR10][R12.64] ;  /* 0x0000000a0c037981 */ /* 0x000ea4000c1e1500 */
[----:B------:R-:W-:-:S05]  /*f160*/  IMAD.WIDE R4, R2, 0x2, R4 ;  /* 0x0000000202047825 */ /* 0x000fca00078e0204 */
[----:B------:R0:W4:Y:S02]  /*f170*/  LDG.E.U16 R26, desc[UR10][R4.64] ;  /* 0x0000000a041a7981 */ /* 0x000124000c1e1500 */
[----:B0-----:R-:W-:-:S04]  /*f180*/  IMAD.WIDE R4, R14, 0x2, R20 ;  /* 0x000000020e047825 */ /* 0x001fc800078e0214 */
[----:B------:R-:W-:Y:S01]  /*f190*/  IMAD.WIDE R4, R2, 0x2, R4 ;  /* 0x0000000202047825 */ /* 0x000fe200078e0204 */
[----:B---3--:R0:W-:Y:S04]  /*f1a0*/  STL [R1+0xdc], R0 ;  /* 0x0000dc0001007387 */ /* 0x0081e80000100800 */
[----:B------:R-:W3:Y:S04]  /*f1b0*/  LDL.64 R18, [R1+0xb60] ;  /* 0x000b600001127983 */ /* 0x000ee80000100a00 */
[----:B0-----:R0:W4:Y:S02]  /*f1c0*/  LDG.E.U16 R0, desc[UR10][R8.64] ;  /* 0x0000000a08007981 */ /* 0x001124000c1e1500 */
[----:B0-----:R-:W-:-:S02]  /*f1d0*/  IMAD.WIDE R8, R14, 0x2, R22 ;  /* 0x000000020e087825 */ /* 0x001fc400078e0216 */
[----:B------:R-:W4:Y:S04]  /*f1e0*/  LDL.64 R22, [R1+0xb58] ;  /* 0x000b580001167983 */ /* 0x000f280000100a00 */
[----:B------:R-:W4:Y:S04]  /*f1f0*/  LDL.64 R14, [R1+0xb50] ;  /* 0x000b5000010e7983 */ /* 0x000f280000100a00 */
[----:B--2---:R-:W-:Y:S04]  /*f200*/  STL [R1+0x253c], R3 ;  /* 0x00253c0301007387 */ /* 0x004fe80000100800 */
[----:B------:R0:W-:Y:S04]  /*f210*/  STL [R1+0xe0], R28 ;  /* 0x0000e01c01007387 */ /* 0x0001e80000100800 */
[----:B-----5:R1:W-:Y:S04]  /*f220*/  STL [R1+0xd4], R25 ;  /* 0x0000d41901007387 */ /* 0x0203e80000100800 */
[----:B------:R-:W2:Y:S04]  /*f230*/  LDL.64 R20, [R1+0xb48] ;  /* 0x000b480001147983 */ /* 0x000ea80000100a00 */
[----:B0-----:R-:W5:Y:S04]  /*f240*/  LDG.E.U16 R28, desc[UR10][R10.64] ;  /* 0x0000000a0a1c7981 */ /* 0x001f68000c1e1500 */
[----:B-1----:R0:W2:Y:S02]  /*f250*/  LDG.E.U16 R25, desc[UR10][R4.64] ;  /* 0x0000000a04197981 */ /* 0x0020a4000c1e1500 */
[----:B0-----:R-:W-:-:S02]  /*f260*/  IMAD.WIDE R4, R2, 0x2, R16 ;  /* 0x0000000202047825 */ /* 0x001fc400078e0210 */
[----:B------:R-:W2:Y:S04]  /*f270*/  LDL.64 R16, [R1+0xb40] ;  /* 0x000b400001107983 */ /* 0x000ea80000100a00 */
[----:B------:R-:W2:Y:S04]  /*f280*/  LDG.E.U16 R4, desc[UR10][R4.64] ;  /* 0x0000000a04047981 */ /* 0x000ea8000c1e1500 */
[----:B------:R0:W-:Y:S01]  /*f290*/  STL [R1+0xd0], R27 ;  /* 0x0000d01b01007387 */ /* 0x0001e20000100800 */
[----:B---3--:R-:W-:-:S03]  /*f2a0*/  IMAD.WIDE R10, R2, 0x2, R18 ;  /* 0x00000002020a7825 */ /* 0x008fc600078e0212 */
[----:B------:R-:W3:Y:S04]  /*f2b0*/  LDL.64 R18, [R1+0xb38] ;  /* 0x000b380001127983 */ /* 0x000ee80000100a00 */
[----:B------:R1:W-:Y:S01]  /*f2c0*/  STL [R1+0xcc], R24 ;  /* 0x0000cc1801007387 */ /* 0x0003e20000100800 */
[----:B------:R-:W-:-:S04]  /*f2d0*/  IMAD.WIDE R6, R2, 0x2, R6 ;  /* 0x0000000202067825 */ /* 0x000fc800078e0206 */
[----:B------:R-:W-:-:S05]  /*f2e0*/  IMAD.WIDE R8, R2, 0x2, R8 ;  /* 0x0000000202087825 */ /* 0x000fca00078e0208 */
[----:B0-----:R0:W3:Y:S04]  /*f2f0*/  LDG.E.U16 R27, desc[UR10][R8.64] ;  /* 0x0000000a081b7981 */ /* 0x0010e8000c1e1500 */
[----:B-1----:R-:W3:Y:S04]  /*f300*/  LDG.E.U16 R24, desc[UR10][R10.64] ;  /* 0x0000000a0a187981 */ /* 0x002ee8000c1e1500 */
[----:B--2---:R1:W-:Y:S04]  /*f310*/  STL [R1+0x2540], R4 ;  /* 0x0025400401007387 */ /* 0x0043e80000100800 */
[----:B------:R-:W2:Y:S04]  /*f320*/  LDL.64 R12, [R1+0xb30] ;  /* 0x000b3000010c7983 */ /* 0x000ea80000100a00 */
[----:B----4-:R4:W-:Y:S04]  /*f330*/  STL [R1+0xc4], R26 ;  /* 0x0000c41a01007387 */ /* 0x0109e80000100800 */
[----:B-1----:R-:W2:Y:S01]  /*f340*/  LDL.64 R4, [R1+0xb28] ;  /* 0x000b280001047983 */ /* 0x002ea20000100a00 */
[----:B0-----:R-:W-:-:S03]  /*f350*/  IMAD.WIDE R8, R2, 0x2, R22 ;  /* 0x0000000202087825 */ /* 0x001fc600078e0216 */
[----:B------:R-:W-:Y:S04]  /*f360*/  STL [R1+0xc0], R29 ;  /* 0x0000c01d01007387 */ /* 0x000fe80000100800 */
[----:B----4-:R0:W4:Y:S04]  /*f370*/  LDG.E.U16 R26, desc[UR10][R6.64] ;  /* 0x0000000a061a7981 */ /* 0x010128000c1e1500 */
[----:B------:R1:W-:Y:S04]  /*f380*/  STL [R1+0xc8], R0 ;  /* 0x0000c80001007387 */ /* 0x0003e80000100800 */
[----:B------:R-:W4:Y:S01]  /*f390*/  LDG.E.U16 R3, desc[UR10][R8.64] ;  /* 0x0000000a08037981 */ /* 0x000f22000c1e1500 */
[----:B0-----:R-:W-:-:S03]  /*f3a0*/  IMAD.WIDE R6, R2, 0x2, R14 ;  /* 0x0000000202067825 */ /* 0x001fc600078e020e */
[----:B------:R-:W4:Y:S04]  /*f3b0*/  LDL.64 R14, [R1+0xb20] ;  /* 0x000b2000010e7983 */ /* 0x000f280000100a00 */
[----:B-1----:R0:W4:Y:S04]  /*f3c0*/  LDG.E.U16 R0, desc[UR10][R6.64] ;  /* 0x0000000a06007981 */ /* 0x002128000c1e1500 */
[----:B------:R-:W4:Y:S04]  /*f3d0*/  LDL.64 R8, [R1+0xb18] ;  /* 0x000b180001087983 */ /* 0x000f280000100a00 */
[----:B------:R-:W4:Y:S01]  /*f3e0*/  LDL.64 R10, [R1+0xb08] ;  /* 0x000b0800010a7983 */ /* 0x000f220000100a00 */
[----:B0-----:R-:W-:-:S05]  /*f3f0*/  IMAD.WIDE R6, R2, 0x2, R20 ;  /* 0x0000000202067825 */ /* 0x001fca00078e0214 */
[----:B------:R0:W4:Y:S02]  /*f400*/  LDG.E.U16 R29, desc[UR10][R6.64] ;  /* 0x0000000a061d7981 */ /* 0x000124000c1e1500 */
[C---:B0-----:R-:W-:Y:S02]  /*f410*/  IMAD.WIDE R6, R2.reuse, 0x2, R16 ;  /* 0x0000000202067825 */ /* 0x041fe400078e0210 */
[----:B------:R-:W4:Y:S04]  /*f420*/  LDL.64 R16, [R1+0xb10] ;  /* 0x000b100001107983 */ /* 0x000f280000100a00 */
[----:B------:R3:W4:Y:S04]  /*f430*/  LDG.E.U16 R23, desc[UR10][R6.64] ;  /* 0x0000000a06177981 */ /* 0x000728000c1e1500 */
[----:B-----5:R0:W-:Y:S01]  /*f440*/  STL [R1+0xb8], R28 ;  /* 0x0000b81c01007387 */ /* 0x0201e20000100800 */
[----:B---3--:R-:W-:-:S05]  /*f450*/  IMAD.WIDE R6, R2, 0x2, R18 ;  /* 0x0000000202067825 */ /* 0x008fca00078e0212 */
[----:B------:R2:W3:Y:S02]  /*f460*/  LDG.E.U16 R22, desc[UR10][R6.64] ;  /* 0x0000000a06167981 */ /* 0x0004e4000c1e1500 */
[C---:B--2---:R-:W-:Y:S02]  /*f470*/  IMAD.WIDE R6, R2.reuse, 0x2, R12 ;  /* 0x0000000202067825 */ /* 0x044fe400078e020c */
[----:B------:R-:W2:Y:S04]  /*f480*/  LDL.64 R12, [R1+0xb00] ;  /* 0x000b0000010c7983 */ /* 0x000ea80000100a00 */
[----:B0-----:R0:W5:Y:S04]  /*f490*/  LDG.E.U16 R28, desc[UR10][R6.64] ;  /* 0x0000000a061c7981 */ /* 0x001168000c1e1500 */
[----:B------:R1:W-:Y:S01]  /*f4a0*/  STL [R1+0xbc], R25 ;  /* 0x0000bc1901007387 */ /* 0x0003e20000100800 */
[----:B0-----:R-:W-:-:S03]  /*f4b0*/  IMAD.WIDE R6, R2, 0x2, R4 ;  /* 0x0000000202067825 */ /* 0x001fc600078e0204 */
[----:B------:R-:W3:Y:S04]  /*f4c0*/  LDL.64 R4, [R1+0xaf0] ;  /* 0x000af00001047983 */ /* 0x000ee80000100a00 */
[----:B-1----:R4:W3:Y:S02]  /*f4d0*/  LDG.E.U16 R25, desc[UR10][R6.64] ;  /* 0x0000000a06197981 */ /* 0x0028e4000c1e1500 */
[C---:B----4-:R-:W-:Y:S02]  /*f4e0*/  IMAD.WIDE R6, R2.reuse, 0x2, R14 ;  /* 0x0000000202067825 */ /* 0x050fe400078e020e */
[----:B------:R-:W4:Y:S04]  /*f4f0*/  LDL.64 R14, [R1+0xae8] ;  /* 0x000ae800010e7983 */ /* 0x000f280000100a00 */
[----:B------:R0:W-:Y:S04]  /*f500*/  STL [R1+0x7c], R24 ;  /* 0x00007c1801007387 */ /* 0x0001e80000100800 */
[----:B0-----:R0:W5:Y:S02]  /*f510*/  LDG.E.U16 R24, desc[UR10][R6.64] ;  /* 0x0000000a06187981 */ /* 0x001164000c1e1500 */
[----:B0-----:R-:W-:-:S02]  /*f520*/  IMAD.WIDE R6, R2, 0x2, R8 ;  /* 0x0000000202067825 */ /* 0x001fc400078e0208 */
[----:B------:R-:W5:Y:S04]  /*f530*/  LDL.64 R8, [R1+0xa58] ;  /* 0x000a580001087983 */ /* 0x000f680000100a00 */
[----:B------:R0:W-:Y:S04]  /*f540*/  STL [R1+0xb4], R27 ;  /* 0x0000b41b01007387 */ /* 0x0001e80000100800 */
[----:B------:R-:W5:Y:S04]  /*f550*/  LDL.64 R18, [R1+0xa50] ;  /* 0x000a500001127983 */ /* 0x000f680000100a00 */
[----:B0-----:R0:W5:Y:S04]  /*f560*/  LDG.E.U16 R27, desc[UR10][R6.64] ;  /* 0x0000000a061b7981 */ /* 0x001168000c1e1500 */
[----:B------:R1:W-:Y:S01]  /*f570*/  STL [R1+0xb0], R26 ;  /* 0x0000b01a01007387 */ /* 0x0003e20000100800 */
[----:B0-----:R-:W-:-:S05]  /*f580*/  IMAD.WIDE R6, R2, 0x2, R16 ;  /* 0x0000000202067825 */ /* 0x001fca00078e0210 */
[----:B-1----:R0:W5:Y:S02]  /*f590*/  LDG.E.U16 R26, desc[UR10][R6.64] ;  /* 0x0000000a061a7981 */ /* 0x002164000c1e1500 */
[C---:B0-----:R-:W-:Y:S02]  /*f5a0*/  IMAD.WIDE R6, R2.reuse, 0x2, R10 ;  /* 0x0000000202067825 */ /* 0x041fe400078e020a */
[----:B------:R-:W5:Y:S04]  /*f5b0*/  LDL.64 R10, [R1+0x9d8] ;  /* 0x0009d800010a7983 */ /* 0x000f680000100a00 */
[----:B------:R0:W-:Y:S04]  /*f5c0*/  STL [R1+0x78], R3 ;  /* 0x0000780301007387 */ /* 0x0001e80000100800 */
[----:B------:R-:W5:Y:S04]  /*f5d0*/  LDL.64 R20, [R1+0x9d0] ;  /* 0x0009d00001147983 */ /* 0x000f680000100a00 */
[----:B------:R1:W-:Y:S04]  /*f5e0*/  STL [R1+0xac], R0 ;  /* 0x0000ac0001007387 */ /* 0x0003e80000100800 */
[----:B0-----:R2:W5:Y:S02]  /*f5f0*/  LDG.E.U16 R3, desc[UR10][R6.64] ;  /* 0x0000000a06037981 */ /* 0x001564000c1e1500 */
[----:B--2---:R-:W-:-:S02]  /*f600*/  IMAD.WIDE R6, R2, 0x2, R12 ;  /* 0x0000000202067825 */ /* 0x004fc400078e020c */
[----:B------:R-:W2:Y:S04]  /*f610*/  LDL.64 R12, [R1+0xae0] ;  /* 0x000ae000010c7983 */ /* 0x000ea80000100a00 */
[----:B------:R-:W-:Y:S04]  /*f620*/  STL [R1+0xa8], R29 ;  /* 0x0000a81d01007387 */ /* 0x000fe80000100800 */
[----:B------:R-:W2:Y:S04]  /*f630*/  LDL.64 R16, [R1+0xad8] ;  /* 0x000ad80001107983 */ /* 0x000ea80000100a00 */
[----:B-1----:R3:W2:Y:S04]  /*f640*/  LDG.E.U16 R0, desc[UR10][R6.64] ;  /* 0x0000000a06007981 */ /* 0x0026a8000c1e1500 */
[----:B------:R-:W-:Y:S01]  /*f650*/  STL [R1+0xa4], R23 ;  /* 0x0000a41701007387 */ /* 0x000fe20000100800 */
[----:B---3--:R-:W-:-:S05]  /*f660*/  IMAD.WIDE R6, R2, 0x2, R4 ;  /* 0x0000000202067825 */ /* 0x008fca00078e0204 */
[----:B------:R4:W3:Y:S02]  /*f670*/  LDG.E.U16 R5, desc[UR10][R6.64] ;  /* 0x0000000a06057981 */ /* 0x0008e4000c1e1500 */
[C---:B----4-:R-:W-:Y:S02]  /*f680*/  IMAD.WIDE R6, R2.reuse, 0x2, R14 ;  /* 0x0000000202067825 */ /* 0x050fe400078e020e */
[----:B------:R-:W4:Y:S04]  /*f690*/  LDL.64 R14, [R1+0xa48] ;  /* 0x000a4800010e7983 */ /* 0x000f280000100a00 */
[----:B------:R0:W-:Y:S04]  /*f6a0*/  STL [R1+0x9c], R22 ;  /* 0x00009c1601007387 */ /* 0x0001e80000100800 */
[----:B------:R-:W3:Y:S04]  /*f6b0*/  LDG.E.U16 R6, desc[UR10][R6.64] ;  /* 0x0000000a06067981 */ /* 0x000ee8000c1e1500 */
[----:B0-----:R-:W3:Y:S01]  /*f6c0*/  LDL.64 R22, [R1+0xa40] ;  /* 0x000a400001167983 */ /* 0x001ee20000100a00 */
[----:B-----5:R-:W-:-:S03]  /*f6d0*/  IMAD.WIDE R8, R2, 0x2, R8 ;  /* 0x0000000202087825 */ /* 0x020fc600078e0208 */
[----:B------:R-:W-:Y:S04]  /*f6e0*/  STL [R1+0x98], R28 ;  /* 0x0000981c01007387 */ /* 0x000fe80000100800 */
[----:B------:R0:W5:Y:S02]  /*f6f0*/  LDG.E.U16 R7, desc[UR10][R8.64] ;  /* 0x0000000a08077981 */ /* 0x000164000c1e1500 */
[C---:B0-----:R-:W-:Y:S02]  /*f700*/  IMAD.WIDE R8, R2.reuse, 0x2, R18 ;  /* 0x0000000202087825 */ /* 0x041fe400078e0212 */
[----:B------:R-:W5:Y:S04]  /*f710*/  LDL.64 R18, [R1+0x9c8] ;  /* 0x0009c80001127983 */ /* 0x000f680000100a00 */
[----:B------:R-:W5:Y:S04]  /*f720*/  LDG.E.U16 R8, desc[UR10][R8.64] ;  /* 0x0000000a08087981 */ /* 0x000f68000c1e1500 */
[----:B------:R-:W-:Y:S01]  /*f730*/  STL [R1+0x94], R25 ;  /* 0x0000941901007387 */ /* 0x000fe20000100800 */
[----:B------:R-:W-:-:S05]  /*f740*/  IMAD.WIDE R10, R2, 0x2, R10 ;  /* 0x00000002020a7825 */ /* 0x000fca00078e020a */
[----:B------:R0:W5:Y:S02]  /*f750*/  LDG.E.U16 R9, desc[UR10][R10.64] ;  /* 0x0000000a0a097981 */ /* 0x000164000c1e1500 */
[C---:B0-----:R-:W-:Y:S02]  /*f760*/  IMAD.WIDE R10, R2.reuse, 0x2, R20 ;  /* 0x00000002020a7825 */ /* 0x041fe400078e0214 */
[----:B------:R-:W5:Y:S04]  /*f770*/  LDL.64 R20, [R1+0x9c0] ;  /* 0x0009c00001147983 */ /* 0x000f680000100a00 */
[----:B------:R0:W-:Y:S04]  /*f780*/  STL [R1+0x90], R24 ;  /* 0x0000901801007387 */ /* 0x0001e80000100800 */
[----:B------:R-:W5:Y:S04]  /*f790*/  LDG.E.U16 R10, desc[UR10][R10.64] ;  /* 0x0000000a0a0a7981 */ /* 0x000f68000c1e1500 */
[----:B0-----:R-:W5:Y:S04]  /*f7a0*/  LDL.64 R24, [R1+0xaf8] ;  /* 0x000af80001187983 */ /* 0x001f680000100a00 */
[----:B------:R-:W-:Y:S01]  /*f7b0*/  STL [R1+0x8c], R27 ;  /* 0x00008c1b01007387 */ /* 0x000fe20000100800 */
[----:B--2---:R-:W-:-:S05]  /*f7c0*/  IMAD.WIDE R12, R2, 0x2, R12 ;  /* 0x00000002020c7825 */ /* 0x004fca00078e020c */
[----:B------:R0:W2:Y:S02]  /*f7d0*/  LDG.E.U16 R28, desc[UR10][R12.64] ;  /* 0x0000000a0c1c7981 */ /* 0x0000a4000c1e1500 */
[C---:B0-----:R-:W-:Y:S02]  /*f7e0*/  IMAD.WIDE R12, R2.reuse, 0x2, R16 ;  /* 0x00000002020c7825 */ /* 0x041fe400078e0210 */
[----:B------:R-:W2:Y:S04]  /*f7f0*/  LDL.64 R16, [R1+0xac8] ;  /* 0x000ac80001107983 */ /* 0x000ea80000100a00 */
[----:B------:R4:W2:Y:S04]  /*f800*/  LDG.E.U16 R29, desc[UR10][R12.64] ;  /* 0x0000000a0c1d7981 */ /* 0x0008a8000c1e1500 */
[----:B------:R-:W-:Y:S01]  /*f810*/  STL [R1+0x88], R26 ;  /* 0x0000881a01007387 */ /* 0x000fe20000100800 */
[----:B----4-:R-:W-:-:S03]  /*f820*/  IMAD.WIDE R12, R2, 0x2, R14 ;  /* 0x00000002020c7825 */ /* 0x010fc600078e020e */
[----:B------:R-:W4:Y:S04]  /*f830*/  LDL.64 R14, [R1+0xab8] ;  /* 0x000ab800010e7983 */ /* 0x000f280000100a00 */
[----:B------:R3:W4:Y:S04]  /*f840*/  LDG.E.U16 R11, desc[UR10][R12.64] ;  /* 0x0000000a0c0b7981 */ /* 0x000728000c1e1500 */
[----:B------:R0:W-:Y:S01]  /*f850*/  STL [R1+0x84], R3 ;  /* 0x0000840301007387 */ /* 0x0001e20000100800 */
[----:B---3--:R-:W-:-:S03]  /*f860*/  IMAD.WIDE R12, R2, 0x2, R22 ;  /* 0x00000002020c7825 */ /* 0x008fc600078e0216 */
[----:B------:R-:W3:Y:S04]  /*f870*/  LDL.64 R22, [R1+0xaa8] ;  /* 0x000aa80001167983 */ /* 0x000ee80000100a00 */
[----:B------:R5:W3:Y:S04]  /*f880*/  LDG.E.U16 R4, desc[UR10][R12.64] ;  /* 0x0000000a0c047981 */ /* 0x000ae8000c1e1500 */
[----:B------:R1:W-:Y:S01]  /*f890*/  STL [R1+0x80], R0 ;  /* 0x0000800001007387 */ /* 0x0003e20000100800 */
[----:B-----5:R-:W-:-:S03]  /*f8a0*/  IMAD.WIDE R12, R2, 0x2, R18 ;  /* 0x00000002020c7825 */ /* 0x020fc600078e0212 */
[----:B------:R-:W5:Y:S04]  /*f8b0*/  LDL.64 R18, [R1+0xaa0] ;  /* 0x000aa00001127983 */ /* 0x000f680000100a00 */
[----:B0-----:R0:W5:Y:S02]  /*f8c0*/  LDG.E.U16 R3, desc[UR10][R12.64] ;  /* 0x0000000a0c037981 */ /* 0x001164000c1e1500 */
[C---:B0-----:R-:W-:Y:S02]  /*f8d0*/  IMAD.WIDE R12, R2.reuse, 0x2, R20 ;  /* 0x00000002020c7825 */ /* 0x041fe400078e0214 */
[----:B------:R-:W5:Y:S04]  /*f8e0*/  LDL.64 R20, [R1+0xa38] ;  /* 0x000a380001147983 */ /* 0x000f680000100a00 */
[----:B------:R0:W5:Y:S02]  /*f8f0*/  LDG.E.U16 R26, desc[UR10][R12.64] ;  /* 0x0000000a0c1a7981 */ /* 0x000164000c1e1500 */
[----:B0-----:R-:W-:-:S02]  /*f900*/  IMAD.WIDE R12, R2, 0x2, R24 ;  /* 0x00000002020c7825 */ /* 0x001fc400078e0218 */
[----:B------:R-:W5:Y:S04]  /*f910*/  LDL.64 R24, [R1+0xa30] ;  /* 0x000a300001187983 */ /* 0x000f680000100a00 */
[----:B------:R2:W5:Y:S02]  /*f920*/  LDG.E.U16 R27, desc[UR10][R12.64] ;  /* 0x0000000a0c1b7981 */ /* 0x000564000c1e1500 */
[C---:B--2---:R-:W-:Y:S02]  /*f930*/  IMAD.WIDE R12, R2.reuse, 0x2, R16 ;  /* 0x00000002020c7825 */ /* 0x044fe400078e0210 */
[----:B------:R-:W2:Y:S04]  /*f940*/  LDL.64 R16, [R1+0x9b8] ;  /* 0x0009b80001107983 */ /* 0x000ea80000100a00 */
[----:B-1----:R4:W2:Y:S02]  /*f950*/  LDG.E.U16 R0, desc[UR10][R12.64] ;  /* 0x0000000a0c007981 */ /* 0x0028a4000c1e1500 */
[----:B----4-:R-:W-:-:S02]  /*f960*/  IMAD.WIDE R12, R2, 0x2, R14 ;  /* 0x00000002020c7825 */ /* 0x010fc400078e020e */
[----:B------:R-:W4:Y:S04]  /*f970*/  LDL.64 R14, [R1+0x9b0] ;  /* 0x0009b000010e7983 */ /* 0x000f280000100a00 */
[----:B------:R0:W-:Y:S04]  /*f980*/  STL [R1+0x64], R28 ;  /* 0x0000641c01007387 */ /* 0x0001e80000100800 */
[----:B------:R1:W-:Y:S04]  /*f990*/  STL [R1+0x5c], R29 ;  /* 0x00005c1d01007387 */ /* 0x0003e80000100800 */
[----:B0-----:R3:W4:Y:S02]  /*f9a0*/  LDG.E.U16 R28, desc[UR10][R12.64] ;  /* 0x0000000a0c1c7981 */ /* 0x001724000c1e1500 */
[----:B---3--:R-:W-:-:S02]  /*f9b0*/  IMAD.WIDE R12, R2, 0x2, R22 ;  /* 0x00000002020c7825 */ /* 0x008fc400078e0216 */
[----:B------:R-:W3:Y:S04]  /*f9c0*/  LDL.64 R22, [R1+0xa98] ;  /* 0x000a980001167983 */ /* 0x000ee80000100a00 */
[----:B-1----:R5:W3:Y:S02]  /*f9d0*/  LDG.E.U16 R29, desc[UR10][R12.64] ;  /* 0x0000000a0c1d7981 */ /* 0x002ae4000c1e1500 */
[C---:B-----5:R-:W-:Y:S02]  /*f9e0*/  IMAD.WIDE R12, R2.reuse, 0x2, R18 ;  /* 0x00000002020c7825 */ /* 0x060fe400078e0212 */
[----:B------:R-:W5:Y:S04]  /*f9f0*/  LDL.64 R18, [R1+0xa90] ;  /* 0x000a900001127983 */ /* 0x000f680000100a00 */
[----:B------:R0:W-:Y:S04]  /*fa00*/  STL [R1+0x58], R11 ;  /* 0x0000580b01007387 */ /* 0x0001e80000100800 */
[----:B0-----:R0:W5:Y:S02]  /*fa10*/  LDG.E.U16 R11, desc[UR10][R12.64] ;  /* 0x0000000a0c0b7981 */ /* 0x001164000c1e1500 */
[----:B0-----:R-:W-:-:S02]  /*fa20*/  IMAD.WIDE R12, R2, 0x2, R20 ;  /* 0x00000002020c7825 */ /* 0x001fc400078e0214 */
[----:B------:R-:W5:Y:S04]  /*fa30*/  LDL.64 R20, [R1+0xa28] ;  /* 0x000a280001147983 */ /* 0x000f680000100a00 */
[----:B------:R0:W-:Y:S04]  /*fa40*/  STL [R1+0x54], R4 ;  /* 0x0000540401007387 */ /* 0x0001e80000100800 */
[----:B------:R1:W-:Y:S04]  /*fa50*/  STL [R1+0x4c], R3 ;  /* 0x00004c0301007387 */ /* 0x0003e80000100800 */
[----:B0-----:R0:W5:Y:S04]  /*fa60*/  LDG.E.U16 R4, desc[UR10][R12.64] ;  /* 0x0000000a0c047981 */ /* 0x001168000c1e1500 */
[----:B------:R-:W-:Y:S04]  /*fa70*/  STL [R1+0x60], R27 ;  /* 0x0000601b01007387 */ /* 0x000fe80000100800 */
[----:B------:R1:W-:Y:S01]  /*fa80*/  STL [R1+0x40], R26 ;  /* 0x0000401a01007387 */ /* 0x0003e20000100800 */
[----:B0-----:R-:W-:-:S05]  /*fa90*/  IMAD.WIDE R12, R2, 0x2, R24 ;  /* 0x00000002020c7825 */ /* 0x001fca00078e0218 */
[----:B-1----:R2:W5:Y:S04]  /*faa0*/  LDG.E.U16 R3, desc[UR10][R12.64] ;  /* 0x0000000a0c037981 */ /* 0x002568000c1e1500 */
[----:B------:R-:W5:Y:S01]  /*fab0*/  LDL.64 R26, [R1+0xa20] ;  /* 0x000a2000011a7983 */ /* 0x000f620000100a00 */
[----:B--2---:R-:W-:-:S03]  /*fac0*/  IMAD.WIDE R12, R2, 0x2, R16 ;  /* 0x00000002020c7825 */ /* 0x004fc600078e0210 */
[----:B------:R-:W2:Y:S04]  /*fad0*/  LDL.64 R16, [R1+0x9a8] ;  /* 0x0009a80001107983 */ /* 0x000ea80000100a00 */
[----:B------:R0:W-:Y:S04]  /*fae0*/  STL [R1+0x50], R0 ;  /* 0x0000500001007387 */ /* 0x0001e80000100800 */
[----:B------:R-:W2:Y:S04]  /*faf0*/  LDL.64 R24, [R1+0x9a0] ;  /* 0x0009a00001187983 */ /* 0x000ea80000100a00 */
[----:B0-----:R4:W2:Y:S02]  /*fb00*/  LDG.E.U16 R0, desc[UR10][R12.64] ;  /* 0x0000000a0c007981 */ /* 0x0018a4000c1e1500 */
[----:B----4-:R-:W-:-:S02]  /*fb10*/  IMAD.WIDE R12, R2, 0x2, R14 ;  /* 0x00000002020c7825 */ /* 0x010fc400078e020e */
[----:B------:R0:W-:Y:S04]  /*fb20*/  STL [R1+0x48], R28 ;  /* 0x0000481c01007387 */ /* 0x0001e80000100800 */
[----:B------:R-:W4:Y:S04]  /*fb30*/  LDL.64 R14, [R1+0xa88] ;  /* 0x000a8800010e7983 */ /* 0x000f280000100a00 */
[----:B0-----:R0:W4:Y:S04]  /*fb40*/  LDG.E.U16 R28, desc[UR10][R12.64] ;  /* 0x0000000a0c1c7981 */ /* 0x001128000c1e1500 */
[----:B---3--:R1:W-:Y:S01]  /*fb50*/  STL [R1+0x44], R29 ;  /* 0x0000441d01007387 */ /* 0x0083e20000100800 */
[----:B0-----:R-:W-:-:S05]  /*fb60*/  IMAD.WIDE R12, R2, 0x2, R22 ;  /* 0x00000002020c7825 */ /* 0x001fca00078e0216 */
[----:B-1----:R5:W3:Y:S02]  /*fb70*/  LDG.E.U16 R29, desc[UR10][R12.64] ;  /* 0x0000000a0c1d7981 */ /* 0x002ae4000c1e1500 */
[C---:B-----5:R-:W-:Y:S02]  /*fb80*/  IMAD.WIDE R12, R2.reuse, 0x2, R18 ;  /* 0x00000002020c7825 */ /* 0x060fe400078e0212 */
[----:B------:R-:W5:Y:S04]  /*fb90*/  LDL.64 R18, [R1+0xa18] ;  /* 0x000a180001127983 */ /* 0x000f680000100a00 */
[----:B------:R0:W-:Y:S04]  /*fba0*/  STL [R1+0x3c], R11 ;  /* 0x00003c0b01007387 */ /* 0x0001e80000100800 */
[----:B------:R-:W5:Y:S04]  /*fbb0*/  LDL.64 R22, [R1+0xa10] ;  /* 0x000a100001167983 */ /* 0x000f680000100a00 */
[----:B0-----:R0:W5:Y:S02]  /*fbc0*/  LDG.E.U16 R11, desc[UR10][R12.64] ;  /* 0x0000000a0c0b7981 */ /* 0x001164000c1e1500 */
[----:B0-----:R-:W-:-:S02]  /*fbd0*/  IMAD.WIDE R12, R2, 0x2, R20 ;  /* 0x00000002020c7825 */ /* 0x001fc400078e0214 */
[----:B------:R0:W-:Y:S04]  /*fbe0*/  STL [R1+0x38], R4 ;  /* 0x0000380401007387 */ /* 0x0001e80000100800 */
[----:B------:R-:W5:Y:S04]  /*fbf0*/  LDL.64 R20, [R1+0x998] ;  /* 0x0009980001147983 */ /* 0x000f680000100a00 */
[----:B0-----:R0:W5:Y:S02]  /*fc00*/  LDG.E.U16 R4, desc[UR10][R12.64] ;  /* 0x0000000a0c047981 */ /* 0x001164000c1e1500 */
[----:B0-----:R-:W-:-:S05]  /*fc10*/  IMAD.WIDE R12, R2, 0x2, R26 ;  /* 0x00000002020c7825 */ /* 0x001fca00078e021a */
[----:B------:R2:W5:Y:S02]  /*fc20*/  LDG.E.U16 R27, desc[UR10][R12.64] ;  /* 0x0000000a0c1b7981 */ /* 0x000564000c1e1500 */
[C---:B--2---:R-:W-:Y:S02]  /*fc30*/  IMAD.WIDE R12, R2.reuse, 0x2, R16 ;  /* 0x00000002020c7825 */ /* 0x044fe400078e0210 */
[----:B------:R-:W2:Y:S04]  /*fc40*/  LDL.64 R16, [R1+0x990] ;  /* 0x0009900001107983 */ /* 0x000ea80000100a00 */
[----:B------:R0:W-:Y:S04]  /*fc50*/  STL [R1+0x34], R3 ;  /* 0x0000340301007387 */ /* 0x0001e80000100800 */
[----:B0-----:R0:W2:Y:S04]  /*fc60*/  LDG.E.U16 R3, desc[UR10][R12.64] ;  /* 0x0000000a0c037981 */ /* 0x0010a8000c1e1500 */
[----:B------:R1:W-:Y:S01]  /*fc70*/  STL [R1+0x30], R0 ;  /* 0x0000300001007387 */ /* 0x0003e20000100800 */
[----:B0-----:R-:W-:-:S05]  /*fc80*/  IMAD.WIDE R12, R2, 0x2, R24 ;  /* 0x00000002020c7825 */ /* 0x001fca00078e0218 */
[----:B-1----:R4:W2:Y:S02]  /*fc90*/  LDG.E.U16 R0, desc[UR10][R12.64] ;  /* 0x0000000a0c007981 */ /* 0x0028a4000c1e1500 */
[----:B----4-:R-:W-:-:S05]  /*fca0*/  IMAD.WIDE R12, R2, 0x2, R14 ;  /* 0x00000002020c7825 */ /* 0x010fca00078e020e */
[----:B------:R5:W4:Y:S04]  /*fcb0*/  LDG.E.U16 R24, desc[UR10][R12.64] ;  /* 0x0000000a0c187981 */ /* 0x000b28000c1e1500 */
[----:B---3--:R-:W-:Y:S04]  /*fcc0*/  STL [R1+0x28], R29 ;  /* 0x0000281d01007387 */ /* 0x008fe80000100800 */
[----:B------:R0:W-:Y:S04]  /*fcd0*/  STL [R1+0x2c], R28 ;  /* 0x00002c1c01007387 */ /* 0x0001e80000100800 */
[----:B------:R-:W3:Y:S01]  /*fce0*/  LDL.64 R14, [R1+0xa78] ;  /* 0x000a7800010e7983 */ /* 0x000ee20000100a00 */
[----:B-----5:R-:W-:-:S03]  /*fcf0*/  IMAD.WIDE R12, R2, 0x2, R18 ;  /* 0x00000002020c7825 */ /* 0x020fc600078e0212 */
[----:B0-----:R-:W5:Y:S04]  /*fd00*/  LDL.64 R28, [R1+0xa80] ;  /* 0x000a8000011c7983 */ /* 0x001f680000100a00 */
[----:B------:R0:W-:Y:S04]  /*fd10*/  STL [R1+0x24], R11 ;  /* 0x0000240b01007387 */ /* 0x0001e80000100800 */
[----:B------:R-:W3:Y:S04]  /*fd20*/  LDL.64 R18, [R1+0xa08] ;  /* 0x000a080001127983 */ /* 0x000ee80000100a00 */
[----:B0-----:R0:W3:Y:S02]  /*fd30*/  LDG.E.U16 R11, desc[UR10][R12.64] ;  /* 0x0000000a0c0b7981 */ /* 0x0010e4000c1e1500 */
[----:B0-----:R-:W-:-:S02]  /*fd40*/  IMAD.WIDE R12, R2, 0x2, R22 ;  /* 0x00000002020c7825 */ /* 0x001fc400078e0216 */
[----:B------:R0:W-:Y:S04]  /*fd50*/  STL [R1+0x20], R4 ;  /* 0x0000200401007387 */ /* 0x0001e80000100800 */
[----:B0-----:R0:W3:Y:S02]  /*fd60*/  LDG.E.U16 R4, desc[UR10][R12.64] ;  /* 0x0000000a0c047981 */ /* 0x0010e4000c1e1500 */
[----:B0-----:R-:W-:-:S05]  /*fd70*/  IMAD.WIDE R12, R2, 0x2, R20 ;  /* 0x00000002020c7825 */ /* 0x001fca00078e0214 */
[----:B------:R2:W3:Y:S04]  /*fd80*/  LDG.E.U16 R25, desc[UR10][R12.64] ;  /* 0x0000000a0c197981 */ /* 0x0004e8000c1e1500 */
[----:B------:R0:W-:Y:S04]  /*fd90*/  STL [R1+0x1c], R27 ;  /* 0x00001c1b01007387 */ /* 0x0001e80000100800 */
[----:B0-----:R-:W4:Y:S01]  /*fda0*/  LDL.64 R26, [R1+0xa00] ;  /* 0x000a0000011a7983 */ /* 0x001f220000100a00 */
[----:B--2---:R-:W-:-:S05]  /*fdb0*/  IMAD.WIDE R12, R2, 0x2, R16 ;  /* 0x00000002020c7825 */ /* 0x004fca00078e0210 */
[----:B------:R5:W2:Y:S02]  /*fdc0*/  LDG.E.U16 R23, desc[UR10][R12.64] ;  /* 0x0000000a0c177981 */ /* 0x000aa4000c1e1500 */
[C---:B-----5:R-:W-:Y:S02]  /*fdd0*/  IMAD.WIDE R12, R2.reuse, 0x2, R28 ;  /* 0x00000002020c7825 */ /* 0x060fe400078e021c */
[----:B---3--:R-:W-:Y:S04]  /*fde0*/  STL [R1+0x2510], R25 ;  /* 0x0025101901007387 */ /* 0x008fe80000100800 */
[----:B------:R-:W3:Y:S04]  /*fdf0*/  LDL.64 R20, [R1+0x988] ;  /* 0x0009880001147983 */ /* 0x000ee80000100a00 */
[----:B------:R-:W5:Y:S04]  /*fe00*/  LDL.64 R16, [R1+0x980] ;  /* 0x0009800001107983 */ /* 0x000f680000100a00 */
[----:B--2---:R-:W-:Y:S04]  /*fe10*/  STL [R1+0x2514], R23 ;  /* 0x0025141701007387 */ /* 0x004fe80000100800 */
[----:B------:R0:W-:Y:S04]  /*fe20*/  STL [R1+0x18], R3 ;  /* 0x0000180301007387 */ /* 0x0001e80000100800 */
[----:B0-----:R0:W2:Y:S02]  /*fe30*/  LDG.E.U16 R3, desc[UR10][R12.64] ;  /* 0x0000000a0c037981 */ /* 0x0010a4000c1e1500 */
[----:B0-----:R-:W-:-:S02]  /*fe40*/  IMAD.WIDE R12, R2, 0x2, R14 ;  /* 0x00000002020c7825 */ /* 0x001fc400078e020e */
[----:B------:R-:W2:Y:S04]  /*fe50*/  LDL.64 R14, [R1+0xa70] ;  /* 0x000a7000010e7983 */ /* 0x000ea80000100a00 */
[----:B------:R0:W-:Y:S04]  /*fe60*/  STL [R1+0x14], R0 ;  /* 0x0000140001007387 */ /* 0x0001e80000100800 */
[----:B0-----:R0:W5:Y:S02]  /*fe70*/  LDG.E.U16 R0, desc[UR10][R12.64] ;  /* 0x0000000a0c007981 */ /* 0x001164000c1e1500 */
[----:B0-----:R-:W-:-:S02]  /*fe80*/  IMAD.WIDE R12, R2, 0x2, R18 ;  /* 0x00000002020c7825 */ /* 0x001fc400078e0212 */
[----:B------:R-:W5:Y:S04]  /*fe90*/  LDL.64 R18, [R1+0x9f8] ;  /* 0x0009f80001127983 */ /* 0x000f680000100a00 */
[----:B------:R4:W5:Y:S02]  /*fea0*/  LDG.E.U16 R29, desc[UR10][R12.64] ;  /* 0x0000000a0c1d7981 */ /* 0x000964000c1e1500 */
[----:B----4-:R-:W-:-:S05]  /*feb0*/  IMAD.WIDE R12, R2, 0x2, R26 ;  /* 0x00000002020c7825 */ /* 0x010fca00078e021a */
[----:B------:R3:W4:Y:S02]  /*fec0*/  LDG.E.U16 R27, desc[UR10][R12.64] ;  /* 0x0000000a0c1b7981 */ /* 0x000724000c1e1500 */
[----:B---3--:R-:W-:-:S04]  /*fed0*/  IMAD.WIDE R12, R2, 0x2, R20 ;  /* 0x00000002020c7825 */ /* 0x008fc800078e0214 */
[----:B--2---:R-:W-:-:S05]  /*fee0*/  IMAD.WIDE R14, R2, 0x2, R14 ;  /* 0x00000002020e7825 */ /* 0x004fca00078e020e */
[----:B------:R-:W2:Y:S04]  /*fef0*/  LDG.E.U16 R21, desc[UR10][R14.64] ;  /* 0x0000000a0e157981 */ /* 0x000ea8000c1e1500 */
[----:B-----5:R-:W-:Y:S04]  /*ff00*/  STL [R1+0x24f8], R29 ;  /* 0x0024f81d01007387 */ /* 0x020fe80000100800 */
[----:B------:R0:W-:Y:S04]  /*ff10*/  STL [R1+0x10], R24 ;  /* 0x0000101801007387 */ /* 0x0001e80000100800 */
[----:B0-----:R-:W3:Y:S04]  /*ff20*/  LDL.64 R24, [R1+0x9f0] ;  /* 0x0009f00001187983 */ /* 0x001ee80000100a00 */
[----:B----4-:R-:W-:Y:S04]  /*ff30*/  STL [R1+0x24fc], R27 ;  /* 0x0024fc1b01007387 */ /* 0x010fe80000100800 */
[----:B------:R0:W-:Y:S04]  /*ff40*/  STL [R1+0xc], R11 ;  /* 0x00000c0b01007387 */ /* 0x0001e80000100800 */
[----:B0-----:R0:W4:Y:S02]  /*ff50*/  LDG.E.U16 R11, desc[UR10][R12.64] ;  /* 0x0000000a0c0b7981 */ /* 0x001124000c1e1500 */
[----:B0-----:R-:W-:-:S06]  /*ff60*/  IMAD.WIDE R12, R2, 0x2, R16 ;  /* 0x00000002020c7825 */ /* 0x001fcc00078e0210 */
[----:B------:R-:W5:Y:S01]  /*ff70*/  LDG.E.U16 R12, desc[UR10][R12.64] ;  /* 0x0000000a0c0c7981 */ /* 0x000f62000c1e1500 */
[----:B------:R-:W-:-:S05]  /*ff80*/  IMAD.WIDE R14, R2, 0x2, R18 ;  /* 0x00000002020e7825 */ /* 0x000fca00078e0212 */
[----:B------:R3:W2:Y:S04]  /*ff90*/  LDG.E.U16 R19, desc[UR10][R14.64] ;  /* 0x0000000a0e137981 */ /* 0x0006a8000c1e1500 */
[----:B----4-:R-:W-:Y:S04]  /*ffa0*/  STL [R1+0x2500], R11 ;  /* 0x0025000b01007387 */ /* 0x010fe80000100800 */
[----:B------:R-:W4:Y:S04]  /*ffb0*/  LDL.64 R16, [R1+0x978] ;  /* 0x0009780001107983 */ /* 0x000f280000100a00 */
[----:B-----5:R-:W-:Y:S04]  /*ffc0*/  STL [R1+0x2504], R12 ;  /* 0x0025040c01007387 */ /* 0x020fe80000100800 */
[----:B------:R-:W-:Y:S04]  /*ffd0*/  STL [R1+0x8], R4 ;  /* 0x0000080401007387 */ /* 0x000fe80000100800 */
[----:B------:R-:W5:Y:S04]  /*ffe0*/  LDL.64 R28, [R1+0xa68] ;  /* 0x000a6800011c7983 */ /* 0x000f680000100a00 */
[----:B--2---:R0:W-:Y:S04]  /*fff0*/  STL [R1+0x24dc], R21 ;  /* 0x0024dc1501007387 */ /* 0x0041e80000100800 */
[----:B------:R-:W2:Y:S04]  /*10000*/  LDL.64 R22, [R1+0xa60] ;  /* 0x000a600001167983 */ /* 0x000ea80000100a00 */
[----:B0-----:R-:W2:Y:S01]  /*10010*/  LDL.64 R20, [R1+0x970] ;  /* 0x0009700001147983 */ /* 0x001ea20000100a00 */
[----:B---3--:R-:W-:-:S03]  /*10020*/  IMAD.WIDE R14, R2, 0x2, R24 ;  /* 0x00000002020e7825 */ /* 0x008fc600078e0218 */
[----:B------:R-:W-:Y:S04]  /*10030*/  STL [R1+0x24e0], R19 ;  /* 0x0024e01301007387 */ /* 0x000fe80000100800 */
[----:B------:R-:W3:Y:S04]  /*10040*/  LDL.64 R24, [R1+0x9e8] ;  /* 0x0009e80001187983 */ /* 0x000ee80000100a00 */
[----:B------:R-:W3:Y:S04]  /*10050*/  LDL.64 R26, [R1+0x9e0] ;  /* 0x0009e000011a7983 */ /* 0x000ee80000100a00 */
[----:B------:R4:W3:Y:S04]  /*10060*/  LDG.E.U16 R13, desc[UR10][R14.64] ;  /* 0x0000000a0e0d7981 */ /* 0x0008e8000c1e1500 */
[----:B------:R-:W-:Y:S01]  /*10070*/  STL [R1+0x4], R3 ;  /* 0x0000040301007387 */ /* 0x000fe20000100800 */
[----:B----4-:R-:W-:-:S05]  /*10080*/  IMAD.WIDE R14, R2, 0x2, R16 ;  /* 0x00000002020e7825 */ /* 0x010fca00078e0210 */
[----:B------:R2:W4:Y:S02]  /*10090*/  LDG.E.U16 R17, desc[UR10][R14.64] ;  /* 0x0000000a0e117981 */ /* 0x000524000c1e1500 */
[----:B--2---:R-:W-:-:S05]  /*100a0*/  IMAD.WIDE R14, R2, 0x2, R20 ;  /* 0x00000002020e7825 */ /* 0x004fca00078e0214 */
[----:B------:R5:W2:Y:S02]  /*100b0*/  LDG.E.U16 R18, desc[UR10][R14.64] ;  /* 0x0000000a0e127981 */ /* 0x000aa4000c1e1500 */
[----:B-----5:R-:W-:-:S05]  /*100c0*/  IMAD.WIDE R14, R2, 0x2, R28 ;  /* 0x00000002020e7825 */ /* 0x020fca00078e021c */
[----:B------:R0:W5:Y:S02]  /*100d0*/  LDG.E.U16 R20, desc[UR10][R14.64] ;  /* 0x0000000a0e147981 */ /* 0x000164000c1e1500 */
[----:B0-----:R-:W-:-:S05]  /*100e0*/  IMAD.WIDE R14, R2, 0x2, R22 ;  /* 0x00000002020e7825 */ /* 0x001fca00078e0216 */
[----:B------:R3:W5:Y:S02]  /*100f0*/  LDG.E.U16 R22, desc[UR10][R14.64] ;  /* 0x0000000a0e167981 */ /* 0x000764000c1e1500 */
[C---:B---3--:R-:W-:Y:S02]  /*10100*/  IMAD.WIDE R14, R2.reuse, 0x2, R24 ;  /* 0x00000002020e7825 */ /* 0x048fe400078e0218 */
[----:B------:R0:W-:Y:S04]  /*10110*/  STL [R1+0x24e4], R13 ;  /* 0x0024e40d01007387 */ /* 0x0001e80000100800 */
[----:B------:R1:W3:Y:S04]  /*10120*/  LDG.E.U16 R24, desc[UR10][R14.64] ;  /* 0x0000000a0e187981 */ /* 0x0002e8000c1e1500 */
[----:B------:R2:W-:Y:S04]  /*10130*/  STL [R1], R0 ;  /* 0x0000000001007387 */ /* 0x0005e80000100800 */
[----:B0-----:R-:W3:Y:S01]  /*10140*/  LDL.64 R12, [R1+0x968] ;  /* 0x00096800010c7983 */ /* 0x001ee20000100a00 */
[----:B-1----:R-:W-:-:S05]  /*10150*/  IMAD.WIDE R14, R2, 0x2, R26 ;  /* 0x00000002020e7825 */ /* 0x002fca00078e021a */
[----:B------:R0:W3:Y:S04]  /*10160*/  LDG.E.U16 R26, desc[UR10][R14.64] ;  /* 0x0000000a0e1a7981 */ /* 0x0000e8000c1e1500 */
[----:B----4-:R-:W-:Y:S04]  /*10170*/  STL [R1+0x24e8], R17 ;  /* 0x0024e81101007387 */ /* 0x010fe80000100800 */
[----:B--2---:R-:W-:Y:S04]  /*10180*/  STL [R1+0x24ec], R18 ;  /* 0x0024ec1201007387 */ /* 0x004fe80000100800 */
[----:B-----5:R-:W-:Y:S04]  /*10190*/  STL [R1+0x24c8], R20 ;  /* 0x0024c81401007387 */ /* 0x020fe80000100800 */
[----:B------:R-:W-:Y:S04]  /*101a0*/  STL [R1+0x24cc], R22 ;  /* 0x0024cc1601007387 */ /* 0x000fe80000100800 */
[----:B---3--:R-:W-:Y:S01]  /*101b0*/  STL [R1+0x24d0], R24 ;  /* 0x0024d01801007387 */ /* 0x008fe20000100800 */
[----:B0-----:R-:W-:-:S05]  /*101c0*/  IMAD.WIDE R14, R2, 0x2, R12 ;  /* 0x00000002020e7825 */ /* 0x001fca00078e020c */
[----:B------:R0:W2:Y:S04]  /*101d0*/  LDG.E.U16 R28, desc[UR10][R14.64] ;  /* 0x0000000a0e1c7981 */ /* 0x0000a8000c1e1500 */
[----:B------:R-:W-:Y:S04]  /*101e0*/  STL [R1+0x24d4], R26 ;  /* 0x0024d41a01007387 */ /* 0x000fe80000100800 */
[----:B------:R-:W3:Y:S04]  /*101f0*/  LDL.LU R4, [R1+0x4a0] ;  /* 0x0004a00001047983 */ /* 0x000ee80000300800 */
[----:B------:R-:W4:Y:S04]  /*10200*/  LDL.LU R3, [R1+0x49c] ;  /* 0x00049c0001037983 */ /* 0x000f280000300800 */
[----:B------:R-:W5:Y:S04]  /*10210*/  LDL.LU R16, [R1+0xd8] ;  /* 0x0000d80001107983 */ /* 0x000f680000300800 */
[----:B------:R-:W2:Y:S04]  /*10220*/  LDL.LU R25, [R1+0x498] ;  /* 0x0004980001197983 */ /* 0x000ea80000300800 */
[----:B------:R-:W0:Y:S01]  /*10230*/  LDL.64 R14, [R1+0x960] ;  /* 0x00096000010e7983 */ /* 0x000e220000100a00 */
[----:B------:R-:W1:Y:S01]  /*10240*/  S2R R0, SR_TID.X ;  /* 0x0000000000007919 */ /* 0x000e620000002100 */
[----:B0-----:R-:W-:-:S06]  /*10250*/  IMAD.WIDE R14, R2, 0x2, R14 ;  /* 0x00000002020e7825 */ /* 0x001fcc00078e020e */
[----:B------:R0:W5:Y:S04]  /*10260*/  LDG.E.U16 R14, desc[UR10][R14.64] ;  /* 0x0000000a0e0e7981 */ /* 0x000168000c1e1500 */
[----:B--2---:R2:W-:Y:S04]  /*10270*/  STL [R1+0x24d8], R28 ;  /* 0x0024d81c01007387 */ /* 0x0045e80000100800 */
[----:B--2---:R-:W2:Y:S04]  /*10280*/  LDL.LU R28, [R1+0x418] ;  /* 0x00041800011c7983 */ /* 0x004ea80000300800 */
[----:B------:R-:W2:Y:S04]  /*10290*/  LDL.LU R26, [R1+0x410] ;  /* 0x00041000011a7983 */ /* 0x000ea80000300800 */
[----:B------:R-:W2:Y:S04]  /*102a0*/  LDL.LU R24, [R1+0x2d8] ;  /* 0x0002d80001187983 */ /* 0x000ea80000300800 */
[----:B------:R-:W2:Y:S04]  /*102b0*/  LDL.LU R22, [R1+0x2d0] ;  /* 0x0002d00001167983 */ /* 0x000ea80000300800 */
[----:B------:R-:W2:Y:S04]  /*102c0*/  LDL.LU R20, [R1+0x288] ;  /* 0x0002880001147983 */ /* 0x000ea80000300800 */
[----:B------:R-:W2:Y:S04]  /*102d0*/  LDL.LU R18, [R1+0x280] ;  /* 0x0002800001127983 */ /* 0x000ea80000300800 */
[----:B------:R-:W2:Y:S04]  /*102e0*/  LDL.LU R17, [R1+0x1c8] ;  /* 0x0001c80001117983 */ /* 0x000ea80000300800 */
[----:B------:R-:W2:Y:S01]  /*102f0*/  LDL.LU R13, [R1+0x198] ;  /* 0x00019800010d7983 */ /* 0x000ea20000300800 */
[----:B-1----:R-:W-:-:S03]  /*10300*/  LOP3.LUT R0, R0, 0xff, RZ, 0xc0, !PT ;  /* 0x000000ff00007812 */ /* 0x002fc600078ec0ff */
[----:B------:R-:W2:Y:S04]  /*10310*/  LDL.LU R19, [R1+0x194] ;  /* 0x0001940001137983 */ /* 0x000ea80000300800 */
[----:B------:R-:W2:Y:S04]  /*10320*/  LDL.LU R21, [R1+0x140] ;  /* 0x0001400001157983 */ /* 0x000ea80000300800 */
[----:B------:R-:W2:Y:S04]  /*10330*/  LDL.LU R12, [R1+0x120] ;  /* 0x00012000010c7983 */ /* 0x000ea80000300800 */
[----:B------:R-:W2:Y:S01]  /*10340*/  LDL.LU R11, [R1+0x74] ;  /* 0x00007400010b7983 */ /* 0x000ea20000300800 */
[----:B0-----:R-:W-:Y:S01]  /*10350*/  SHF.L.U32 R15, R0, 0x1, RZ ;  /* 0x00000001000f7819 */ /* 0x001fe200000006ff */
[----:B------:R-:W-:Y:S06]  /*10360*/  BAR.SYNC.DEFER_BLOCKING 0x0 ;  /* 0x0000000000007b1d */ /* 0x000fec0000010000 */
[----:B------:R-:W2:Y:S04]  /*10370*/  LDL.LU R27, [R1+0x70] ;  /* 0x00007000011b7983 */ /* 0x000ea80000300800 */
[----:B------:R-:W2:Y:S04]  /*10380*/  LDL.LU R29, [R1+0x6c] ;  /* 0x00006c00011d7983 */ /* 0x000ea80000300800 */
[----:B------:R-:W2:Y:S04]  /*10390*/  LDL.LU R23, [R1+0x68] ;  /* 0x0000680001177983 */ /* 0x000ea80000300800 */
[----:B------:R0:W-:Y:S04]  /*103a0*/  STL [R1+0x1468], R2 ;  /* 0x0014680201007387 */ /* 0x0001e80000100800 */
[----:B---3--:R-:W-:Y:S04]  /*103b0*/  STS.U16 [R15+UR6], R4 ;  /* 0x000000040f007988 */ /* 0x008fe80008000406 */
[----:B0-----:R-:W3:Y:S04]  /*103c0*/  LDL.LU R2, [R1+0x450] ;  /* 0x0004500001027983 */ /* 0x001ee80000300800 */
[----:B----4-:R-:W-:Y:S04]  /*103d0*/  STS.U16 [R15+UR6+0x200], R3 ;  /* 0x000200030f007988 */ /* 0x010fe80008000406 */
[----:B-----5:R-:W-:Y:S04]  /*103e0*/  STS.U16 [R15+UR6+0x2000], R16 ;  /* 0x002000100f007988 */ /* 0x020fe80008000406 */
[----:B------:R0:W-:Y:S04]  /*103f0*/  STL [R1+0x24f0], R14 ;  /* 0x0024f00e01007387 */ /* 0x0001e80000100800 */
[----:B0-----:R-:W4:Y:S04]  /*10400*/  LDL.LU R14, [R1+0x458] ;  /* 0x00045800010e7983 */ /* 0x001f280000300800 */
[----:B------:R0:W-:Y:S04]  /*10410*/  STL [R1+0x24f4], R0 ;  /* 0x0024f40001007387 */ /* 0x0001e80000100800 */
[----:B0-----:R-:W5:Y:S04]  /*10420*/  LDL.LU R0, [R1+0x490] ;  /* 0x0004900001007983 */ /* 0x001f680000300800 */
[----:B------:R-:W2:Y:S04]  /*10430*/  LDL.LU R4, [R1+0x2540] ;  /* 0x0025400001047983 */ /* 0x000ea80000300800 */
[----:B------:R-:W2:Y:S04]  /*10440*/  LDL.LU R3, [R1+0x253c] ;  /* 0x00253c0001037983 */ /* 0x000ea80000300800 */
[----:B------:R-:W2:Y:S04]  /*10450*/  LDL.LU R16, [R1+0x2538] ;  /* 0x0025380001107983 */ /* 0x000ea80000300800 */
[----:B------:R-:W-:Y:S04]  /*10460*/  STS.U16 [R15+UR6+0x4000], R25 ;  /* 0x004000190f007988 */ /* 0x000fe80008000406 */
[----:B--2---:R0:W-:Y:S04]  /*10470*/  STS.U16 [R15+UR6+0x2200], R16 ;  /* 0x002200100f007988 */ /* 0x0041e80008000406 */
[----:B0-----:R-:W2:Y:S04]  /*10480*/  LDL.LU R16, [R1+0x2534] ;  /* 0x0025340001107983 */ /* 0x001ea80000300800 */
[----:B------:R-:W2:Y:S04]  /*10490*/  LDL.LU R25, [R1+0x114] ;  /* 0x0001140001197983 */ /* 0x000ea80000300800 */
[----:B------:R0:W-:Y:S04]  /*104a0*/  STS.U16 [R15+UR6+0x18000], R3 ;  /* 0x018000030f007988 */ /* 0x0001e80008000406 */
[----:B------:R1:W-:Y:S01]  /*104b0*/  STS.U16 [R15+UR6+0x16000], R23 ;  /* 0x016000170f007988 */ /* 0x0003e20008000406 */
[----:B0-----:R-:W-:-:S03]  /*104c0*/  LOP3.LUT R3, R15, 0x10, RZ, 0x3c, !PT ;  /* 0x000000100f037812 */ /* 0x001fc600078e3cff */
[----:B-----5:R-:W-:Y:S04]  /*104d0*/  STS.U16 [R15+UR6+0x4200], R0 ;  /* 0x004200000f007988 */ /* 0x020fe80008000406 */
        /* <DEDUP_REMOVED lines=16> */
[----:B-1----:R-:W3:Y:S04]  /*105e0*/  LDL.LU R23, [R1+0xe8] ;  /* 0x0000e80001177983 */ /* 0x002ee80000300800 */
[----:B------:R-:W-:Y:S04]  /*105f0*/  STS.U16 [R15+UR6+0x18200], R4 ;  /* 0x018200040f007988 */ /* 0x000fe80008000406 */
[----:B------:R-:W-:Y:S04]  /*10600*/  STS.U16 [R15+UR6+0x1a000], R5 ;  /* 0x01a000050f007988 */ /* 0x000fe80008000406 */
[----:B------:R-:W-:Y:S04]  /*10610*/  STS.U16 [R15+UR6+0x1a200], R6 ;  /* 0x01a200060f007988 */ /* 0x000fe80008000406 */
[----:B------:R-:W-:Y:S04]  /*10620*/  STS.U16 [R15+UR6+0x1c000], R7 ;  /* 0x01c000070f007988 */ /* 0x000fe80008000406 */
[----:B------:R-:W-:Y:S04]  /*10630*/  STS.U16 [R15+UR6+0x1c200], R8 ;  /* 0x01c200080f007988 */ /* 0x000fe80008000406 */
[----:B------:R-:W-:Y:S04]  /*10640*/  STS.U16 [R15+UR6+0x1e000], R9 ;  /* 0x01e000090f007988 */ /* 0x000fe80008000406 */
[----:B------:R-:W-:Y:S04]  /*10650*/  STS.U16 [R15+UR6+0x1e200], R10 ;  /* 0x01e2000a0f007988 */ /* 0x000fe80008000406 */
[----:B------:R-:W-:Y:S04]  /*10660*/  STL [R1+0x252c], R15 ;  /* 0x00252c0f01007387 */ /* 0x000fe80000100800 */
[----:B--2---:R-:W-:Y:S04]  /*10670*/  STS.U16 [R15+UR6+0x16200], R16 ;  /* 0x016200100f007988 */ /* 0x004fe80008000406 */
[----:B------:R0:W-:Y:S04]  /*10680*/  STS.U16 [R3+UR6+0x400], R25 ;  /* 0x0004001903007988 */ /* 0x0001e80008000406 */
[----:B0-----:R-:W2:Y:S04]  /*10690*/  LDL.LU R25, [R1+0xe4] ;  /* 0x0000e40001197983 */ /* 0x001ea80000300800 */
[----:B------:R-:W4:Y:S04]  /*106a0*/  LDL.LU R15, [R1+0x488] ;  /* 0x00048800010f7983 */ /* 0x000f280000300800 */
[----:B----4-:R0:W-:Y:S04]  /*106b0*/  STL [R1+0x2530], R15 ;  /* 0x0025300f01007387 */ /* 0x0101e80000100800 */
[----:B0-----:R-:W4:Y:S04]  /*106c0*/  LDL.LU R15, [R1+0xdc] ;  /* 0x0000dc00010f7983 */ /* 0x001f280000300800 */
[----:B------:R-:W5:Y:S04]  /*106d0*/  LDL.LU R10, [R1+0x480] ;  /* 0x00048000010a7983 */ /* 0x000f680000300800 */
        /* <DEDUP_REMOVED lines=23> */
[----:B---3--:R0:W-:Y:S04]  /*10850*/  STS.U16 [R3+UR6+0x600], R23 ;  /* 0x0006001703007988 */ /* 0x0081e80008000406 */
[----:B------:R-:W3:Y:S04]  /*10860*/  LDL.LU R29, [R1+0x54] ;  /* 0x00005400011d7983 */ /* 0x000ee80000300800 */
[----:B--2---:R1:W-:Y:S04]  /*10870*/  STS.U16 [R3+UR6+0x2400], R25 ;  /* 0x0024001903007988 */ /* 0x0043e80008000406 */
[----:B0-----:R-:W2:Y:S04]  /*10880*/  LDL.LU R23, [R1+0x4c] ;  /* 0x00004c0001177983 */ /* 0x001ea80000300800 */
[----:B-1----:R-:W3:Y:S04]  /*10890*/  LDL.LU R25, [R1+0x40] ;  /* 0x0000400001197983 */ /* 0x002ee80000300800 */
[----:B----4-:R0:W-:Y:S04]  /*108a0*/  STS.U16 [R3+UR6+0x2600], R15 ;  /* 0x0026000f03007988 */ /* 0x0101e80008000406 */
[----:B0-----:R-:W4:Y:S04]  /*108b0*/  LDL.LU R15, [R1+0x2530] ;  /* 0x00253000010f7983 */ /* 0x001f280000300800 */
[----:B--2---:R-:W-:Y:S04]  /*108c0*/  STS.U16 [R3+UR6+0x1e400], R23 ;  /* 0x01e4001703007988 */ /* 0x004fe80008000406 */
[----:B----4-:R0:W-:Y:S04]  /*108d0*/  STS.U16 [R3+UR6+0x4400], R15 ;  /* 0x0044000f03007988 */ /* 0x0101e80008000406 */
[----:B0-----:R-:W2:Y:S04]  /*108e0*/  LDL.LU R15, [R1+0x252c] ;  /* 0x00252c00010f7983 */ /* 0x001ea80000300800 */
[----:B------:R-:W4:Y:S04]  /*108f0*/  LDL.LU R23, [R1+0xd4] ;  /* 0x0000d40001177983 */ /* 0x000f280000300800 */
[----:B-----5:R0:W-:Y:S02]  /*10900*/  STS.U16 [R3+UR6+0xe600], R2 ;  /* 0x00e6000203007988 */ /* 0x0201e40008000406 */
[----:B0-----:R-:W0:Y:S02]  /*10910*/  S2R R2, SR_TID.X ;  /* 0x0000000000027919 */ /* 0x001e240000002100 */
[----:B------:R0:W-:Y:S04]  /*10920*/  STS.U16 [R3+UR6+0xa400], R5 ;  /* 0x00a4000503007988 */ /* 0x0001e80008000406 */
[----:B------:R1:W-:Y:S04]  /*10930*/  STS.U16 [R3+UR6+0xa600], R4 ;  /* 0x00a6000403007988 */ /* 0x0003e80008000406 */
[----:B------:R-:W-:Y:S04]  /*10940*/  STS.U16 [R3+UR6+0x4600], R10 ;  /* 0x0046000a03007988 */ /* 0x000fe80008000406 */
[----:B------:R-:W-:Y:S04]  /*10950*/  STS.U16 [R3+UR6+0x6400], R9 ;  /* 0x0064000903007988 */ /* 0x000fe80008000406 */
[----:B------:R-:W-:Y:S04]  /*10960*/  STS.U16 [R3+UR6+0x6600], R8 ;  /* 0x0066000803007988 */ /* 0x000fe80008000406 */
[----:B------:R-:W-:Y:S04]  /*10970*/  STS.U16 [R3+UR6+0x8400], R7 ;  /* 0x0084000703007988 */ /* 0x000fe80008000406 */
[----:B------:R5:W-:Y:S01]  /*10980*/  STS.U16 [R3+UR6+0x8600], R6 ;  /* 0x0086000603007988 */ /* 0x000be20008000406 */
[C---:B0-----:R-:W-:Y:S01]  /*10990*/  IMAD.SHL.U32 R5, R2.reuse, 0x8, RZ ;  /* 0x0000000802057824 */ /* 0x041fe200078e00ff */
[----:B-1----:R-:W-:-:S02]  /*109a0*/  LOP3.LUT R4, R2, 0x7, RZ, 0xc0, !PT ;  /* 0x0000000702047812 */ /* 0x002fc400078ec0ff */
[----:B------:R-:W-:Y:S04]  /*109b0*/  STS.U16 [R3+UR6+0xc400], R16 ;  /* 0x00c4001003007988 */ /* 0x000fe80008000406 */
[----:B------:R0:W-:Y:S01]  /*109c0*/  STS.U16 [R3+UR6+0xc600], R0 ;  /* 0x00c6000003007988 */ /* 0x0001e20008000406 */
[----:B-----5:R-:W-:-:S03]  /*109d0*/  LOP3.LUT R6, R2, 0xe0, RZ, 0xc0, !PT ;  /* 0x000000e002067812 */ /* 0x020fc600078ec0ff */
[----:B------:R-:W-:Y:S04]  /*109e0*/  STS.U16 [R3+UR6+0xe400], R14 ;  /* 0x00e4000e03007988 */ /* 0x000fe80008000406 */
[----:B------:R-:W-:Y:S04]  /*109f0*/  STS.U16 [R3+UR6+0x10400], R28 ;  /* 0x0104001c03007988 */ /* 0x000fe80008000406 */
[----:B------:R-:W-:Y:S01]  /*10a00*/  STS.U16 [R3+UR6+0x10600], R26 ;  /* 0x0106001a03007988 */ /* 0x000fe20008000406 */
[----:B0-----:R-:W-:-:S03]  /*10a10*/  SHF.L.U32 R0, R2, 0x1, RZ ;  /* 0x0000000102007819 */ /* 0x001fc600000006ff */
        /* <DEDUP_REMOVED lines=11> */
[----:B---3--:R-:W-:Y:S04]  /*10ad0*/  STS.U16 [R3+UR6+0x1c600], R29 ;  /* 0x01c6001d03007988 */ /* 0x008fe80008000406 */
[----:B------:R0:W-:Y:S02]  /*10ae0*/  STS.U16 [R3+UR6+0x1e600], R25 ;  /* 0x01e6001903007988 */ /* 0x0001e40008000406 */
[----:B0-----:R-:W-:Y:S01]  /*10af0*/  LOP3.LUT R3, R5, 0x30, RZ, 0xc0, !PT ;  /* 0x0000003005037812 */ /* 0x001fe200078ec0ff */
[----:B------:R-:W-:-:S03]  /*10b00*/  IMAD.SHL.U32 R5, R4, 0x10, RZ ;  /* 0x0000001004057824 */ /* 0x000fc600078e00ff */
[C---:B------:R-:W-:Y:S01]  /*10b10*/  LEA R3, R4.reuse, R3, 0x6 ;  /* 0x0000000304037211 */ /* 0x040fe200078e30ff */
[----:B------:R-:W-:Y:S01]  /*10b20*/  IMAD R4, R4, 0x4, R6 ;  /* 0x0000000404047824 */ /* 0x000fe200078e0206 */
[----:B------:R-:W-:-:S04]  /*10b30*/  LOP3.LUT R5, R5, 0x30, R0, 0x78, !PT ;  /* 0x0000003005057812 */ /* 0x000fc800078e7800 */
[----:B------:R-:W-:-:S05]  /*10b40*/  LEA R4, R4, R5, 0x8 ;  /* 0x0000000504047211 */ /* 0x000fca00078e40ff */
[----:B------:R-:W-:Y:S04]  /*10b50*/  STL [R1+0xa0], R4 ;  /* 0x0000a00401007387 */ /* 0x000fe80000100800 */
[----:B----4-:R0:W-:Y:S04]  /*10b60*/  STL [R1+0x2528], R23 ;  /* 0x0025281701007387 */ /* 0x0101e80000100800 */
[----:B0-----:R-:W3:Y:S04]  /*10b70*/  LDL.LU R23, [R1+0x11c] ;  /* 0x00011c0001177983 */ /* 0x001ee80000300800 */
[----:B------:R-:W4:Y:S04]  /*10b80*/  LDL.LU R10, [R1+0x48c] ;  /* 0x00048c00010a7983 */ /* 0x000f280000300800 */
[----:B------:R-:W5:Y:S04]  /*10b90*/  LDL.LU R25, [R1+0x454] ;  /* 0x0004540001197983 */ /* 0x000f680000300800 */
[----:B------:R-:W4:Y:S04]  /*10ba0*/  LDL.LU R29, [R1+0x44c] ;  /* 0x00044c00011d7983 */ /* 0x000f280000300800 */
[----:B------:R-:W4:Y:S01]  /*10bb0*/  LDL.LU R9, [R1+0x414] ;  /* 0x0004140001097983 */ /* 0x000f220000300800 */
[----:B------:R-:W-:-:S03]  /*10bc0*/  LOP3.LUT R3, R3, 0x10, R0, 0x78, !PT ;  /* 0x0000001003037812 */ /* 0x000fc600078e7800 */
        /* <DEDUP_REMOVED lines=8> */
[----:B------:R-:W4:Y:S01]  /*10c50*/  LDL.LU R24, [R1+0x214] ;  /* 0x0002140001187983 */ /* 0x000f220000300800 */
[----:B------:R-:W-:-:S03]  /*10c60*/  LOP3.LUT R5, R2, 0x10, RZ, 0xc0, !PT ;  /* 0x0000001002057812 */ /* 0x000fc600078ec0ff */
[----:B------:R-:W4:Y:S04]  /*10c70*/  LDL.LU R22, [R1+0x1dc] ;  /* 0x0001dc0001167983 */ /* 0x000f280000300800 */
[----:B------:R-:W4:Y:S04]  /*10c80*/  LDL.LU R20, [R1+0x1d8] ;  /* 0x0001d80001147983 */ /* 0x000f280000300800 */
[----:B------:R-:W4:Y:S04]  /*10c90*/  LDL.LU R18, [R1+0x19c] ;  /* 0x00019c0001127983 */ /* 0x000f280000300800 */
[----:B------:R-:W4:Y:S04]  /*10ca0*/  LDL.LU R17, [R1+0x18c] ;  /* 0x00018c0001117983 */ /* 0x000f280000300800 */
[----:B------:R-:W4:Y:S01]  /*10cb0*/  LDL.LU R13, [R1+0x15c] ;  /* 0x00015c00010d7983 */ /* 0x000f220000300800 */
[----:B------:R-:W-:-:S03]  /*10cc0*/  IMAD R3, R5, 0x20, R3 ;  /* 0x0000002005037824 */ /* 0x000fc600078e0203 */
[----:B------:R-:W4:Y:S01]  /*10cd0*/  LDL.LU R19, [R1+0x158] ;  /* 0x0001580001137983 */ /* 0x000f220000300800 */
[----:B--2---:R-:W-:-:S03]  /*10ce0*/  LOP3.LUT R4, R15, 0x20, RZ, 0x3c, !PT ;  /* 0x000000200f047812 */ /* 0x004fc600078e3cff */
[----:B------:R-:W2:Y:S04]  /*10cf0*/  LDL.LU R21, [R1+0xac] ;  /* 0x0000ac0001157983 */ /* 0x000ea80000300800 */
[----:B------:R-:W2:Y:S04]  /*10d00*/  LDL.LU R12, [R1+0xa8] ;  /* 0x0000a800010c7983 */ /* 0x000ea80000300800 */
[----:B------:R-:W2:Y:S04]  /*10d10*/  LDL.LU R11, [R1+0x50] ;  /* 0x00005000010b7983 */ /* 0x000ea80000300800 */
[----:B------:R-:W2:Y:S04]  /*10d20*/  LDL.LU R27, [R1+0x48] ;  /* 0x00004800011b7983 */ /* 0x000ea80000300800 */
[----:B------:R0:W-:Y:S04]  /*10d30*/  STL [R1+0x1f28], R2 ;  /* 0x001f280201007387 */ /* 0x0001e80000100800 */
[----:B0-----:R-:W2:Y:S04]  /*10d40*/  LDL.LU R2, [R1+0x494] ;  /* 0x0004940001027983 */ /* 0x001ea80000300800 */
[----:B------:R-:W2:Y:S04]  /*10d50*/  LDL.LU R5, [R1+0xe0] ;  /* 0x0000e00001057983 */ /* 0x000ea80000300800 */
[----:B------:R0:W-:Y:S04]  /*10d60*/  STL [R1+0x2508], R3 ;  /* 0x0025080301007387 */ /* 0x0001e80000100800 */
[----:B0-----:R-:W2:Y:S04]  /*10d70*/  LDL.LU R3, [R1+0x118] ;  /* 0x0001180001037983 */ /* 0x001ea80000300800 */
[----:B---3--:R0:W-:Y:S04]  /*10d80*/  STS.U16 [R4+UR6+0x800], R23 ;  /* 0x0008001704007988 */ /* 0x0081e80008000406 */
[----:B0-----:R-:W3:Y:S04]  /*10d90*/  LDL.LU R23, [R1+0x2528] ;  /* 0x0025280001177983 */ /* 0x001ee80000300800 */
[----:B-----5:R-:W-:Y:S04]  /*10da0*/  STS.U16 [R4+UR6+0x6800], R25 ;  /* 0x0068001904007988 */ /* 0x020fe80008000406 */
[----:B----4-:R-:W-:Y:S04]  /*10db0*/  STS.U16 [R4+UR6+0x6a00], R29 ;  /* 0x006a001d04007988 */ /* 0x010fe80008000406 */
[----:B--2---:R0:W-:Y:S02]  /*10dc0*/  STS.U16 [R4+UR6+0x2800], R5 ;  /* 0x0028000504007988 */ /* 0x0041e40008000406 */
[----:B0-----:R-:W-:-:S02]  /*10dd0*/  LOP3.LUT R5, R15, 0x30, RZ, 0x3c, !PT ;  /* 0x000000300f057812 */ /* 0x001fc400078e3cff */
[----:B---3--:R0:W-:Y:S04]  /*10de0*/  STS.U16 [R4+UR6+0x2a00], R23 ;  /* 0x002a001704007988 */ /* 0x0081e80008000406 */
[----:B0-----:R-:W2:Y:S04]  /*10df0*/  LDL.LU R23, [R1+0x38] ;  /* 0x0000380001177983 */ /* 0x001ea80000300800 */
[----:B------:R-:W3:Y:S04]  /*10e00*/  LDL.LU R25, [R1+0x34] ;  /* 0x0000340001197983 */ /* 0x000ee80000300800 */
[----:B------:R-:W4:Y:S04]  /*10e10*/  LDL.LU R29, [R1+0x30] ;  /* 0x00003000011d7983 */ /* 0x000f280000300800 */
[----:B------:R0:W-:Y:S04]  /*10e20*/  STL [R1+0x2524], R5 ;  /* 0x0025240501007387 */ /* 0x0001e80000100800 */
[----:B0-----:R-:W5:Y:S04]  /*10e30*/  LDL.LU R5, [R1+0x2c] ;  /* 0x00002c0001057983 */ /* 0x001f680000300800 */
[----:B------:R0:W-:Y:S04]  /*10e40*/  STL [R1+0x2520], R15 ;  /* 0x0025200f01007387 */ /* 0x0001e80000100800 */
[----:B------:R1:W-:Y:S04]  /*10e50*/  STS.U16 [R4+UR6+0xa00], R3 ;  /* 0x000a000304007988 */ /* 0x0003e80008000406 */
[----:B0-----:R-:W4:Y:S04]  /*10e60*/  LDL.LU R15, [R1+0x110] ;  /* 0x00011000010f7983 */ /* 0x001f280000300800 */
[----:B-1----:R-:W4:Y:S04]  /*10e70*/  LDL.LU R3, [R1+0xd0] ;  /* 0x0000d00001037983 */ /* 0x002f280000300800 */
        /* <DEDUP_REMOVED lines=23> */
[----:B---3--:R1:W-:Y:S04]  /*10ff0*/  STS.U16 [R4+UR6+0x1ca00], R25 ;  /* 0x01ca001904007988 */ /* 0x0083e80008000406 */
[----:B0-----:R-:W2:Y:S04]  /*11000*/  LDL.LU R23, [R1+0xcc] ;  /* 0x0000cc0001177983 */ /* 0x001ea80000300800 */
[----:B-1----:R-:W3:Y:S04]  /*11010*/  LDL.LU R25, [R1+0x484] ;  /* 0x0004840001197983 */ /* 0x002ee80000300800 */
        /* <DEDUP_REMOVED lines=21> */
[----:B----4-:R0:W-:Y:S04]  /*11170*/  STS.U16 [R4+UR6+0x1e800], R29 ;  /* 0x01e8001d04007988 */ /* 0x0101e80008000406 */
[----:B------:R-:W4:Y:S04]  /*11180*/  LDL.LU R27, [R1+0x44] ;  /* 0x00004400011b7983 */ /* 0x000f280000300800 */
[----:B-----5:R1:W-:Y:S04]  /*11190*/  STS.U16 [R4+UR6+0x1ea00], R5 ;  /* 0x01ea000504007988 */ /* 0x0203e80008000406 */
[----:B0-----:R-:W5:Y:S04]  /*111a0*/  LDL.LU R29, [R1+0x3c] ;  /* 0x00003c00011d7983 */ /* 0x001f680000300800 */
[----:B-1----:R-:W2:Y:S04]  /*111b0*/  LDL.LU R5, [R1+0x2524] ;  /* 0x0025240001057983 */ /* 0x002ea80000300800 */
[----:B------:R-:W3:Y:S04]  /*111c0*/  LDL.LU R4, [R1+0x10c] ;  /* 0x00010c0001047983 */ /* 0x000ee80000300800 */
[----:B--2---:R0:W-:Y:S04]  /*111d0*/  STS.U16 [R5+UR6+0xc00], R15 ;  /* 0x000c000f05007988 */ /* 0x0041e80008000406 */
[----:B0-----:R-:W2:Y:S04]  /*111e0*/  LDL.LU R15, [R1+0x2520] ;  /* 0x00252000010f7983 */ /* 0x001ea80000300800 */
[----:B------:R0:W-:Y:S04]  /*111f0*/  STS.U16 [R5+UR6+0x2e00], R23 ;  /* 0x002e001705007988 */ /* 0x0001e80008000406 */
[----:B0-----:R-:W5:Y:S04]  /*11200*/  LDL.LU R23, [R1+0x20] ;  /* 0x0000200001177983 */ /* 0x001f680000300800 */
[----:B---3--:R-:W-:Y:S04]  /*11210*/  STS.U16 [R5+UR6+0xe00], R4 ;  /* 0x000e000405007988 */ /* 0x008fe80008000406 */
[----:B------:R0:W-:Y:S04]  /*11220*/  STS.U16 [R5+UR6+0x4c00], R25 ;  /* 0x004c001905007988 */ /* 0x0001e80008000406 */
[----:B----4-:R1:W-:Y:S04]  /*11230*/  STS.U16 [R5+UR6+0x1ac00], R27 ;  /* 0x01ac001b05007988 */ /* 0x0103e80008000406 */
[----:B0-----:R-:W3:Y:S04]  /*11240*/  LDL.LU R25, [R1+0x1c] ;  /* 0x00001c0001197983 */ /* 0x001ee80000300800 */
[----:B-1----:R-:W4:Y:S01]  /*11250*/  LDL.LU R27, [R1+0x18] ;  /* 0x00001800011b7983 */ /* 0x002f220000300800 */
[----:B--2---:R-:W-:-:S05]  /*11260*/  LOP3.LUT R4, R15, 0x40, RZ, 0x3c, !PT ;  /* 0x000000400f047812 */ /* 0x004fca00078e3cff */
[----:B------:R0:W-:Y:S04]  /*11270*/  STL [R1+0x251c], R4 ;  /* 0x00251c0401007387 */ /* 0x0001e80000100800 */
[----:B0-----:R-:W2:Y:S04]  /*11280*/  LDL.LU R4, [R1+0x14] ;  /* 0x0000140001047983 */ /* 0x001ea80000300800 */
[----:B-----5:R0:W-:Y:S04]  /*11290*/  STS.U16 [R5+UR6+0x1ae00], R29 ;  /* 0x01ae001d05007988 */ /* 0x0201e80008000406 */
[----:B------:R1:W-:Y:S04]  /*112a0*/  STL [R1+0x2518], R15 ;  /* 0x0025180f01007387 */ /* 0x0003e80000100800 */
[----:B------:R5:W-:Y:S04]  /*112b0*/  STS.U16 [R5+UR6+0x1cc00], R23 ;  /* 0x01cc001705007988 */ /* 0x000be80008000406 */
[----:B0-----:R-:W2:Y:S04]  /*112c0*/  LDL.LU R29, [R1+0x108] ;  /* 0x00010800011d7983 */ /* 0x001ea80000300800 */
[----:B-1----:R-:W2:Y:S04]  /*112d0*/  LDL.LU R15, [R1+0x100] ;  /* 0x00010000010f7983 */ /* 0x002ea80000300800 */
[----:B------:R0:W-:Y:S04]  /*112e0*/  STS.U16 [R5+UR6+0x2c00], R3 ;  /* 0x002c000305007988 */ /* 0x0001e80008000406 */
[----:B-----5:R-:W5:Y:S04]  /*112f0*/  LDL.LU R23, [R1+0xc4] ;  /* 0x0000c40001177983 */ /* 0x020f680000300800 */
[----:B------:R1:W-:Y:S04]  /*11300*/  STS.U16 [R5+UR6+0x4e00], R2 ;  /* 0x004e000205007988 */ /* 0x0003e80008000406 */
[----:B0-----:R-:W5:Y:S04]  /*11310*/  LDL.LU R3, [R1+0x478] ;  /* 0x0004780001037983 */ /* 0x001f680000300800 */
[----:B------:R0:W-:Y:S04]  /*11320*/  STS.U16 [R5+UR6+0x6c00], R10 ;  /* 0x006c000a05007988 */ /* 0x0001e80008000406 */
[----:B-1----:R-:W5:Y:S04]  /*11330*/  LDL.LU R2, [R1+0x474] ;  /* 0x0004740001027983 */ /* 0x002f680000300800 */
        /* <DEDUP_REMOVED lines=36> */
[----:B---3--:R1:W-:Y:S04]  /*11580*/  STS.U16 [R5+UR6+0x1ce00], R25 ;  /* 0x01ce001905007988 */ /* 0x0083e80008000406 */
[----:B0-----:R-:W3:Y:S04]  /*11590*/  LDL.LU R12, [R1+0x98] ;  /* 0x00009800010c7983 */ /* 0x001ee80000300800 */
[----:B------:R0:W-:Y:S04]  /*115a0*/  STS.U16 [R5+UR6+0x18e00], R11 ;  /* 0x018e000b05007988 */ /* 0x0001e80008000406 */
[----:B-1----:R-:W3:Y:S04]  /*115b0*/  LDL.LU R25, [R1+0x94] ;  /* 0x0000940001197983 */ /* 0x002ee80000300800 */
[----:B----4-:R1:W-:Y:S04]  /*115c0*/  STS.U16 [R5+UR6+0x1ec00], R27 ;  /* 0x01ec001b05007988 */ /* 0x0103e80008000406 */
[----:B0-----:R-:W4:Y:S04]  /*115d0*/  LDL.LU R11, [R1+0x28] ;  /* 0x00002800010b7983 */ /* 0x001f280000300800 */
[----:B-1----:R-:W3:Y:S04]  /*115e0*/  LDL.LU R27, [R1+0x24] ;  /* 0x00002400011b7983 */ /* 0x002ee80000300800 */
[----:B--2---:R0:W-:Y:S04]  /*115f0*/  STS.U16 [R5+UR6+0x1ee00], R4 ;  /* 0x01ee000405007988 */ /* 0x0041e80008000406 */
[----:B0-----:R-:W2:Y:S04]  /*11600*/  LDL.LU R4, [R1+0x251c] ;  /* 0x00251c0001047983 */ /* 0x001ea80000300800 */
[----:B------:R-:W3:Y:S04]  /*11610*/  LDL.LU R5, [R1+0xc0] ;  /* 0x0000c00001057983 */ /* 0x000ee80000300800 */
[----:B--2---:R0:W-:Y:S04]  /*11620*/  STS.U16 [R4+UR6+0x1000], R29 ;  /* 0x0010001d04007988 */ /* 0x0041e80008000406 */
[----:B------:R1:W-:Y:S04]  /*11630*/  STS.U16 [R4+UR6+0x1200], R15 ;  /* 0x0012000f04007988 */ /* 0x0003e80008000406 */
[----:B0-----:R-:W2:Y:S04]  /*11640*/  LDL.LU R29, [R1+0xc] ;  /* 0x00000c00011d7983 */ /* 0x001ea80000300800 */
[----:B-1----:R-:W2:Y:S04]  /*11650*/  LDL.LU R15, [R1+0x2518] ;  /* 0x00251800010f7983 */ /* 0x002ea80000300800 */
[----:B-----5:R0:W-:Y:S04]  /*11660*/  STS.U16 [R4+UR6+0x3000], R23 ;  /* 0x0030001704007988 */ /* 0x0201e80008000406 */
[----:B---3--:R1:W-:Y:S04]  /*11670*/  STS.U16 [R4+UR6+0x19200], R25 ;  /* 0x0192001904007988 */ /* 0x0083e80008000406 */
[----:B0-----:R-:W3:Y:S04]  /*11680*/  LDL.LU R23, [R1+0x2514] ;  /* 0x0025140001177983 */ /* 0x001ee80000300800 */
[----:B-1----:R-:W5:Y:S04]  /*11690*/  LDL.LU R25, [R1+0x8] ;  /* 0x0000080001197983 */ /* 0x002f680000300800 */
[----:B------:R2:W-:Y:S04]  /*116a0*/  STS.U16 [R4+UR6+0x3200], R5 ;  /* 0x0032000504007988 */ /* 0x0005e80008000406 */
[----:B------:R-:W-:Y:S04]  /*116b0*/  STS.U16 [R4+UR6+0x5000], R3 ;  /* 0x0050000304007988 */ /* 0x000fe80008000406 */
[----:B------:R-:W-:Y:S04]  /*116c0*/  STS.U16 [R4+UR6+0x19000], R12 ;  /* 0x0190000c04007988 */ /* 0x000fe80008000406 */
        /* <DEDUP_REMOVED lines=20> */
[----:B------:R-:W-:Y:S01]  /*11810*/  STS.U16 [R4+UR6+0x17200], R21 ;  /* 0x0172001504007988 */ /* 0x000fe20008000406 */
[----:B--2---:R-:W-:-:S03]  /*11820*/  LOP3.LUT R5, R15, 0x50, RZ, 0x3c, !PT ;  /* 0x000000500f057812 */ /* 0x004fc600078e3cff */
[----:B------:R0:W-:Y:S04]  /*11830*/  STL [R1+0x250c], R15 ;  /* 0x00250c0f01007387 */ /* 0x0001e80000100800 */
[----:B------:R1:W-:Y:S04]  /*11840*/  STS.U16 [R4+UR6+0x1d000], R29 ;  /* 0x01d0001d04007988 */ /* 0x0003e80008000406 */
[----:B0-----:R-:W2:Y:S04]  /*11850*/  LDL.LU R15, [R1+0x104] ;  /* 0x00010400010f7983 */ /* 0x001ea80000300800 */
[----:B------:R-:W4:Y:S04]  /*11860*/  LDL.LU R3, [R1+0xfc] ;  /* 0x0000fc0001037983 */ /* 0x000f280000300800 */
[----:B------:R-:W2:Y:S04]  /*11870*/  LDL.LU R12, [R1+0xc8] ;  /* 0x0000c800010c7983 */ /* 0x000ea80000300800 */
[----:B------:R-:W2:Y:S04]  /*11880*/  LDL.LU R11, [R1+0xb8] ;  /* 0x0000b800010b7983 */ /* 0x000ea80000300800 */
[----:B------:R-:W2:Y:S04]  /*11890*/  LDL.LU R27, [R1+0x470] ;  /* 0x00047000011b7983 */ /* 0x000ea80000300800 */
[----:B-1----:R-:W2:Y:S04]  /*118a0*/  LDL.LU R29, [R1+0x46c] ;  /* 0x00046c00011d7983 */ /* 0x002ea80000300800 */
        /* <DEDUP_REMOVED lines=19> */
[----:B-----5:R0:W-:Y:S04]  /*119e0*/  STS.U16 [R4+UR6+0x1d200], R25 ;  /* 0x01d2001904007988 */ /* 0x0201e80008000406 */
[----:B0-----:R-:W5:Y:S04]  /*119f0*/  LDL.LU R25, [R1+0x2510] ;  /* 0x0025100001197983 */ /* 0x001f680000300800 */
[----:B---3--:R-:W-:Y:S04]  /*11a00*/  STS.U16 [R4+UR6+0x1f200], R23 ;  /* 0x01f2001704007988 */ /* 0x008fe80008000406 */
[----:B-----5:R0:W-:Y:S04]  /*11a10*/  STS.U16 [R4+UR6+0x1f000], R25 ;  /* 0x01f0001904007988 */ /* 0x0201e80008000406 */
[----:B0-----:R-:W3:Y:S04]  /*11a20*/  LDL.LU R25, [R1+0x310] ;  /* 0x0003100001197983 */ /* 0x001ee80000300800 */
[----:B------:R-:W5:Y:S04]  /*11a30*/  LDL.LU R23, [R1+0x430] ;  /* 0x0004300001177983 */ /* 0x000f680000300800 */
[----:B------:R-:W5:Y:S04]  /*11a40*/  LDL.LU R4, [R1+0x42c] ;  /* 0x00042c0001047983 */ /* 0x000f680000300800 */
[----:B--2---:R0:W-:Y:S04]  /*11a50*/  STS.U16 [R5+UR6+0x1400], R15 ;  /* 0x0014000f05007988 */ /* 0x0041e80008000406 */
[----:B----4-:R1:W-:Y:S04]  /*11a60*/  STS.U16 [R5+UR6+0x1600], R3 ;  /* 0x0016000305007988 */ /* 0x0103e80008000406 */
[----:B------:R2:W-:Y:S04]  /*11a70*/  STS.U16 [R5+UR6+0x3400], R12 ;  /* 0x0034000c05007988 */ /* 0x0005e80008000406 */
[----:B0-----:R-:W4:Y:S04]  /*11a80*/  LDL.LU R15, [R1+0x250c] ;  /* 0x00250c00010f7983 */ /* 0x001f280000300800 */
[----:B-1----:R-:W4:Y:S04]  /*11a90*/  LDL.LU R3, [R1+0x2508] ;  /* 0x0025080001037983 */ /* 0x002f280000300800 */
[----:B--2---:R-:W2:Y:S04]  /*11aa0*/  LDL.LU R12, [R1+0x2504] ;  /* 0x00250400010c7983 */ /* 0x004ea80000300800 */
[----:B------:R0:W-:Y:S04]  /*11ab0*/  STS.U16 [R5+UR6+0x3600], R11 ;  /* 0x0036000b05007988 */ /* 0x0001e80008000406 */
[----:B------:R1:W-:Y:S04]  /*11ac0*/  STS.U16 [R5+UR6+0x5400], R27 ;  /* 0x0054001b05007988 */ /* 0x0003e80008000406 */
[----:B------:R1:W-:Y:S04]  /*11ad0*/  STS.U16 [R5+UR6+0x5600], R29 ;  /* 0x0056001d05007988 */ /* 0x0003e80008000406 */
[----:B0-----:R-:W2:Y:S04]  /*11ae0*/  LDL.LU R11, [R1+0x2500] ;  /* 0x00250000010b7983 */ /* 0x001ea80000300800 */
[----:B-1----:R-:W2:Y:S04]  /*11af0*/  LDL.LU R27, [R1+0x24fc] ;  /* 0x0024fc00011b7983 */ /* 0x002ea80000300800 */
[----:B------:R-:W2:Y:S04]  /*11b00*/  LDL.LU R29, [R1+0x24f8] ;  /* 0x0024f800011d7983 */ /* 0x000ea80000300800 */
[----:B------:R0:W-:Y:S04]  /*11b10*/  STS.U16 [R5+UR6+0x11400], R0 ;  /* 0x0114000005007988 */ /* 0x0001e80008000406 */
[----:B0-----:R-:W2:Y:S04]  /*11b20*/  LDL.LU R0, [R1+0xf8] ;  /* 0x0000f80001007983 */ /* 0x001ea80000300800 */
[----:B------:R0:W-:Y:S04]  /*11b30*/  STS.U16 [R5+UR6+0x11600], R14 ;  /* 0x0116000e05007988 */ /* 0x0001e80008000406 */
[----:B------:R1:W-:Y:S04]  /*11b40*/  STS.U16 [R5+UR6+0x17600], R18 ;  /* 0x0176001205007988 */ /* 0x0003e80008000406 */
[----:B------:R1:W-:Y:S04]  /*11b50*/  STS.U16 [R5+UR6+0x19400], R17 ;  /* 0x0194001105007988 */ /* 0x0003e80008000406 */
[----:B0-----:R-:W2:Y:S04]  /*11b60*/  LDL.LU R14, [R1+0xf4] ;  /* 0x0000f400010e7983 */ /* 0x001ea80000300800 */
[----:B-1----:R-:W2:Y:S04]  /*11b70*/  LDL.LU R18, [R1+0xbc] ;  /* 0x0000bc0001127983 */ /* 0x002ea80000300800 */
[----:B------:R0:W-:Y:S04]  /*11b80*/  STS.U16 [R5+UR6+0x19600], R13 ;  /* 0x0196000d05007988 */ /* 0x0001e80008000406 */
[----:B------:R-:W2:Y:S04]  /*11b90*/  LDL.LU R17, [R1+0xb4] ;  /* 0x0000b40001117983 */ /* 0x000ea80000300800 */
[----:B------:R1:W-:Y:S04]  /*11ba0*/  STS.U16 [R5+UR6+0x1b400], R19 ;  /* 0x01b4001305007988 */ /* 0x0003e80008000406 */
[----:B0-----:R-:W2:Y:S04]  /*11bb0*/  LDL.LU R13, [R1+0x468] ;  /* 0x00046800010d7983 */ /* 0x001ea80000300800 */
[----:B------:R0:W-:Y:S04]  /*11bc0*/  STS.U16 [R5+UR6+0x1b600], R21 ;  /* 0x01b6001505007988 */ /* 0x0001e80008000406 */
[----:B-1----:R-:W2:Y:S04]  /*11bd0*/  LDL.LU R19, [R1+0x464] ;  /* 0x0004640001137983 */ /* 0x002ea80000300800 */
[----:B------:R-:W-:Y:S04]  /*11be0*/  STS.U16 [R5+UR6+0x9600], R2 ;  /* 0x0096000205007988 */ /* 0x000fe80008000406 */
        /* <DEDUP_REMOVED lines=13> */
[----:B-----5:R0:W-:Y:S04]  /*11cc0*/  STS.U16 [R5+UR6+0x7400], R23 ;  /* 0x0074001705007988 */ /* 0x0201e80008000406 */
[----:B0-----:R-:W3:Y:S04]  /*11cd0*/  LDL.LU R23, [R1+0x24c] ;  /* 0x00024c0001177983 */ /* 0x001ee80000300800 */
[----:B------:R-:W5:Y:S04]  /*11ce0*/  LDL.LU R25, [R1+0x230] ;  /* 0x0002300001197983 */ /* 0x000f680000300800 */
[----:B------:R-:W3:Y:S04]  /*11cf0*/  LDL.LU R2, [R1+0x22c] ;  /* 0x00022c0001027983 */ /* 0x000ee80000300800 */
        /* <DEDUP_REMOVED lines=9> */
[----:B------:R4:W-:Y:S04]  /*11d90*/  STS.U16 [R5+UR6+0x7600], R4 ;  /* 0x0076000405007988 */ /* 0x0009e80008000406 */
[----:B------:R-:W3:Y:S04]  /*11da0*/  LDL.LU R22, [R1+0x84] ;  /* 0x0000840001167983 */ /* 0x000ee80000300800 */
[----:B------:R-:W3:Y:S01]  /*11db0*/  LDL.LU R20, [R1] ;  /* 0x0000000001147983 */ /* 0x000ee20000300800 */
[----:B----4-:R-:W-:-:S03]  /*11dc0*/  LOP3.LUT R4, R15, 0x60, RZ, 0x3c, !PT ;  /* 0x000000600f047812 */ /* 0x010fc600078e3cff */
[----:B------:R-:W4:Y:S04]  /*11dd0*/  LDL.LU R15, [R1+0x250] ;  /* 0x00025000010f7983 */ /* 0x000f280000300800 */
[----:B--2---:R0:W-:Y:S04]  /*11de0*/  STS.U16 [R5+UR6+0x1d400], R29 ;  /* 0x01d4001d05007988 */ /* 0x0041e80008000406 */
[----:B------:R1:W-:Y:S04]  /*11df0*/  STS.U16 [R5+UR6+0x1d600], R27 ;  /* 0x01d6001b05007988 */ /* 0x0003e80008000406 */
[----:B------:R2:W-:Y:S04]  /*11e00*/  STS.U16 [R5+UR6+0x1f400], R11 ;  /* 0x01f4000b05007988 */ /* 0x0005e80008000406 */
[----:B0-----:R-:W3:Y:S04]  /*11e10*/  LDL.LU R29, [R1+0x2a4] ;  /* 0x0002a400011d7983 */ /* 0x001ee80000300800 */
[----:B-1----:R-:W3:Y:S04]  /*11e20*/  LDL.LU R27, [R1+0x2a8] ;  /* 0x0002a800011b7983 */ /* 0x002ee80000300800 */
[----:B--2---:R-:W2:Y:S04]  /*11e30*/  LDL.LU R11, [R1+0x304] ;  /* 0x00030400010b7983 */ /* 0x004ea80000300800 */
[----:B------:R0:W-:Y:S04]  /*11e40*/  STS.U16 [R5+UR6+0x1f600], R12 ;  /* 0x01f6000c05007988 */ /* 0x0001e80008000406 */
[----:B------:R1:W-:Y:S04]  /*11e50*/  STS.U16 [R4+UR6+0x1800], R0 ;  /* 0x0018000004007988 */ /* 0x0003e80008000406 */
[----:B0-----:R-:W2:Y:S04]  /*11e60*/  LDL.LU R12, [R1+0x424] ;  /* 0x00042400010c7983 */ /* 0x001ea80000300800 */
[----:B------:R-:W3:Y:S04]  /*11e70*/  LDL.LU R5, [R1+0x308] ;  /* 0x0003080001057983 */ /* 0x000ee80000300800 */
[----:B-1----:R-:W4:Y:S04]  /*11e80*/  LDL.LU R0, [R1+0x24f4] ;  /* 0x0024f40001007983 */ /* 0x002f280000300800 */
[----:B------:R0:W-:Y:S04]  /*11e90*/  STS.U16 [R4+UR6+0x1a00], R14 ;  /* 0x001a000e04007988 */ /* 0x0001e80008000406 */
[----:B------:R1:W-:Y:S04]  /*11ea0*/  STS.U16 [R4+UR6+0x3800], R18 ;  /* 0x0038001204007988 */ /* 0x0003e80008000406 */
[----:B------:R1:W-:Y:S04]  /*11eb0*/  STS.U16 [R4+UR6+0x3a00], R17 ;  /* 0x003a001104007988 */ /* 0x0003e80008000406 */
[----:B0-----:R-:W5:Y:S04]  /*11ec0*/  LDL.LU R14, [R1+0x24f0] ;  /* 0x0024f000010e7983 */ /* 0x001f680000300800 */
[----:B-1----:R-:W5:Y:S04]  /*11ed0*/  LDL.LU R18, [R1+0x24ec] ;  /* 0x0024ec0001127983 */ /* 0x002f680000300800 */
[----:B------:R-:W5:Y:S04]  /*11ee0*/  LDL.LU R17, [R1+0x24e8] ;  /* 0x0024e80001117983 */ /* 0x000f680000300800 */
[----:B------:R0:W-:Y:S04]  /*11ef0*/  STS.U16 [R4+UR6+0x5800], R13 ;  /* 0x0058000d04007988 */ /* 0x0001e80008000406 */
[----:B------:R1:W-:Y:S04]  /*11f00*/  STS.U16 [R4+UR6+0x5a00], R19 ;  /* 0x005a001304007988 */ /* 0x0003e80008000406 */
[----:B------:R1:W-:Y:S04]  /*11f10*/  STS.U16 [R4+UR6+0x7800], R21 ;  /* 0x0078001504007988 */ /* 0x0003e80008000406 */
[----:B0-----:R-:W5:Y:S04]  /*11f20*/  LDL.LU R13, [R1+0x24e4] ;  /* 0x0024e400010d7983 */ /* 0x001f680000300800 */
[----:B-1----:R-:W5:Y:S04]  /*11f30*/  LDL.LU R19, [R1+0x24e0] ;  /* 0x0024e00001137983 */ /* 0x002f680000300800 */
[----:B------:R-:W5:Y:S04]  /*11f40*/  LDL.LU R21, [R1+0x24dc] ;  /* 0x0024dc0001157983 */ /* 0x000f680000300800 */
[----:B--2---:R-:W-:Y:S04]  /*11f50*/  STS.U16 [R4+UR6+0x7a00], R12 ;  /* 0x007a000c04007988 */ /* 0x004fe80008000406 */
[----:B---3--:R0:W-:Y:S04]  /*11f60*/  STS.U16 [R4+UR6+0x17800], R28 ;  /* 0x0178001c04007988 */ /* 0x0081e80008000406 */
[----:B----4-:R-:W-:Y:S04]  /*11f70*/  STL [R1+0x1de8], R0 ;  /* 0x001de80001007387 */ /* 0x010fe80000100800 */
[----:B------:R1:W-:Y:S04]  /*11f80*/  STS.U16 [R4+UR6+0x17a00], R26 ;  /* 0x017a001a04007988 */ /* 0x0003e80008000406 */
[----:B0-----:R-:W2:Y:S04]  /*11f90*/  LDL.LU R28, [R1+0xf0] ;  /* 0x0000f000011c7983 */ /* 0x001ea80000300800 */
[----:B------:R0:W-:Y:S04]  /*11fa0*/  STS.U16 [R4+UR6+0xba00], R29 ;  /* 0x00ba001d04007988 */ /* 0x0001e80008000406 */
[----:B------:R3:W-:Y:S04]  /*11fb0*/  STS.U16 [R4+UR6+0x19800], R24 ;  /* 0x0198001804007988 */ /* 0x0007e80008000406 */
[----:B-1----:R-:W4:Y:S01]  /*11fc0*/  LDL.LU R26, [R1+0xec] ;  /* 0x0000ec00011a7983 */ /* 0x002f220000300800 */
[----:B0-----:R-:W-:-:S03]  /*11fd0*/  SHF.L.U32 R29, R0, 0x1, RZ ;  /* 0x00000001001d7819 */ /* 0x001fc600000006ff */
[----:B------:R0:W-:Y:S04]  /*11fe0*/  STS.U16 [R4+UR6+0x19a00], R22 ;  /* 0x019a001604007988 */ /* 0x0001e80008000406 */
[----:B---3--:R-:W3:Y:S04]  /*11ff0*/  LDL.LU R24, [R1+0xb0] ;  /* 0x0000b00001187983 */ /* 0x008ee80000300800 */
[----:B------:R-:W3:Y:S04]  /*12000*/  LDL.LU R0, [R1+0x4a4] ;  /* 0x0004a40001007983 */ /* 0x000ee80000300800 */
[----:B------:R1:W-:Y:S04]  /*12010*/  STS.U16 [R4+UR6+0x1b800], R20 ;  /* 0x01b8001404007988 */ /* 0x0003e80008000406 */
[----:B0-----:R-:W3:Y:S04]  /*12020*/  LDL.LU R22, [R1+0x460] ;  /* 0x0004600001167983 */ /* 0x001ee80000300800 */
[----:B-1----:R-:W3:Y:S04]  /*12030*/  LDL.LU R20, [R1+0x45c] ;  /* 0x00045c0001147983 */ /* 0x002ee80000300800 */
[----:B------:R0:W-:Y:S04]  /*12040*/  STS.U16 [R4+UR6+0x9800], R5 ;  /* 0x0098000504007988 */ /* 0x0001e80008000406 */
[----:B------:R-:W3:Y:S04]  /*12050*/  LDL.LU R12, [R1+0x258] ;  /* 0x00025800010c7983 */ /* 0x000ee80000300800 */
        /* <DEDUP_REMOVED lines=8> */
[----:B-----5:R1:W-:Y:S04]  /*120e0*/  STS.U16 [R4+UR6+0xf800], R25 ;  /* 0x00f8001904007988 */ /* 0x0203e80008000406 */
        /* <DEDUP_REMOVED lines=10> */
[----:B-1----:R-:W5:Y:S01]  /*12190*/  LDL.LU R8, [R1+0x12c] ;  /* 0x00012c0001087983 */ /* 0x002f620000300800 */
[----:B------:R-:W-:-:S03]  /*121a0*/  LOP3.LUT R29, R29, 0x70, RZ, 0x3c, !PT ;  /* 0x000000701d1d7812 */ /* 0x000fc600078e3cff */
        /* <DEDUP_REMOVED lines=14> */
[----:B-1----:R-:W5:Y:S04]  /*12290*/  LDL.LU R18, [R1+0x420] ;  /* 0x0004200001127983 */ /* 0x002f680000300800 */
[----:B------:R-:W5:Y:S04]  /*122a0*/  LDL.LU R4, [R1+0x41c] ;  /* 0x00041c0001047983 */ /* 0x000f680000300800 */
[----:B--2---:R0:W-:Y:S04]  /*122b0*/  STS.U16 [R29+UR6+0x1c00], R28 ;  /* 0x001c001c1d007988 */ /* 0x0041e80008000406 */
[----:B0-----:R-:W2:Y:S04]  /*122c0*/  LDL.LU R28, [R1+0x24d8] ;  /* 0x0024d800011c7983 */ /* 0x001ea80000300800 */
[----:B----4-:R0:W-:Y:S04]  /*122d0*/  STS.U16 [R29+UR6+0x1e00], R26 ;  /* 0x001e001a1d007988 */ /* 0x0101e80008000406 */
[----:B---3--:R1:W-:Y:S04]  /*122e0*/  STS.U16 [R29+UR6+0x3c00], R24 ;  /* 0x003c00181d007988 */ /* 0x0083e80008000406 */
[----:B0-----:R-:W3:Y:S04]  /*122f0*/  LDL.LU R26, [R1+0x24d4] ;  /* 0x0024d400011a7983 */ /* 0x001ee80000300800 */
[----:B------:R0:W-:Y:S04]  /*12300*/  STS.U16 [R29+UR6+0x3e00], R0 ;  /* 0x003e00001d007988 */ /* 0x0001e80008000406 */
[----:B-1----:R-:W4:Y:S04]  /*12310*/  LDL.LU R24, [R1+0x24d0] ;  /* 0x0024d00001187983 */ /* 0x002f280000300800 */
[----:B------:R1:W-:Y:S04]  /*12320*/  STS.U16 [R29+UR6+0x5c00], R22 ;  /* 0x005c00161d007988 */ /* 0x0003e80008000406 */
[----:B0-----:R-:W4:Y:S04]  /*12330*/  LDL.LU R0, [R1+0xa0] ;  /* 0x0000a00001007983 */ /* 0x001f280000300800 */
[----:B------:R0:W-:Y:S04]  /*12340*/  STS.U16 [R29+UR6+0x5e00], R20 ;  /* 0x005e00141d007988 */ /* 0x0001e80008000406 */
[----:B-1----:R-:W4:Y:S04]  /*12350*/  LDL.LU R22, [R1+0x24cc] ;  /* 0x0024cc0001167983 */ /* 0x002f280000300800 */
[----:B0-----:R-:W4:Y:S04]  /*12360*/  LDL.LU R20, [R1+0x24c8] ;  /* 0x0024c80001147983 */ /* 0x001f280000300800 */
[----:B------:R-:W-:Y:S04]  /*12370*/  STS.U16 [R29+UR6+0xdc00], R12 ;  /* 0x00dc000c1d007988 */ /* 0x000fe80008000406 */
[----:B------:R-:W-:Y:S04]  /*12380*/  STS.U16 [R29+UR6+0xde00], R5 ;  /* 0x00de00051d007988 */ /* 0x000fe80008000406 */
[----:B------:R-:W-:Y:S04]  /*12390*/  STS.U16 [R29+UR6+0xfc00], R11 ;  /* 0x00fc000b1d007988 */ /* 0x000fe80008000406 */
[----:B------:R-:W-:Y:S04]  /*123a0*/  STS.U16 [R29+UR6+0xfe00], R27 ;  /* 0x00fe001b1d007988 */ /* 0x000fe80008000406 */
[----:B------:R-:W-:Y:S04]  /*123b0*/  STS.U16 [R29+UR6+0x1fe00], R14 ;  /* 0x01fe000e1d007988 */ /* 0x000fe80008000406 */
[----:B------:R-:W-:Y:S04]  /*123c0*/  STS.U16 [R29+UR6+0x11c00], R15 ;  /* 0x011c000f1d007988 */ /* 0x000fe80008000406 */
[----:B-----5:R-:W-:Y:S04]  /*123d0*/  STS.U16 [R29+UR6+0x11e00], R23 ;  /* 0x011e00171d007988 */ /* 0x020fe80008000406 */
        /* <DEDUP_REMOVED lines=14> */
[----:B--2---:R-:W-:Y:S04]  /*124c0*/  STS.U16 [R29+UR6+0x1fc00], R28 ;  /* 0x01fc001c1d007988 */ /* 0x004fe80008000406 */
[----:B---3--:R-:W-:Y:S04]  /*124d0*/  STS.U16 [R29+UR6+0x1de00], R26 ;  /* 0x01de001a1d007988 */ /* 0x008fe80008000406 */
[----:B----4-:R-:W-:Y:S04]  /*124e0*/  STS.U16 [R29+UR6+0x1dc00], R24 ;  /* 0x01dc00181d007988 */ /* 0x010fe80008000406 */
[----:B------:R-:W-:Y:S04]  /*124f0*/  STS.U16 [R29+UR6+0x1be00], R22 ;  /* 0x01be00161d007988 */ /* 0x000fe80008000406 */
[----:B------:R0:W-:Y:S01]  /*12500*/  STS.U16 [R29+UR6+0x1bc00], R20 ;  /* 0x01bc00141d007988 */ /* 0x0001e20008000406 */
[----:B------:R-:W-:Y:S01]  /*12510*/  BAR.SYNC.DEFER_BLOCKING 0x0 ;  /* 0x0000000000007b1d */ /* 0x000fe20000010000 */
[----:B0-----:R-:W-:-:S05]  /*12520*/  LOP3.LUT R29, R3, 0x20, RZ, 0x3c, !PT ;  /* 0x00000020031d7812 */ /* 0x001fca00078e3cff */
[----:B------:R-:W0:Y:S04]  /*12530*/  LDSM.16.MT88.4 R8, [R3+UR6+0x20400] ;  /* 0x020400060308783b */ /* 0x000e280008004200 */
[----:B------:R-:W1:Y:S04]  /*12540*/  LDSM.16.MT88.4 R20, [R29+UR6+0x20400] ;  /* 0x020400061d14783b */ /* 0x000e680008004200 */
[----:B------:R-:W-:Y:S04]  /*12550*/  LDSM.16.MT88.4 R24, [R3+UR6+0x20000] ;  /* 0x020000060318783b */ /* 0x000fe80008004200 */
[----:B------:R-:W2:Y:S01]  /*12560*/  LDSM.16.M88.4 R12, [R0+UR6] ;  /* 0x00000006000c783b */ /* 0x000ea20008000200 */
[----:B------:R-:W-:-:S03]  /*12570*/  LOP3.LUT R28, R0, 0x40, RZ, 0x3c, !PT ;  /* 0x00000040001c7812 */ /* 0x000fc600078e3cff */
[----:B------:R-:W3:Y:S04]  /*12580*/  LDSM.16.M88.4 R16, [R0+UR6+0x10000] ;  /* 0x010000060010783b */ /* 0x000ee80008000200 */
[----:B------:R-:W-:Y:S04]  /*12590*/  LDSM.16.MT88.4 R4, [R29+UR6+0x20000] ;  /* 0x020000061d04783b */ /* 0x000fe80008004200 */
[----:B0-----:R-:W-:Y:S04]  /*125a0*/  STL.64 [R1+0x24c0], R10 ;  /* 0x0024c00a01007387 */ /* 0x001fe80000100a00 */
[----:B------:R-:W-:Y:S04]  /*125b0*/  STL.64 [R1+0x24b8], R8 ;  /* 0x0024b80801007387 */ /* 0x000fe80000100a00 */
[----:B-1----:R-:W-:Y:S04]  /*125c0*/  STL [R1+0x24a4], R20 ;  /* 0x0024a41401007387 */ /* 0x002fe80000100800 */
[----:B------:R-:W-:Y:S04]  /*125d0*/  STL [R1+0x24a0], R21 ;  /* 0x0024a01501007387 */ /* 0x000fe80000100800 */
[----:B------:R-:W-:Y:S04]  /*125e0*/  STL [R1+0x249c], R22 ;  /* 0x00249c1601007387 */ /* 0x000fe80000100800 */
[----:B------:R2:W-:Y:S02]  /*125f0*/  STL [R1+0x2498], R23 ;  /* 0x0024981701007387 */ /* 0x0005e40000100800 */
[----:B--2---:R-:W-:Y:S02]  /*12600*/  HMMA.16816.F32 R20, R24, R12, RZ ;  /* 0x0000000c1814723c */ /* 0x004fe400000018ff */
[----:B------:R0:W-:-:S15]  /*12610*/  STL [R1+0x2470], R0 ;  /* 0x0024700001007387 */ /* 0x0001de0000100800 */
[----:B------:R-:W-:Y:S02]  /*12620*/  NOP ;  /* 0x0000000000007918 */ /* 0x000fe40000000000 */
[----:B------:R-:W-:Y:S01]  /*12630*/  IMAD.MOV.U32 R9, RZ, RZ, R20 ;  /* 0x000000ffff097224 */ /* 0x000fe200078e0014 */
[----:B------:R-:W-:Y:S01]  /*12640*/  MOV R8, R21 ;  /* 0x0000001500087202 */ /* 0x000fe20000000f00 */
[----:B------:R-:W-:Y:S01]  /*12650*/  IMAD.MOV.U32 R2, RZ, RZ, R22 ;  /* 0x000000ffff027224 */ /* 0x000fe200078e0016 */
[----:B0-----:R-:W-:Y:S02]  /*12660*/  MOV R0, R23 ;  /* 0x0000001700007202 */ /* 0x001fe40000000f00 */
[----:B------:R-:W0:Y:S01]  /*12670*/  LDSM.16.MT88.4 R20, [R3+UR6+0x20800] ;  /* 0x020800060314783b */ /* 0x000e220008004200 */
[----:B---3--:R-:W-:Y:S03]  /*12680*/  HMMA.16816.F32 R24, R24, R16, RZ ;  /* 0x000000101818723c */ /* 0x008fe600000018ff */
[----:B0-----:R-:W-:Y:S04]  /*12690*/  STL.64 [R1+0x20], R20 ;  /* 0x0000201401007387 */ /* 0x001fe80000100a00 */
[----:B------:R-:W-:Y:S04]  /*126a0*/  STL.64 [R1+0x28], R22 ;  /* 0x0000281601007387 */ /* 0x000fe80000100a00 */
[----:B------:R-:W0:Y:S08]  /*126b0*/  LDSM.16.M88.4 R20, [R28+UR6] ;  /* 0x000000061c14783b */ /* 0x000e300008000200 */
[----:B------:R-:W-:Y:S04]  /*126c0*/  STL.64 [R1+0x24b0], R26 ;  /* 0x0024b01a01007387 */ /* 0x000fe80000100a00 */
[----:B0-----:R-:W-:Y:S04]  /*126d0*/  STL.64 [R1+0x60], R20 ;  /* 0x0000601401007387 */ /* 0x001fe80000100a00 */
[----:B------:R-:W-:Y:S04]  /*126e0*/  STL.64 [R1+0x68], R22 ;  /* 0x0000681601007387 */ /* 0x000fe80000100a00 */
[----:B------:R0:W-:Y:S02]  /*126f0*/  STL.64 [R1+0x24a8], R24 ;  /* 0x0024a81801007387 */ /* 0x0001e40000100a00 */
[----:B0-----:R-:W-:Y:S01]  /*12700*/  IMAD.MOV.U32 R24, RZ, RZ, R9 ;  /* 0x000000ffff187224 */ /* 0x001fe200078e0009 */
[----:B------:R-:W-:-:S02]  /*12710*/  MOV R25, R8 ;  /* 0x0000000800197202 */ /* 0x000fc40000000f00 */
[----:B------:R-:W0:Y:S01]  /*12720*/  LDSM.16.M88.4 R8, [R28+UR6+0x10000] ;  /* 0x010000061c08783b */ /* 0x000e220008000200 */
[----:B------:R-:W-:-:S03]  /*12730*/  IMAD.MOV.U32 R26, RZ, RZ, R2 ;  /* 0x000000ffff1a7224 */ /* 0x000fc600078e0002 */
[----:B0-----:R-:W-:Y:S01]  /*12740*/  STL.64 [R1+0x50], R8 ;  /* 0x0000500801007387 */ /* 0x001fe20000100a00 */
[----:B------:R-:W-:-:S03]  /*12750*/  IMAD.MOV.U32 R2, RZ, RZ, R11 ;  /* 0x000000ffff027224 */ /* 0x000fc600078e000b */
[----:B------:R-:W-:Y:S04]  /*12760*/  STL [R1+0x58], R10 ;  /* 0x0000580a01007387 */ /* 0x000fe80000100800 */
[----:B------:R-:W0:Y:S01]  /*12770*/  LDSM.16.MT88.4 R8, [R29+UR6+0x20800] ;  /* 0x020800061d08783b */ /* 0x000e220008004200 */
[----:B------:R-:W-:-:S03]  /*12780*/  MOV R27, R0 ;  /* 0x00000000001b7202 */ /* 0x000fc60000000f00 */
[----:B------:R1:W-:Y:S01]  /*12790*/  STL [R1+0x2430], R28 ;  /* 0x0024301c01007387 */ /* 0x0003e20000100800 */
[----:B0-----:R-:W-:-:S03]  /*127a0*/  MOV R0, R10 ;  /* 0x0000000a00007202 */ /* 0x001fc60000000f00 */
[----:B------:R0:W-:Y:S01]  /*127b0*/  STL.64 [R1+0x30], R8 ;  /* 0x0000300801007387 */ /* 0x0001e20000100a00 */
[----:B-1----:R-:W-:Y:S02]  /*127c0*/  IMAD.MOV.U32 R28, RZ, RZ, R11 ;  /* 0x000000ffff1c7224 */ /* 0x002fe400078e000b */
[----:B0-----:R-:W-:-:S15]  /*127d0*/  HMMA.16816.F32 R8, R4, R12, RZ ;  /* 0x0000000c0408723c */ /* 0x001fde00000018ff */
[----:B------:R-:W-:-:S04]  /*127e0*/  NOP ;  /* 0x0000000000007918 */ /* 0x000fc80000000000 */
[----:B------:R-:W-:Y:S01]  /*127f0*/  MOV R20, R8 ;  /* 0x0000000800147202 */ /* 0x000fe20000000f00 */
[----:B------:R-:W-:Y:S01]  /*12800*/  IMAD.MOV.U32 R21, RZ, RZ, R9 ;  /* 0x000000ffff157224 */ /* 0x000fe200078e0009 */
[----:B------:R-:W-:Y:S01]  /*12810*/  MOV R22, R10 ;  /* 0x0000000a00167202 */ /* 0x000fe20000000f00 */
[----:B------:R-:W-:Y:S02]  /*12820*/  IMAD.MOV.U32 R23, RZ, RZ, R11 ;  /* 0x000000ffff177224 */ /* 0x000fe400078e000b */
[----:B------:R-:W-:-:S15]  /*12830*/  HMMA.16816.F32 R8, R4, R16, RZ ;  /* 0x000000100408723c */ /* 0x000fde00000018ff */
[----:B------:R-:W-:-:S04]  /*12840*/  NOP ;  /* 0x0000000000007918 */ /* 0x000fc80000000000 */
[----:B------:R-:W-:Y:S01]  /*12850*/  MOV R5, R10 ;  /* 0x0000000a00057202 */ /* 0x000fe20000000f00 */
[----:B------:R-:W-:Y:S01]  /*12860*/  IMAD.MOV.U32 R4, RZ, RZ, R11 ;  /* 0x000000ffff047224 */ /* 0x000fe200078e000b */
[----:B------:R-:W-:Y:S01]  /*12870*/  MOV R7, R8 ;  /* 0x0000000800077202 */ /* 0x000fe20000000f00 */
[----:B------:R-:W-:Y:S01]  /*12880*/  IMAD.MOV.U32 R6, RZ, RZ, R9 ;  /* 0x000000ffff067224 */ /* 0x000fe200078e0009 */
[----:B------:R-:W2:Y:S04]  /*12890*/  LDL.LU.64 R10, [R1+0x24c0] ;  /* 0x0024c000010a7983 */ /* 0x000ea80000300a00 */
[----:B------:R-:W2:Y:S02]  /*128a0*/  LDL.LU.64 R8, [R1+0x24b8] ;  /* 0x0024b80001087983 */ /* 0x000ea40000300a00 */
[----:B--2---:R-:W-:-:S15]  /*128b0*/  HMMA.16816.F32 R24, R8, R14, R24 ;  /* 0x0000000e0818723c */ /* 0x004fde0000001818 */
[----:B------:R-:W-:-:S04]  /*128c0*/  NOP ;  /* 0x0000000000007918 */ /* 0x000fc80000000000 */
[----:B------:R-:W-:Y:S01]  /*128d0*/  MOV R17, R26 ;  /* 0x0000001a00117202 */ /* 0x000fe20000000f00 */
[----:B------:R-:W-:Y:S01]  /*128e0*/  IMAD.MOV.U32 R16, RZ, RZ, R27 ;  /* 0x000000ffff107224 */ /* 0x000fe200078e001b */
[----:B------:R-:W-:Y:S01]  /*128f0*/  MOV R12, R24 ;  /* 0x00000018000c7202 */ /* 0x000fe20000000f00 */
[----:B------:R-:W-:Y:S01]  /*12900*/  IMAD.MOV.U32 R13, RZ, RZ, R25 ;  /* 0x000000ffff0d7224 */ /* 0x000fe200078e0019 */
[----:B------:R-:W2:Y:S04]  /*12910*/  LDL.LU.64 R26, [R1+0x24b0] ;  /* 0x0024b000011a7983 */ /* 0x000ea80000300a00 */
[----:B------:R-:W2:Y:S04]  /*12920*/  LDL.LU.64 R24, [R1+0x24a8] ;  /* 0x0024a80001187983 */ /* 0x000ea80000300a00 */
[----:B------:R-:W-:Y:S04]  /*12930*/  STL.64 [R1+0x2490], R18 ;  /* 0x0024901201007387 */ /* 0x000fe80000100a00 */
[----:B------:R0:W-:Y:S02]  /*12940*/  STL.64 [R1+0x2488], R16 ;  /* 0x0024881001007387 */ /* 0x0001e40000100a00 */
[----:B0-----:R-:W-:Y:S01]  /*12950*/  MOV R16, R20 ;  /* 0x0000001400107202 */ /* 0x001fe20000000f00 */
[----:B------:R-:W-:Y:S01]  /*12960*/  IMAD.MOV.U32 R17, RZ, RZ, R21 ;  /* 0x000000ffff117224 */ /* 0x000fe200078e0015 */
[----:B------:R-:W3:Y:S04]  /*12970*/  LDL.LU R20, [R1+0x24a4] ;  /* 0x0024a40001147983 */ /* 0x000ee80000300800 */
[----:B------:R-:W3:Y:S01]  /*12980*/  LDL.LU R21, [R1+0x24a0] ;  /* 0x0024a00001157983 */ /* 0x000ee20000300800 */
[----:B--2---:R-:W-:Y:S01]  /*12990*/  HMMA.16816.F32 R24, R8, R18, R24 ;  /* 0x000000120818723c */ /* 0x004fe20000001818 */
[----:B------:R-:W-:Y:S01]  /*129a0*/  MOV R18, R22 ;  /* 0x0000001600127202 */ /* 0x000fe20000000f00 */
[----:B------:R-:W-:Y:S01]  /*129b0*/  IMAD.MOV.U32 R19, RZ, RZ, R23 ;  /* 0x000000ffff137224 */ /* 0x000fe200078e0017 */
[----:B------:R-:W3:Y:S04]  /*129c0*/  LDL.LU R22, [R1+0x249c] ;  /* 0x00249c0001167983 */ /* 0x000ee80000300800 */
[----:B------:R-:W3:-:S12]  /*129d0*/  LDL.LU R23, [R1+0x2498] ;  /* 0x0024980001177983 */ /* 0x000ed80000300800 */
[----:B------:R0:W-:Y:S04]  /*129e0*/  STL.64 [R1+0x2480], R26 ;  /* 0x0024801a01007387 */ /* 0x0001e80000100a00 */
[----:B------:R1:W-:Y:S04]  /*129f0*/  STL.64 [R1+0x2478], R24 ;  /* 0x0024781801007387 */ /* 0x0003e80000100a00 */
[----:B------:R-:W2:Y:S01]  /*12a00*/  LDL R8, [R1+0x60] ;  /* 0x0000600001087983 */ /* 0x000ea20000100800 */
[----:B0-----:R-:W-:Y:S01]  /*12a10*/  MOV R26, R5 ;  /* 0x00000005001a7202 */ /* 0x001fe20000000f00 */
[----:B------:R-:W-:-:S02]  /*12a20*/  IMAD.MOV.U32 R27, RZ, RZ, R4 ;  /* 0x000000ffff1b7224 */ /* 0x000fc400078e0004 */
[----:B------:R-:W2:Y:S01]  /*12a30*/  LDL R9, [R1+0x64] ;  /* 0x0000640001097983 */ /* 0x000ea20000100800 */
[----:B-1----:R-:W-:Y:S01]  /*12a40*/  MOV R24, R7 ;  /* 0x0000000700187202 */ /* 0x002fe20000000f00 */
[----:B------:R-:W-:Y:S02]  /*12a50*/  IMAD.MOV.U32 R25, RZ, RZ, R6 ;  /* 0x000000ffff197224 */ /* 0x000fe400078e0006 */
[----:B------:R-:W0:Y:S04]  /*12a60*/  LDSM.16.MT88.4 R4, [R3+UR6+0x20c00] ;  /* 0x020c00060304783b */ /* 0x000e280008004200 */
[----:B0-----:R-:W-:Y:S04]  /*12a70*/  STL [R1+0x243c], R5 ;  /* 0x00243c0501007387 */ /* 0x001fe80000100800 */
[----:B------:R0:W-:Y:S04]  /*12a80*/  STL [R1+0x2438], R6 ;  /* 0x0024380601007387 */ /* 0x0001e80000100800 */
[----:B------:R1:W-:Y:S01]  /*12a90*/  STL [R1+0x2434], R7 ;  /* 0x0024340701007387 */ /* 0x0003e20000100800 */
[----:B---3--:R-:W-:-:S15]  /*12aa0*/  HMMA.16816.F32 R16, R20, R14, R16 ;  /* 0x0000000e1410723c */ /* 0x008fde0000001810 */
[----:B------:R-:W-:-:S04]  /*12ab0*/  NOP ;  /* 0x0000000000007918 */ /* 0x000fc80000000000 */
[----:B0-----:R-:W-:Y:S01]  /*12ac0*/  MOV R6, R18 ;  /* 0x0000001200067202 */ /* 0x001fe20000000f00 */
[----:B------:R-:W-:Y:S02]  /*12ad0*/  IMAD.MOV.U32 R5, RZ, RZ, R19 ;  /* 0x000000ffff057224 */ /* 0x000fe400078e0013 */
[----:B------:R-:W3:Y:S01]  /*12ae0*/  LDL.LU.64 R18, [R1+0x2490] ;  /* 0x0024900001127983 */ /* 0x000ee20000300a00 */
[----:B------:R-:W-:Y:S01]  /*12af0*/  MOV R10, R16 ;  /* 0x00000010000a7202 */ /* 0x000fe20000000f00 */
[----:B-1----:R-:W-:Y:S02]  /*12b00*/  IMAD.MOV.U32 R7, RZ, RZ, R17 ;  /* 0x000000ffff077224 */ /* 0x002fe400078e0011 */
[----:B------:R-:W4:Y:S01]  /*12b10*/  LDL.LU.64 R16, [R1+0x2488] ;  /* 0x0024880001107983 */ /* 0x000f220000300a00 */
[----:B---3--:R-:W-:Y:S03]  /*12b20*/  HMMA.16816.F32 R20, R20, R18, R24 ;  /* 0x000000121414723c */ /* 0x008fe60000001818 */
[----:B------:R-:W3:Y:S01]  /*12b30*/  LDL.LU.64 R26, [R1+0x2480] ;  /* 0x00248000011a7983 */ /* 0x000ee20000300a00 */
[----:B----4-:R-:W-:Y:S01]  /*12b40*/  MOV R14, R17 ;  /* 0x00000011000e7202 */ /* 0x010fe20000000f00 */
[----:B------:R-:W-:-:S02]  /*12b50*/  IMAD.MOV.U32 R15, RZ, RZ, R16 ;  /* 0x000000ffff0f7224 */ /* 0x000fc400078e0010 */
[----:B------:R-:W3:Y:S04]  /*12b60*/  LDL.LU.64 R24, [R1+0x2478] ;  /* 0x0024780001187983 */ /* 0x000ee80000300a00 */
[----:B------:R-:W3:Y:S08]  /*12b70*/  LDL.LU.64 R16, [R1+0x50] ;  /* 0x0000500001107983 */ /* 0x000ef00000300a00 */
[----:B------:R0:W-:Y:S04]  /*12b80*/  STL.64 [R1+0x2458], R22 ;  /* 0x0024581601007387 */ /* 0x0001e80000100a00 */
[----:B------:R1:W-:Y:S01]  /*12b90*/  STL.64 [R1+0x2450], R20 ;  /* 0x0024501401007387 */ /* 0x0003e20000100a00 */
[----:B0-----:R-:W-:Y:S01]  /*12ba0*/  MOV R22, R6 ;  /* 0x0000000600167202 */ /* 0x001fe20000000f00 */
[----:B------:R-:W-:Y:S01]  /*12bb0*/  IMAD.MOV.U32 R23, RZ, RZ, R5 ;  /* 0x000000ffff177224 */ /* 0x000fe200078e0005 */
[----:B-1----:R-:W-:Y:S01]  /*12bc0*/  MOV R20, R10 ;  /* 0x0000000a00147202 */ /* 0x002fe20000000f00 */
[----:B------:R-:W-:-:S03]  /*12bd0*/  IMAD.MOV.U32 R21, RZ, RZ, R7 ;  /* 0x000000ffff157224 */ /* 0x000fc600078e0007 */
[----:B------:R-:W-:Y:S04]  /*12be0*/  STL.64 [R1+0x2468], R22 ;  /* 0x0024681601007387 */ /* 0x000fe80000100a00 */
[----:B------:R0:W-:Y:S04]  /*12bf0*/  STL.64 [R1+0x2460], R20 ;  /* 0x0024601401007387 */ /* 0x0001e80000100a00 */
[----:B0-----:R-:W2:Y:S04]  /*12c00*/  LDL.LU R20, [R1+0x20] ;  /* 0x0000200001147983 */ /* 0x001ea80000300800 */
[----:B------:R-:W2:Y:S04]  /*12c10*/  LDL.LU R21, [R1+0x24] ;  /* 0x0000240001157983 */ /* 0x000ea80000300800 */
[----:B------:R-:W2:Y:S04]  /*12c20*/  LDL.LU R22, [R1+0x28] ;  /* 0x0000280001167983 */ /* 0x000ea80000300800 */
[----:B------:R-:W2:Y:S02]  /*12c30*/  LDL.LU R23, [R1+0x2c] ;  /* 0x00002c0001177983 */ /* 0x000ea40000300800 */
[----:B--2---:R-:W-:Y:S02]  /*12c40*/  HMMA.16816.F32 R8, R20, R8, R12 ;  /* 0x000000081408723c */ /* 0x004fe4000000180c */
[----:B------:R-:W0:-:S15]  /*12c50*/  LDSM.16.MT88.4 R12, [R29+UR6+0x20c00] ;  /* 0x020c00061d0c783b */ /* 0x000e1e0008004200 */
[----:B------:R-:W-:Y:S02]  /*12c60*/  NOP ;  /* 0x0000000000007918 */ /* 0x000fe40000000000 */
[----:B------:R1:W-:Y:S04]  /*12c70*/  STL.64 [R1+0x2448], R10 ;  /* 0x0024480a01007387 */ /* 0x0003e80000100a00 */
[----:B------:R2:W-:Y:S01]  /*12c80*/  STL.64 [R1+0x2440], R8 ;  /* 0x0024400801007387 */ /* 0x0005e20000100a00 */
[----:B-1----:R-:W-:-:S03]  /*12c90*/  MOV R10, R0 ;  /* 0x00000000000a7202 */ /* 0x002fc60000000f00 */
[----:B--2---:R-:W2:Y:S04]  /*12ca0*/  LDL.LU R8, [R1+0x30] ;  /* 0x0000300001087983 */ /* 0x004ea80000300800 */
[----:B------:R-:W2:Y:S04]  /*12cb0*/  LDL.LU R9, [R1+0x34] ;  /* 0x0000340001097983 */ /* 0x000ea80000300800 */
[----:B------:R-:W4:Y:S01]  /*12cc0*/  LDL.LU R0, [R1+0x2470] ;  /* 0x0024700001007983 */ /* 0x000f220000300800 */
[----:B---3--:R-:W-:Y:S01]  /*12cd0*/  HMMA.16816.F32 R24, R20, R16, R24 ;  /* 0x000000101418723c */ /* 0x008fe20000001818 */
[----:B------:R-:W-:Y:S01]  /*12ce0*/  MOV R6, R16 ;  /* 0x0000001000067202 */ /* 0x000fe20000000f00 */
[----:B------:R-:W-:-:S02]  /*12cf0*/  IMAD.MOV.U32 R5, RZ, RZ, R17 ;  /* 0x000000ffff057224 */ /* 0x000fc400078e0011 */
[----:B------:R-:W1:Y:S04]  /*12d00*/  LDSM.16.MT88.4 R16, [R3+UR6+0x21000] ;  /* 0x021000060310783b */ /* 0x000e680008004200 */
[----:B0-----:R-:W-:Y:S04]  /*12d10*/  STL.64 [R1+0x2428], R14 ;  /* 0x0024280e01007387 */ /* 0x001fe80000100a00 */
[----:B------:R0:W-:Y:S04]  /*12d20*/  STL.64 [R1+0x2420], R12 ;  /* 0x0024200c01007387 */ /* 0x0001e80000100a00 */
[----:B0-----:R-:W2:Y:S04]  /*12d30*/  LDL.LU.64 R12, [R1+0x60] ;  /* 0x00006000010c7983 */ /* 0x001ea80000300a00 */
[----:B------:R-:W3:Y:S04]  /*12d40*/  LDL.LU.64 R14, [R1+0x68] ;  /* 0x00006800010e7983 */ /* 0x000ee80000300a00 */
[----:B-1----:R0:W-:Y:S04]  /*12d50*/  STL.64 [R1+0x2400], R18 ;  /* 0x0024001201007387 */ /* 0x0021e80000100a00 */
[----:B------:R1:W-:Y:S04]  /*12d60*/  STL.64 [R1+0x23f8], R16 ;  /* 0x0023f81001007387 */ /* 0x0003e80000100a00 */
[----:B0-----:R-:W5:Y:S01]  /*12d70*/  LDL.LU R18, [R1+0x58] ;  /* 0x0000580001127983 */ /* 0x001f620000300800 */
[----:B-1----:R-:W-:Y:S01]  /*12d80*/  MOV R16, R6 ;  /* 0x0000000600107202 */ /* 0x002fe20000000f00 */
[----:B------:R-:W-:-:S02]  /*12d90*/  IMAD.MOV.U32 R17, RZ, RZ, R5 ;  /* 0x000000ffff117224 */ /* 0x000fc400078e0005 */
[----:B----4-:R-:W0:Y:S04]  /*12da0*/  LDSM.16.M88.4 R20, [R0+UR6+0x80] ;  /* 0x000080060014783b */ /* 0x010e280008000200 */
[----:B0-----:R-:W-:Y:S01]  /*12db0*/  STL.64 [R1+0x20], R20 ;  /* 0x0000201401007387 */ /* 0x001fe20000100a00 */
[----:B------:R-:W-:Y:S01]  /*12dc0*/  IMAD.MOV.U32 R5, RZ, RZ, R20 ;  /* 0x000000ffff057224 */ /* 0x000fe200078e0014 */
[----:B------:R-:W-:Y:S02]  /*12dd0*/  MOV R6, R21 ;  /* 0x0000001500067202 */ /* 0x000fe40000000f00 */
[----:B------:R0:W-:Y:S04]  /*12de0*/  STL.64 [R1+0x28], R22 ;  /* 0x0000281601007387 */ /* 0x0001e80000100a00 */
[----:B0-----:R-:W2:Y:S04]  /*12df0*/  LDL.LU.64 R22, [R1+0x2468] ;  /* 0x0024680001167983 */ /* 0x001ea80000300a00 */
[----:B------:R-:W2:Y:S01]  /*12e00*/  LDL.LU.64 R20, [R1+0x2460] ;  /* 0x0024600001147983 */ /* 0x000ea20000300a00 */
[----:B------:R-:W-:Y:S01]  /*12e10*/  IMAD.MOV.U32 R11, RZ, RZ, R28 ;  /* 0x000000ffff0b7224 */ /* 0x000fe200078e001c */
[----:B------:R-:W-:-:S06]  /*12e20*/  MOV R19, R2 ;  /* 0x0000000200137202 */ /* 0x000fcc0000000f00 */
[----:B--2---:R-:W-:-:S15]  /*12e30*/  HMMA.16816.F32 R20, R8, R12, R20 ;  /* 0x0000000c0814723c */ /* 0x004fde0000001814 */
[----:B------:R-:W-:-:S04]  /*12e40*/  NOP ;  /* 0x0000000000007918 */ /* 0x000fc80000000000 */
[----:B------:R-:W-:Y:S01]  /*12e50*/  IMAD.MOV.U32 R28, RZ, RZ, R20 ;  /* 0x000000ffff1c7224 */ /* 0x000fe200078e0014 */
[----:B------:R-:W-:Y:S01]  /*12e60*/  MOV R13, R21 ;  /* 0x00000015000d7202 */ /* 0x000fe20000000f00 */
[----:B------:R-:W-:Y:S01]  /*12e70*/  IMAD.MOV.U32 R12, RZ, RZ, R22 ;  /* 0x000000ffff0c7224 */ /* 0x000fe200078e0016 */
[----:B------:R-:W-:Y:S02]  /*12e80*/  MOV R2, R23 ;  /* 0x0000001700027202 */ /* 0x000fe40000000f00 */
[----:B------:R-:W0:Y:S04]  /*12e90*/  LDSM.16.M88.4 R20, [R0+UR6+0x10080] ;  /* 0x010080060014783b */ /* 0x000e280008000200 */
[----:B0-----:R-:W-:Y:S04]  /*12ea0*/  STL.64 [R1+0x70], R20 ;  /* 0x0000701401007387 */ /* 0x001fe80000100a00 */
[----:B------:R0:W-:Y:S04]  /*12eb0*/  STL.64 [R1+0x78], R22 ;  /* 0x0000781601007387 */ /* 0x0001e80000100a00 */
[----:B0-----:R-:W2:Y:S04]  /*12ec0*/  LDL.LU.64 R22, [R1+0x2458] ;  /* 0x0024580001167983 */ /* 0x001ea80000300a00 */
[----:B------:R-:W2:Y:S04]  /*12ed0*/  LDL.LU.64 R20, [R1+0x2450] ;  /* 0x0024500001147983 */ /* 0x000ea80000300a00 */
[----:B------:R0:W-:Y:S01]  /*12ee0*/  STL [R1+0x2388], R0 ;  /* 0x0023880001007387 */ /* 0x0001e20000100800 */
[----:B--2---:R-:W-:Y:S03]  /*12ef0*/  HMMA.16816.F32 R20, R8, R16, R20 ;  /* 0x000000100814723c */ /* 0x004fe60000001814 */
[----:B------:R-:W2:Y:S04]  /*12f00*/  LDL.LU.64 R10, [R1+0x2448] ;  /* 0x00244800010a7983 */ /* 0x000ea80000300a00 */
[----:B------:R-:W2:-:S12]  /*12f10*/  LDL.LU.64 R8, [R1+0x2440] ;  /* 0x0024400001087983 */ /* 0x000e980000300a00 */
[----:B------:R-:W-:Y:S01]  /*12f20*/  IMAD.MOV.U32 R7, RZ, RZ, R20 ;  /* 0x000000ffff077224 */ /* 0x000fe200078e0014 */
[----:B------:R-:W-:Y:S01]  /*12f30*/  MOV R17, R21 ;  /* 0x0000001500117202 */ /* 0x000fe20000000f00 */
[----:B------:R-:W-:Y:S01]  /*12f40*/  IMAD.MOV.U32 R16, RZ, RZ, R22 ;  /* 0x000000ffff107224 */ /* 0x000fe200078e0016 */
[----:B0-----:R-:W-:Y:S02]  /*12f50*/  MOV R0, R23 ;  /* 0x0000001700007202 */ /* 0x001fe40000000f00 */
[----:B------:R-:W0:Y:S04]  /*12f60*/  LDSM.16.MT88.4 R20, [R29+UR6+0x21000] ;  /* 0x021000061d14783b */ /* 0x000e280008004200 */
[----:B0-----:R-:W-:Y:S04]  /*12f70*/  STL.64 [R1+0x23f0], R22 ;  /* 0x0023f01601007387 */ /* 0x001fe80000100a00 */
[----:B------:R0:W-:Y:S02]  /*12f80*/  STL.64 [R1+0x23e8], R20 ;  /* 0x0023e81401007387 */ /* 0x0001e40000100a00 */
[----:B0-----:R-:W-:Y:S01]  /*12f90*/  IMAD.MOV.U32 R20, RZ, RZ, R5 ;  /* 0x000000ffff147224 */ /* 0x001fe200078e0005 */
[----:B------:R-:W-:Y:S01]  /*12fa0*/  MOV R21, R6 ;  /* 0x0000000600157202 */ /* 0x000fe20000000f00 */
[----:B------:R-:W2:Y:S04]  /*12fb0*/  LDL.LU R5, [R1+0x243c] ;  /* 0x00243c0001057983 */ /* 0x000ea80000300800 */
[----:B------:R-:W2:Y:S04]  /*12fc0*/  LDL.LU R6, [R1+0x2438] ;  /* 0x0024380001067983 */ /* 0x000ea80000300800 */
[----:B------:R0:W-:Y:S02]  /*12fd0*/  STL.64 [R1+0x2408], R20 ;  /* 0x0024081401007387 */ /* 0x0001e40000100a00 */
[----:B0-----:R-:W-:-:S02]  /*12fe0*/  IMAD.MOV.U32 R20, RZ, RZ, R7 ;  /* 0x000000ffff147224 */ /* 0x001fc400078e0007 */
[----:B------:R-:W2:Y:S01]  /*12ff0*/  LDL.LU R7, [R1+0x2434] ;  /* 0x0024340001077983 */ /* 0x000ea20000300800 */
[----:B------:R-:W-:Y:S01]  /*13000*/  IMAD.MOV.U32 R22, RZ, RZ, R16 ;  /* 0x000000ffff167224 */ /* 0x000fe200078e0010 */
[----:B------:R-:W-:Y:S02]  /*13010*/  MOV R23, R0 ;  /* 0x0000000000177202 */ /* 0x000fe40000000f00 */
[----:B------:R-:W-:-:S03]  /*13020*/  MOV R21, R17 ;  /* 0x0000001100157202 */ /* 0x000fc60000000f00 */
[----:B------:R0:W-:Y:S01]  /*13030*/  STL.64 [R1+0x2418], R22 ;  /* 0x0024181601007387 */ /* 0x0001e20000100a00 */
[----:B---3--:R-:W-:-:S03]  /*13040*/  MOV R0, R15 ;  /* 0x0000000f00007202 */ /* 0x008fc60000000f00 */
[----:B------:R1:W-:Y:S01]  /*13050*/  STL.64 [R1+0x2410], R20 ;  /* 0x0024101401007387 */ /* 0x0003e20000100a00 */
[----:B0-----:R-:W-:Y:S01]  /*13060*/  MOV R23, R2 ;  /* 0x0000000200177202 */ /* 0x001fe20000000f00 */
[----:B------:R-:W-:Y:S02]  /*13070*/  IMAD.MOV.U32 R2, RZ, RZ, R14 ;  /* 0x000000ffff027224 */ /* 0x000fe400078e000e */
[----:B-1----:R-:W-:Y:S01]  /*13080*/  IMAD.MOV.U32 R20, RZ, RZ, R28 ;  /* 0x000000ffff147224 */ /* 0x002fe200078e001c */
[----:B------:R-:W-:Y:S01]  /*13090*/  MOV R21, R13 ;  /* 0x0000000d00157202 */ /* 0x000fe20000000f00 */
[----:B------:R-:W3:Y:S01]  /*130a0*/  LDL.LU R28, [R1+0x2430] ;  /* 0x00243000011c7983 */ /* 0x000ee20000300800 */
[----:B------:R-:W-:Y:S01]  /*130b0*/  IMAD.MOV.U32 R22, RZ, RZ, R12 ;  /* 0x000000ffff167224 */ /* 0x000fe200078e000c */
[C---:B--2---:R-:W-:Y:S02]  /*130c0*/  HMMA.16816.F32 R8, R4.reuse, R14, R8 ;  /* 0x0000000e0408723c */ /* 0x044fe40000001808 */
[----:B------:R-:W2:Y:S04]  /*130d0*/  LDL.LU.64 R14, [R1+0x2428] ;  /* 0x00242800010e7983 */ /* 0x000ea80000300a00 */
[----:B------:R-:W2:Y:S02]  /*130e0*/  LDL.LU.64 R12, [R1+0x2420] ;  /* 0x00242000010c7983 */ /* 0x000ea40000300a00 */
[----:B-----5:R-:W-:Y:S02]  /*130f0*/  HMMA.16816.F32 R24, R4, R18, R24 ;  /* 0x000000120418723c */ /* 0x020fe40000001818 */
[----:B------:R-:W0:Y:S04]  /*13100*/  LDSM.16.MT88.4 R4, [R3+UR6+0x21400] ;  /* 0x021400060304783b */ /* 0x000e280008004200 */
[----:B0-----:R0:W-:Y:S04]  /*13110*/  STL.64 [R1+0x23e0], R6 ;  /* 0x0023e00601007387 */ /* 0x0011e80000100a00 */
[----:B------:R2:W-:Y:S01]  /*13120*/  STL.64 [R1+0x23d8], R4 ;  /* 0x0023d80401007387 */ /* 0x0005e20000100a00 */
[----:B0-----:R-:W-:Y:S01]  /*13130*/  IMAD.MOV.U32 R6, RZ, RZ, R2 ;  /* 0x000000ffff067224 */ /* 0x001fe200078e0002 */
[----:B------:R-:W-:-:S07]  /*13140*/  MOV R7, R0 ;  /* 0x0000000000077202 */ /* 0x000fce0000000f00 */
[C---:B--2---:R-:W-:Y:S01]  /*13150*/  HMMA.16816.F32 R4, R12.reuse, R6, R20 ;  /* 0x000000060c04723c */ /* 0x044fe20000001814 */
[----:B------:R-:W2:Y:S04]  /*13160*/  LDL.LU.64 R22, [R1+0x2418] ;  /* 0x0024180001167983 */ /* 0x000ea80000300a00 */
[----:B------:R-:W2:Y:S03]  /*13170*/  LDL.LU.64 R20, [R1+0x2410] ;  /* 0x0024100001147983 */ /* 0x000ea60000300a00 */
[----:B--2---:R-:W-:Y:S01]  /*13180*/  HMMA.16816.F32 R12, R12, R18, R20 ;  /* 0x000000120c0c723c */ /* 0x004fe20000001814 */
[----:B------:R-:W2:Y:S04]  /*13190*/  LDL.LU.64 R20, [R1+0x2408] ;  /* 0x0024080001147983 */ /* 0x000ea80000300a00 */
[----:B------:R-:W2:Y:S04]  /*131a0*/  LDL.LU.64 R18, [R1+0x2400] ;  /* 0x0024000001127983 */ /* 0x000ea80000300a00 */
[----:B------:R-:W2:Y:S04]  /*131b0*/  LDL.LU.64 R16, [R1+0x23f8] ;  /* 0x0023f80001107983 */ /* 0x000ea80000300a00 */
[----:B------:R-:W4:Y:S01]  /*131c0*/  LDL.LU.64 R22, [R1+0x23f0] ;  /* 0x0023f00001167983 */ /* 0x000f220000300a00 */
[----:B--2---:R-:W-:Y:S03]  /*131d0*/  HMMA.16816.F32 R8, R16, R20, R8 ;  /* 0x000000141008723c */ /* 0x004fe60000001808 */
[----:B------:R-:W4:-:S15]  /*131e0*/  LDL.LU.64 R20, [R1+0x23e8] ;  /* 0x0023e80001147983 */ /* 0x000f1e0000300a00 */
[----:B------:R-:W-:Y:S01]  /*131f0*/  NOP ;  /* 0x0000000000007918 */ /* 0x000fe20000000000 */
[----:B------:R-:W-:Y:S01]  /*13200*/  STL.64 [R1], R8 ;  /* 0x0000000801007387 */ /* 0x000fe20000100a00 */
[----:B------:R-:W-:-:S03]  /*13210*/  IMAD.MOV.U32 R0, RZ, RZ, R11 ;  /* 0x000000ffff007224 */ /* 0x000fc600078e000b */
[----:B------:R-:W-:Y:S04]  /*13220*/  STL [R1+0x8], R10 ;  /* 0x0000080a01007387 */ /* 0x000fe80000100800 */
[----:B------:R-:W0:Y:S04]  /*13230*/  LDSM.16.MT88.4 R8, [R29+UR6+0x21400] ;  /* 0x021400061d08783b */ /* 0x000e280008004200 */
[----:B0-----:R-:W-:Y:S04]  /*13240*/  STL.64 [R1+0x23c0], R10 ;  /* 0x0023c00a01007387 */ /* 0x001fe80000100a00 */
[----:B------:R0:W-:Y:S04]  /*13250*/  STL.64 [R1+0x23b8], R8 ;  /* 0x0023b80801007387 */ /* 0x0001e80000100a00 */
[----:B0-----:R-:W2:Y:S04]  /*13260*/  LDL.LU.64 R8, [R1+0x70] ;  /* 0x0000700001087983 */ /* 0x001ea80000300a00 */
[----:B------:R-:W5:Y:S01]  /*13270*/  LDL.64 R10, [R1+0x78] ;  /* 0x00007800010a7983 */ /* 0x000f620000100a00 */
[----:B--2---:R-:W-:Y:S03]  /*13280*/  HMMA.16816.F32 R24, R16, R8, R24 ;  /* 0x000000081018723c */ /* 0x004fe60000001818 */
[----:B------:R-:W0:-:S15]  /*13290*/  LDSM.16.MT88.4 R16, [R3+UR6+0x21800] ;  /* 0x021800060310783b */ /* 0x000e1e0008004200 */
[----:B------:R-:W-:Y:S01]  /*132a0*/  NOP ;  /* 0x0000000000007918 */ /* 0x000fe20000000000 */
[----:B------:R-:W-:Y:S04]  /*132b0*/  STL.64 [R1+0x23d0], R26 ;  /* 0x0023d01a01007387 */ /* 0x000fe80000100a00 */
[----:B------:R1:W-:Y:S04]  /*132c0*/  STL.64 [R1+0x23c8], R24 ;  /* 0x0023c81801007387 */ /* 0x0003e80000100a00 */
[----:B-1----:R-:W4:Y:S04]  /*132d0*/  LDL.LU.64 R24, [R1+0x20] ;  /* 0x0000200001187983 */ /* 0x002f280000300a00 */
[----:B------:R-:W2:Y:S04]  /*132e0*/  LDL.LU.64 R26, [R1+0x28] ;  /* 0x00002800011a7983 */ /* 0x000ea80000300a00 */
[----:B0-----:R-:W-:Y:S04]  /*132f0*/  STL.64 [R1+0x23a8], R18 ;  /* 0x0023a81201007387 */ /* 0x001fe80000100a00 */
[----:B------:R-:W-:Y:S04]  /*13300*/  STL.64 [R1+0x23a0], R16 ;  /* 0x0023a01001007387 */ /* 0x000fe80000100a00 */
[----:B---3--:R-:W0:Y:S04]  /*13310*/  LDSM.16.M88.4 R16, [R28+UR6+0x80] ;  /* 0x000080061c10783b */ /* 0x008e280008000200 */
[----:B0-----:R-:W-:Y:S01]  /*13320*/  STL.64 [R1+0x40], R16 ;  /* 0x0000401001007387 */ /* 0x001fe20000100a00 */
[----:B------:R-:W-:-:S03]  /*13330*/  MOV R2, R19 ;  /* 0x0000001300027202 */ /* 0x000fc60000000f00 */
[----:B------:R4:W-:Y:S04]  /*13340*/  STL [R1+0x48], R18 ;  /* 0x0000481201007387 */ /* 0x0009e80000100800 */
[----:B------:R-:W-:Y:S01]  /*13350*/  STL [R1+0x23b0], R2 ;  /* 0x0023b00201007387 */ /* 0x000fe20000100800 */
[C---:B----4-:R-:W-:Y:S03]  /*13360*/  HMMA.16816.F32 R16, R20.reuse, R24, R4 ;  /* 0x000000181410723c */ /* 0x050fe60000001804 */
[----:B------:R-:W0:Y:S05]  /*13370*/  LDSM.16.M88.4 R4, [R28+UR6+0x10080] ;  /* 0x010080061c04783b */ /* 0x000e2a0008000200 */
[----:B------:R-:W-:Y:S01]  /*13380*/  HMMA.16816.F32 R20, R20, R8, R12 ;  /* 0x000000081414723c */ /* 0x000fe2000000180c */
[----:B------:R-:W1:Y:S04]  /*13390*/  LDSM.16.MT88.4 R12, [R29+UR6+0x21800] ;  /* 0x021800061d0c783b */ /* 0x000e680008004200 */
[----:B0-----:R-:W-:Y:S04]  /*133a0*/  STL.64 [R1+0x30], R4 ;  /* 0x0000300401007387 */ /* 0x001fe80000100a00 */
[----:B------:R0:W-:Y:S04]  /*133b0*/  STL.64 [R1+0x38], R6 ;  /* 0x0000380601007387 */ /* 0x0001e80000100a00 */
[----:B0-----:R-:W3:Y:S04]  /*133c0*/  LDL.LU.64 R6, [R1+0x23e0] ;  /* 0x0023e00001067983 */ /* 0x001ee80000300a00 */
[----:B------:R-:W3:Y:S04]  /*133d0*/  LDL.LU.64 R4, [R1+0x23d8] ;  /* 0x0023d80001047983 */ /* 0x000ee80000300a00 */
[----:B------:R-:W-:Y:S04]  /*133e0*/  STL [R1+0x2328], R28 ;  /* 0x0023281c01007387 */ /* 0x000fe80000100800 */
[----:B-1----:R-:W-:Y:S04]  /*133f0*/  STL.64 [R1+0x2380], R14 ;  /* 0x0023800e01007387 */ /* 0x002fe80000100a00 */
[----:B------:R0:W-:Y:S04]  /*13400*/  STL.64 [R1+0x2378], R12 ;  /* 0x0023780c01007387 */ /* 0x0001e80000100a00 */
[----:B0-----:R-:W3:Y:S04]  /*13410*/  LDL.LU R12, [R1] ;  /* 0x00000000010c7983 */ /* 0x001ee80000300800 */
[----:B------:R-:W3:Y:S04]  /*13420*/  LDL.LU R13, [R1+0x4] ;  /* 0x00000400010d7983 */ /* 0x000ee80000300800 */
[----:B------:R-:W3:Y:S01]  /*13430*/  LDL.LU R14, [R1+0x8] ;  /* 0x00000800010e7983 */ /* 0x000ee20000300800 */
[----:B------:R-:W-:Y:S01]  /*13440*/  IMAD.MOV.U32 R15, RZ, RZ, R0 ;  /* 0x000000ffff0f7224 */ /* 0x000fe200078e0000 */
[----:B--2---:R-:W-:Y:S01]  /*13450*/  MOV R28, R26 ;  /* 0x0000001a001c7202 */ /* 0x004fe20000000f00 */
[----:B------:R-:W-:-:S05]  /*13460*/  IMAD.MOV.U32 R0, RZ, RZ, R27 ;  /* 0x000000ffff007224 */ /* 0x000fca00078e001b */
[C---:B---3--:R-:W-:Y:S01]  /*13470*/  HMMA.16816.F32 R12, R4.reuse, R26, R12 ;  /* 0x0000001a040c723c */ /* 0x048fe2000000180c */
[----:B------:R-:W2:Y:S04]  /*13480*/  LDL.LU.64 R26, [R1+0x23d0] ;  /* 0x0023d000011a7983 */ /* 0x000ea80000300a00 */
[----:B------:R-:W2:Y:S01]  /*13490*/  LDL.LU.64 R24, [R1+0x23c8] ;  /* 0x0023c80001187983 */ /* 0x000ea20000300a00 */
[----:B-----5:R-:W-:Y:S02]  /*134a0*/  MOV R2, R11 ;  /* 0x0000000b00027202 */ /* 0x020fe40000000f00 */
[----:B--2---:R-:W-:Y:S01]  /*134b0*/  HMMA.16816.F32 R24, R4, R10, R24 ;  /* 0x0000000a0418723c */ /* 0x004fe20000001818 */
[----:B------:R-:W2:Y:S04]  /*134c0*/  LDL.LU.64 R10, [R1+0x23c0] ;  /* 0x0023c000010a7983 */ /* 0x000ea80000300a00 */
[----:B------:R-:W2:Y:S04]  /*134d0*/  LDL.LU.64 R8, [R1+0x23b8] ;  /* 0x0023b80001087983 */ /* 0x000ea80000300a00 */
[----:B------:R-:W0:Y:S10]  /*134e0*/  LDSM.16.MT88.4 R4, [R3+UR6+0x21c00] ;  /* 0x021c00060304783b */ /* 0x000e340008004200 */
[----:B------:R1:W-:Y:S04]  /*134f0*/  STL.64 [R1+0x2398], R26 ;  /* 0x0023981a01007387 */ /* 0x0003e80000100a00 */
[----:B------:R-:W-:Y:S04]  /*13500*/  STL.64 [R1+0x2390], R24 ;  /* 0x0023901801007387 */ /* 0x000fe80000100a00 */
[----:B-1----:R-:W3:Y:S01]  /*13510*/  LDL.LU R26, [R1+0x78] ;  /* 0x00007800011a7983 */ /* 0x002ee20000300800 */
[----:B------:R-:W-:-:S03]  /*13520*/  IMAD.MOV.U32 R27, RZ, RZ, R2 ;  /* 0x000000ffff1b7224 */ /* 0x000fc600078e0002 */
[----:B------:R-:W4:Y:S04]  /*13530*/  LDL.LU R2, [R1+0x23b0] ;  /* 0x0023b00001027983 */ /* 0x000f280000300800 */
[----:B0-----:R0:W-:Y:S04]  /*13540*/  STL.64 [R1+0x2370], R6 ;  /* 0x0023700601007387 */ /* 0x0011e80000100a00 */
[----:B------:R2:W-:Y:S01]  /*13550*/  STL.64 [R1+0x2368], R4 ;  /* 0x0023680401007387 */ /* 0x0005e20000100a00 */
[----:B0-----:R-:W-:Y:S01]  /*13560*/  MOV R6, R28 ;  /* 0x0000001c00067202 */ /* 0x001fe20000000f00 */
[----:B------:R-:W-:-:S07]  /*13570*/  IMAD.MOV.U32 R7, RZ, RZ, R0 ;  /* 0x000000ffff077224 */ /* 0x000fce00078e0000 */
[C---:B--2---:R-:W-:Y:S01]  /*13580*/  HMMA.16816.F32 R4, R8.reuse, R6, R16 ;  /* 0x000000060804723c */ /* 0x044fe20000001810 */
[----:B------:R-:W2:Y:S04]  /*13590*/  LDL.LU.64 R18, [R1+0x23a8] ;  /* 0x0023a80001127983 */ /* 0x000ea80000300a00 */
[----:B------:R-:W2:Y:S03]  /*135a0*/  LDL.LU.64 R16, [R1+0x23a0] ;  /* 0x0023a00001107983 */ /* 0x000ea60000300a00 */
[----:B---3--:R-:W-:Y:S01]  /*135b0*/  HMMA.16816.F32 R20, R8, R26, R20 ;  /* 0x0000001a0814723c */ /* 0x008fe20000001814 */
[----:B------:R-:W2:Y:S07]  /*135c0*/  LDL.LU.64 R8, [R1+0x40] ;  /* 0x0000400001087983 */ /* 0x000eae0000300a00 */
[----:B--2---:R-:W-:Y:S01]  /*135d0*/  HMMA.16816.F32 R24, R16, R8, R12 ;  /* 0x000000081018723c */ /* 0x004fe2000000180c */
[----:B------:R-:W-:Y:S01]  /*135e0*/  MOV R13, R8 ;  /* 0x00000008000d7202 */ /* 0x000fe20000000f00 */
[----:B------:R-:W-:-:S02]  /*135f0*/  IMAD.MOV.U32 R12, RZ, RZ, R9 ;  /* 0x000000ffff0c7224 */ /* 0x000fc400078e0009 */
[----:B------:R-:W0:-:S15]  /*13600*/  LDSM.16.MT88.4 R8, [R29+UR6+0x21c00] ;  /* 0x021c00061d08783b */ /* 0x000e1e0008004200 */
[----:B------:R-:W-:Y:S01]  /*13610*/  MOV R15, R26 ;  /* 0x0000001a000f7202 */ /* 0x000fe20000000f00 */
[----:B------:R-:W-:Y:S01]  /*13620*/  IMAD.MOV.U32 R14, RZ, RZ, R27 ;  /* 0x000000ffff0e7224 */ /* 0x000fe200078e001b */
[----:B------:R-:W-:Y:S01]  /*13630*/  MOV R0, R24 ;  /* 0x0000001800007202 */ /* 0x000fe20000000f00 */
[----:B------:R-:W-:Y:S01]  /*13640*/  IMAD.MOV.U32 R28, RZ, RZ, R25 ;  /* 0x000000ffff1c7224 */ /* 0x000fe200078e0019 */
[----:B------:R-:W2:Y:S04]  /*13650*/  LDL.LU.64 R26, [R1+0x2398] ;  /* 0x00239800011a7983 */ /* 0x000ea80000300a00 */
[----:B------:R-:W2:Y:S04]  /*13660*/  LDL.LU.64 R24, [R1+0x2390] ;  /* 0x0023900001187983 */ /* 0x000ea80000300a00 */
[----:B0-----:R-:W-:Y:S04]  /*13670*/  STL.64 [R1+0x2350], R10 ;  /* 0x0023500a01007387 */ /* 0x001fe80000100a00 */
[----:B------:R0:W-:Y:S04]  /*13680*/  STL.64 [R1+0x2348], R8 ;  /* 0x0023480801007387 */ /* 0x0001e80000100a00 */
[----:B0-----:R-:W2:Y:S04]  /*13690*/  LDL.LU.64 R8, [R1+0x30] ;  /* 0x0000300001087983 */ /* 0x001ea80000300a00 */
[----:B------:R-:W3:Y:S01]  /*136a0*/  LDL.LU.64 R10, [R1+0x38] ;  /* 0x00003800010a7983 */ /* 0x000ee20000300a00 */
[----:B--2---:R-:W-:Y:S03]  /*136b0*/  HMMA.16816.F32 R24, R16, R8, R24 ;  /* 0x000000081018723c */ /* 0x004fe60000001818 */
[----:B------:R-:W0:-:S15]  /*136c0*/  LDSM.16.MT88.4 R16, [R3+UR6+0x22000] ;  /* 0x022000060310783b */ /* 0x000e1e0008004200 */
[----:B------:R-:W-:Y:S01]  /*136d0*/  NOP ;  /* 0x0000000000007918 */ /* 0x000fe20000000000 */
[----:B------:R-:W-:Y:S04]  /*136e0*/  STL.64 [R1+0x2360], R26 ;  /* 0x0023601a01007387 */ /* 0x000fe80000100a00 */
[----:B------:R1:W-:Y:S02]  /*136f0*/  STL.64 [R1+0x2358], R24 ;  /* 0x0023581801007387 */ /* 0x0003e40000100a00 */
[----:B-1----:R-:W-:Y:S02]  /*13700*/  MOV R24, R0 ;  /* 0x0000000000187202 */ /* 0x002fe40000000f00 */
[----:B------:R-:W2:Y:S01]  /*13710*/  LDL.LU R0, [R1+0x2388] ;  /* 0x0023880001007983 */ /* 0x000ea20000300800 */
[----:B------:R-:W-:Y:S01]  /*13720*/  MOV R26, R15 ;  /* 0x0000000f001a7202 */ /* 0x000fe20000000f00 */
[----:B------:R-:W-:-:S02]  /*13730*/  IMAD.MOV.U32 R27, RZ, RZ, R14 ;  /* 0x000000ffff1b7224 */ /* 0x000fc400078e000e */
[----:B0-----:R0:W-:Y:S04]  /*13740*/  STL.64 [R1+0x2338], R18 ;  /* 0x0023381201007387 */ /* 0x0011e80000100a00 */
[----:B------:R1:W-:Y:S01]  /*13750*/  STL.64 [R1+0x2330], R16 ;  /* 0x0023301001007387 */ /* 0x0003e20000100a00 */
[----:B------:R-:W-:-:S03]  /*13760*/  IMAD.MOV.U32 R25, RZ, RZ, R28 ;  /* 0x000000ffff197224 */ /* 0x000fc600078e001c */
[----:B0-----:R-:W5:Y:S01]  /*13770*/  LDL.LU R18, [R1+0x48] ;  /* 0x0000480001127983 */ /* 0x001f620000300800 */
[----:B-1----:R-:W-:Y:S01]  /*13780*/  MOV R16, R13 ;  /* 0x0000000d00107202 */ /* 0x002fe20000000f00 */
[----:B------:R-:W-:Y:S02]  /*13790*/  IMAD.MOV.U32 R17, RZ, RZ, R12 ;  /* 0x000000ffff117224 */ /* 0x000fe400078e000c */
[----:B--2---:R-:W0:Y:S04]  /*137a0*/  LDSM.16.M88.4 R12, [R0+UR6+0x100] ;  /* 0x00010006000c783b */ /* 0x004e280008000200 */
[----:B0-----:R-:W-:Y:S01]  /*137b0*/  STL [R1+0x60], R12 ;  /* 0x0000600c01007387 */ /* 0x001fe20000100800 */
[----:B------:R-:W-:-:S03]  /*137c0*/  IMAD.MOV.U32 R28, RZ, RZ, R13 ;  /* 0x000000ffff1c7224 */ /* 0x000fc600078e000d */
[----:B------:R0:W-:Y:S04]  /*137d0*/  STL.64 [R1+0x68], R14 ;  /* 0x0000680e01007387 */ /* 0x0001e80000100a00 */
[----:B0-----:R-:W2:Y:S04]  /*137e0*/  LDL.LU.64 R14, [R1+0x2380] ;  /* 0x00238000010e7983 */ /* 0x001ea80000300a00 */
[----:B------:R-:W2:Y:S01]  /*137f0*/  LDL.LU.64 R12, [R1+0x2378] ;  /* 0x00237800010c7983 */ /* 0x000ea20000300a00 */
[----:B----4-:R-:W-:-:S03]  /*13800*/  MOV R19, R2 ;  /* 0x0000000200137202 */ /* 0x010fc60000000f00 */
[----:B------:R0:W-:Y:S01]  /*13810*/  STL [R1+0x2340], R28 ;  /* 0x0023401c01007387 */ /* 0x0001e20000100800 */
[----:B--2---:R-:W-:-:S15]  /*13820*/  HMMA.16816.F32 R4, R12, R16, R4 ;  /* 0x000000100c04723c */ /* 0x004fde0000001804 */
[----:B------:R-:W-:-:S04]  /*13830*/  NOP ;  /* 0x0000000000007918 */ /* 0x000fc80000000000 */
[----:B0-----:R-:W-:Y:S01]  /*13840*/  MOV R28, R4 ;  /* 0x00000004001c7202 */ /* 0x001fe20000000f00 */
[----:B------:R-:W-:Y:S01]  /*13850*/  IMAD.MOV.U32 R17, RZ, RZ, R5 ;  /* 0x000000ffff117224 */ /* 0x000fe200078e0005 */
[----:B------:R-:W-:Y:S01]  /*13860*/  MOV R16, R6 ;  /* 0x0000000600107202 */ /* 0x000fe20000000f00 */
[----:B------:R-:W-:Y:S02]  /*13870*/  IMAD.MOV.U32 R2, RZ, RZ, R7 ;  /* 0x000000ffff027224 */ /* 0x000fe400078e0007 */
[----:B------:R-:W0:Y:S04]  /*13880*/  LDSM.16.M88.4 R4, [R0+UR6+0x10100] ;  /* 0x010100060004783b */ /* 0x000e280008000200 */
[----:B0-----:R-:W-:Y:S04]  /*13890*/  STL.64 [R1+0x50], R4 ;  /* 0x0000500401007387 */ /* 0x001fe80000100a00 */
[----:B------:R0:W-:Y:S04]  /*138a0*/  STL.64 [R1+0x58], R6 ;  /* 0x0000580601007387 */ /* 0x0001e80000100a00 */
[----:B0-----:R-:W5:Y:S04]  /*138b0*/  LDL.LU.64 R6, [R1+0x2370] ;  /* 0x0023700001067983 */ /* 0x001f680000300a00 */
[----:B------:R-:W5:Y:S01]  /*138c0*/  LDL.LU.64 R4, [R1+0x2368] ;  /* 0x0023680001047983 */ /* 0x000f620000300a00 */
[----:B------:R-:W-:Y:S03]  /*138d0*/  HMMA.16816.F32 R20, R12, R8, R20 ;  /* 0x000000080c14723c */ /* 0x000fe60000001814 */
[----:B------:R-:W0:Y:S04]  /*138e0*/  LDSM.16.MT88.4 R12, [R29+UR6+0x22000] ;  /* 0x022000061d0c783b */ /* 0x000e280008004200 */
[----:B------:R-:W-:Y:S04]  /*138f0*/  STL [R1+0x22c0], R0 ;  /* 0x0022c00001007387 */ /* 0x000fe80000100800 */
[----:B0-----:R0:W-:Y:S04]  /*13900*/  STL.64 [R1+0x2310], R14 ;  /* 0x0023100e01007387 */ /* 0x0011e80000100a00 */
[----:B------:R1:W-:Y:S01]  /*13910*/  STL.64 [R1+0x2308], R12 ;  /* 0x0023080c01007387 */ /* 0x0003e20000100a00 */
[----:B0-----:R-:W-:-:S02]  /*13920*/  MOV R14, R16 ;  /* 0x00000010000e7202 */ /* 0x001fc40000000f00 */
[----:B-1----:R-:W-:Y:S01]  /*13930*/  MOV R12, R28 ;  /* 0x0000001c000c7202 */ /* 0x002fe20000000f00 */
[----:B------:R-:W-:Y:S01]  /*13940*/  IMAD.MOV.U32 R13, RZ, RZ, R17 ;  /* 0x000000ffff0d7224 */ /* 0x000fe200078e0011 */
[----:B-----5:R-:W-:-:S15]  /*13950*/  HMMA.16816.F32 R24, R4, R18, R24 ;  /* 0x000000120418723c */ /* 0x020fde0000001818 */
[----:B------:R-:W-:-:S04]  /*13960*/  NOP ;  /* 0x0000000000007918 */ /* 0x000fc80000000000 */
[----:B------:R-:W-:Y:S01]  /*13970*/  MOV R28, R25 ;  /* 0x00000019001c7202 */ /* 0x000fe20000000f00 */
[----:B------:R-:W-:Y:S01]  /*13980*/  IMAD.MOV.U32 R17, RZ, RZ, R26 ;  /* 0x000000ffff117224 */ /* 0x000fe200078e001a */
[----:B------:R-:W-:Y:S01]  /*13990*/  STL [R1+0x10], R24 ;  /* 0x0000101801007387 */ /* 0x000fe20000100800 */
[----:B------:R-:W-:-:S03]  /*139a0*/  MOV R16, R27 ;  /* 0x0000001b00107202 */ /* 0x000fc60000000f00 */
[----:B------:R-:W0:Y:S04]  /*139b0*/  LDSM.16.MT88.4 R24, [R3+UR6+0x22400] ;  /* 0x022400060318783b */ /* 0x000e280008004200 */
[----:B0-----:R-:W-:Y:S04]  /*139c0*/  STL.64 [R1+0x20], R24 ;  /* 0x0000201801007387 */ /* 0x001fe80000100a00 */
[----:B------:R0:W-:Y:S04]  /*139d0*/  STL.64 [R1+0x28], R26 ;  /* 0x0000281a01007387 */ /* 0x0001e80000100a00 */
[----:B0-----:R-:W2:Y:S04]  /*139e0*/  LDL.LU.64 R26, [R1+0x2360] ;  /* 0x00236000011a7983 */ /* 0x001ea80000300a00 */
[----:B------:R-:W2:Y:S01]  /*139f0*/  LDL.LU.64 R24, [R1+0x2358] ;  /* 0x0023580001187983 */ /* 0x000ea20000300a00 */
[----:B------:R-:W-:Y:S01]  /*13a00*/  IMAD.MOV.U32 R15, RZ, RZ, R2 ;  /* 0x000000ffff0f7224 */ /* 0x000fe200078e0002 */
[----:B---3--:R-:W-:Y:S01]  /*13a10*/  MOV R0, R11 ;  /* 0x0000000b00007202 */ /* 0x008fe20000000f00 */
[----:B------:R-:W-:Y:S01]  /*13a20*/  IMAD.MOV.U32 R2, RZ, RZ, R10 ;  /* 0x000000ffff027224 */ /* 0x000fe200078e000a */
[----:B--2---:R-:W-:Y:S01]  /*13a30*/  HMMA.16816.F32 R24, R4, R10, R24 ;  /* 0x0000000a0418723c */ /* 0x004fe20000001818 */
[----:B------:R-:W2:Y:S04]  /*13a40*/  LDL.LU.64 R10, [R1+0x2350] ;  /* 0x00235000010a7983 */ /* 0x000ea80000300a00 */
[----:B------:R-:W2:Y:S01]  /*13a50*/  LDL.LU.64 R8, [R1+0x2348] ;  /* 0x0023480001087983 */ /* 0x000ea20000300a00 */
[----:B------:R-:W-:-:S03]  /*13a60*/  MOV R5, R28 ;  /* 0x0000001c00057202 */ /* 0x000fc60000000f00 */
[----:B------:R-:W3:Y:S04]  /*13a70*/  LDL.LU R4, [R1+0x10] ;  /* 0x0000100001047983 */ /* 0x000ee80000300800 */
[----:B------:R-:W4:Y:S01]  /*13a80*/  LDL.LU R28, [R1+0x2340] ;  /* 0x00234000011c7983 */ /* 0x000f220000300800 */
[----:B------:R-:W-:Y:S01]  /*13a90*/  IMAD.MOV.U32 R6, RZ, RZ, R17 ;  /* 0x000000ffff067224 */ /* 0x000fe200078e0011 */
[----:B------:R-:W-:-:S04]  /*13aa0*/  MOV R7, R16 ;  /* 0x0000001000077202 */ /* 0x000fc80000000f00 */
[----:B------:R0:W-:Y:S02]  /*13ab0*/  STL.64 [R1+0x2320], R26 ;  /* 0x0023201a01007387 */ /* 0x0001e40000100a00 */
[----:B0-----:R-:W-:Y:S01]  /*13ac0*/  MOV R26, R2 ;  /* 0x00000002001a7202 */ /* 0x001fe20000000f00 */
[----:B------:R-:W-:Y:S01]  /*13ad0*/  IMAD.MOV.U32 R27, RZ, RZ, R0 ;  /* 0x000000ffff1b7224 */ /* 0x000fe200078e0000 */
[----:B------:R-:W-:Y:S01]  /*13ae0*/  STL.64 [R1+0x2318], R24 ;  /* 0x0023181801007387 */ /* 0x000fe20000100a00 */
[C---:B--2---:R-:W-:Y:S08]  /*13af0*/  HMMA.16816.F32 R16, R8.reuse, R18, R12 ;  /* 0x000000120810723c */ /* 0x044ff0000000180c */
[----:B------:R-:W-:Y:S01]  /*13b00*/  HMMA.16816.F32 R20, R8, R26, R20 ;  /* 0x0000001a0814723c */ /* 0x000fe20000001814 */
[----:B------:R-:W0:Y:S04]  /*13b10*/  LDSM.16.MT88.4 R8, [R29+UR6+0x22400] ;  /* 0x022400061d08783b */ /* 0x000e280008004200 */
[----:B------:R-:W1:Y:S06]  /*13b20*/  LDSM.16.MT88.4 R24, [R3+UR6+0x22800] ;  /* 0x022800060318783b */ /* 0x000e6c0008004200 */
[----:B------:R-:W-:Y:S01]  /*13b30*/  IMAD.MOV.U32 R12, RZ, RZ, R18 ;  /* 0x000000ffff0c7224 */ /* 0x000fe200078e0012 */
[----:B------:R-:W-:-:S02]  /*13b40*/  MOV R2, R19 ;  /* 0x0000001300027202 */ /* 0x000fc40000000f00 */
[----:B------:R-:W-:Y:S01]  /*13b50*/  MOV R14, R16 ;  /* 0x00000010000e7202 */ /* 0x000fe20000000f00 */
[----:B------:R-:W3:Y:S01]  /*13b60*/  LDL.LU.64 R18, [R1+0x2338] ;  /* 0x0023380001127983 */ /* 0x000ee20000300a00 */
[----:B------:R-:W-:-:S03]  /*13b70*/  MOV R13, R17 ;  /* 0x00000011000d7202 */ /* 0x000fc60000000f00 */
[----:B------:R-:W3:Y:S04]  /*13b80*/  LDL.LU.64 R16, [R1+0x2330] ;  /* 0x0023300001107983 */ /* 0x000ee80000300a00 */
[----:B------:R-:W-:Y:S04]  /*13b90*/  STL.64 [R1+0x2300], R22 ;  /* 0x0023001601007387 */ /* 0x000fe80000100a00 */
[----:B------:R2:W-:Y:S04]  /*13ba0*/  STL.64 [R1+0x22f8], R20 ;  /* 0x0022f81401007387 */ /* 0x0005e80000100a00 */
[----:B--2---:R-:W3:Y:S01]  /*13bb0*/  LDL.LU R20, [R1+0x60] ;  /* 0x0000600001147983 */ /* 0x004ee20000300800 */
[----:B----4-:R-:W-:-:S03]  /*13bc0*/  MOV R21, R28 ;  /* 0x0000001c00157202 */ /* 0x010fc60000000f00 */
[----:B------:R-:W2:Y:S04]  /*13bd0*/  LDL.LU R28, [R1+0x2328] ;  /* 0x00232800011c7983 */ /* 0x000ea80000300800 */
[----:B0-----:R-:W-:Y:S04]  /*13be0*/  STL.64 [R1+0x22f0], R10 ;  /* 0x0022f00a01007387 */ /* 0x001fe80000100a00 */
[----:B------:R0:W-:Y:S04]  /*13bf0*/  STL.64 [R1+0x22e8], R8 ;  /* 0x0022e80801007387 */ /* 0x0001e80000100a00 */
[----:B0-----:R-:W4:Y:S04]  /*13c00*/  LDL.LU R8, [R1+0x50] ;  /* 0x0000500001087983 */ /* 0x001f280000300800 */
[----:B------:R-:W4:Y:S04]  /*13c10*/  LDL.LU R9, [R1+0x54] ;  /* 0x0000540001097983 */ /* 0x000f280000300800 */
[----:B-1----:R-:W-:Y:S04]  /*13c20*/  STL.64 [R1+0x10], R24 ;  /* 0x0000101801007387 */ /* 0x002fe80000100a00 */
[----:B------:R-:W-:Y:S04]  /*13c30*/  STL.64 [R1+0x18], R26 ;  /* 0x0000181a01007387 */ /* 0x000fe80000100a00 */
[----:B--2---:R-:W0:Y:S04]  /*13c40*/  LDSM.16.M88.4 R24, [R28+UR6+0x100] ;  /* 0x000100061c18783b */ /* 0x004e280008000200 */
[----:B0-----:R-:W-:Y:S01]  /*13c50*/  STL [R1+0x30], R24 ;  /* 0x0000301801007387 */ /* 0x001fe20000100800 */
[----:B------:R-:W-:-:S03]  /*13c60*/  IMAD.MOV.U32 R0, RZ, RZ, R25 ;  /* 0x000000ffff007224 */ /* 0x000fc600078e0019 */
[----:B------:R0:W-:Y:S04]  /*13c70*/  STL.64 [R1+0x38], R26 ;  /* 0x0000381a01007387 */ /* 0x0001e80000100a00 */
[----:B0-----:R-:W4:Y:S04]  /*13c80*/  LDL.LU.64 R26, [R1+0x2320] ;  /* 0x00232000011a7983 */ /* 0x001f280000300a00 */
[----:B------:R-:W4:Y:S01]  /*13c90*/  LDL.LU.64 R24, [R1+0x2318] ;  /* 0x0023180001187983 */ /* 0x000f220000300a00 */
[C---:B---3--:R-:W-:Y:S08]  /*13ca0*/  HMMA.16816.F32 R4, R16.reuse, R20, R4 ;  /* 0x000000141004723c */ /* 0x048ff00000001804 */
[----:B----4-:R-:W-:Y:S01]  /*13cb0*/  HMMA.16816.F32 R24, R16, R8, R24 ;  /* 0x000000081018723c */ /* 0x010fe20000001818 */
[----:B------:R-:W-:Y:S01]  /*13cc0*/  MOV R16, R14 ;  /* 0x0000000e00107202 */ /* 0x000fe20000000f00 */
[----:B------:R-:W-:Y:S01]  /*13cd0*/  IMAD.MOV.U32 R18, RZ, RZ, R12 ;  /* 0x000000ffff127224 */ /* 0x000fe200078e000c */
[----:B------:R-:W-:-:S02]  /*13ce0*/  MOV R17, R13 ;  /* 0x0000000d00117202 */ /* 0x000fc40000000f00 */
[----:B------:R-:W0:Y:S04]  /*13cf0*/  LDSM.16.M88.4 R12, [R28+UR6+0x10100] ;  /* 0x010100061c0c783b */ /* 0x000e280008000200 */
[----:B0-----:R-:W-:Y:S04]  /*13d00*/  STL.64 [R1+0x80], R12 ;  /* 0x0000800c01007387 */ /* 0x001fe80000100a00 */
[----:B------:R0:W-:Y:S04]  /*13d10*/  STL.64 [R1+0x88], R14 ;  /* 0x0000880e01007387 */ /* 0x0001e80000100a00 */
[----:B0-----:R-:W2:Y:S04]  /*13d20*/  LDL.LU.64 R14, [R1+0x2310] ;  /* 0x00231000010e7983 */ /* 0x001ea80000300a00 */
[----:B------:R-:W2:Y:S01]  /*13d30*/  LDL.LU.64 R12, [R1+0x2308] ;  /* 0x00230800010c7983 */ /* 0x000ea20000300a00 */
[----:B------:R-:W-:-:S03]  /*13d40*/  MOV R19, R2 ;  /* 0x0000000200137202 */ /* 0x000fc60000000f00 */
[----:B------:R-:W-:Y:S04]  /*13d50*/  STL [R1+0x2240], R28 ;  /* 0x0022401c01007387 */ /* 0x000fe80000100800 */
[----:B--2---:R-:W-:Y:S01]  /*13d60*/  HMMA.16816.F32 R16, R12, R20, R16 ;  /* 0x000000140c10723c */ /* 0x004fe20000001810 */
[----:B------:R-:W0:Y:S02]  /*13d70*/  LDSM.16.MT88.4 R20, [R29+UR6+0x22800] ;  /* 0x022800061d14783b */ /* 0x000e240008004200 */
[----:B0-----:R-:W-:Y:S02]  /*13d80*/  MOV R28, R22 ;  /* 0x00000016001c7202 */ /* 0x001fe40000000f00 */
[----:B------:R0:W-:Y:S01]  /*13d90*/  STL.64 [R1], R20 ;  /* 0x0000001401007387 */ /* 0x0001e20000100a00 */
[----:B------:R-:W-:-:S03]  /*13da0*/  IMAD.MOV.U32 R2, RZ, RZ, R23 ;  /* 0x000000ffff027224 */ /* 0x000fc600078e0017 */
[----:B------:R-:W2:Y:S04]  /*13db0*/  LDL.LU.64 R22, [R1+0x2300] ;  /* 0x0023000001167983 */ /* 0x000ea80000300a00 */
[----:B0-----:R-:W2:Y:S04]  /*13dc0*/  LDL.LU.64 R20, [R1+0x22f8] ;  /* 0x0022f80001147983 */ /* 0x001ea80000300a00 */
[----:B------:R-:W3:Y:S01]  /*13dd0*/  LDL.LU.64 R10, [R1+0x22f0] ;  /* 0x0022f000010a7983 */ /* 0x000ee20000300a00 */
[----:B--2---:R-:W-:Y:S03]  /*13de0*/  HMMA.16816.F32 R20, R12, R8, R20 ;  /* 0x000000080c14723c */ /* 0x004fe60000001814 */
[----:B------:R-:W3:Y:S04]  /*13df0*/  LDL.LU.64 R8, [R1+0x22e8] ;  /* 0x0022e80001087983 */ /* 0x000ee80000300a00 */
[----:B------:R-:W2:Y:S04]  /*13e00*/  LDL.LU R12, [R1+0x20] ;  /* 0x00002000010c7983 */ /* 0x000ea80000300800 */
[----:B------:R-:W2:Y:S04]  /*13e10*/  LDL.LU R13, [R1+0x24] ;  /* 0x00002400010d7983 */ /* 0x000ea80000300800 */
[----:B------:R-:W2:Y:S04]  /*13e20*/  LDL.LU R14, [R1+0x28] ;  /* 0x00002800010e7983 */ /* 0x000ea80000300800 */
[----:B------:R-:W2:Y:S04]  /*13e30*/  LDL.LU R15, [R1+0x2c] ;  /* 0x00002c00010f7983 */ /* 0x000ea80000300800 */
[----:B------:R0:W-:Y:S04]  /*13e40*/  STL.64 [R1+0x22e0], R22 ;  /* 0x0022e01601007387 */ /* 0x0001e80000100a00 */
[----:B------:R-:W-:Y:S04]  /*13e50*/  STL.64 [R1+0x22d8], R20 ;  /* 0x0022d81401007387 */ /* 0x000fe80000100a00 */
[----:B0-----:R-:W2:Y:S04]  /*13e60*/  LDL.LU R22, [R1+0x68] ;  /* 0x0000680001167983 */ /* 0x001ea80000300800 */
[----:B------:R-:W2:Y:S02]  /*13e70*/  LDL.LU R23, [R1+0x6c] ;  /* 0x00006c0001177983 */ /* 0x000ea40000300800 */
[----:B--2---:R-:W-:-:S15]  /*13e80*/  HMMA.16816.F32 R4, R12, R22, R4 ;  /* 0x000000160c04723c */ /* 0x004fde0000001804 */
[----:B------:R-:W-:-:S04]  /*13e90*/  NOP ;  /* 0x0000000000007918 */ /* 0x000fc80000000000 */
[----:B------:R0:W-:Y:S04]  /*13ea0*/  STL.64 [R1+0x22d0], R6 ;  /* 0x0022d00601007387 */ /* 0x0001e80000100a00 */
[----:B------:R-:W-:Y:S04]  /*13eb0*/  STL.64 [R1+0x22c8], R4 ;  /* 0x0022c80401007387 */ /* 0x000fe80000100a00 */
[----:B0-----:R-:W2:Y:S04]  /*13ec0*/  LDL.LU R6, [R1+0x58] ;  /* 0x0000580001067983 */ /* 0x001ea80000300800 */
[----:B------:R-:W2:Y:S01]  /*13ed0*/  LDL.LU R7, [R1+0x5c] ;  /* 0x00005c0001077983 */ /* 0x000ea20000300800 */
[----:B---3--:R-:W-:Y:S08]  /*13ee0*/  HMMA.16816.F32 R16, R8, R22, R16 ;  /* 0x000000160810723c */ /* 0x008ff00000001810 */
[----:B--2---:R-:W-:Y:S01]  /*13ef0*/  HMMA.16816.F32 R24, R12, R6, R24 ;  /* 0x000000060c18723c */ /* 0x004fe20000001818 */
[----:B------:R-:W0:Y:S04]  /*13f00*/  LDSM.16.MT88.4 R12, [R3+UR6+0x22c00] ;  /* 0x022c0006030c783b */ /* 0x000e280008004200 */
[----:B0-----:R-:W-:Y:S04]  /*13f10*/  STL.64 [R1+0x2298], R14 ;  /* 0x0022980e01007387 */ /* 0x001fe80000100a00 */
[----:B------:R0:W-:Y:S04]  /*13f20*/  STL.64 [R1+0x2290], R12 ;  /* 0x0022900c01007387 */ /* 0x0001e80000100a00 */
[----:B0-----:R-:W2:Y:S04]  /*13f30*/  LDL.LU R12, [R1+0x30] ;  /* 0x00003000010c7983 */ /* 0x001ea80000300800 */
[----:B------:R-:W3:Y:S04]  /*13f40*/  LDL.LU.64 R22, [R1+0x22e0] ;  /* 0x0022e00001167983 */ /* 0x000ee80000300a00 */
[----:B------:R-:W3:Y:S01]  /*13f50*/  LDL.LU.64 R20, [R1+0x22d8] ;  /* 0x0022d80001147983 */ /* 0x000ee20000300a00 */
[----:B------:R-:W-:Y:S01]  /*13f60*/  MOV R13, R0 ;  /* 0x00000000000d7202 */ /* 0x000fe20000000f00 */
[----:B------:R-:W-:Y:S01]  /*13f70*/  IMAD.MOV.U32 R15, RZ, RZ, R18 ;  /* 0x000000ffff0f7224 */ /* 0x000fe200078e0012 */
[----:B------:R-:W-:Y:S01]  /*13f80*/  MOV R0, R17 ;  /* 0x0000001100007202 */ /* 0x000fe20000000f00 */
[----:B------:R0:W-:Y:S01]  /*13f90*/  STL [R1+0x20], R16 ;  /* 0x0000201001007387 */ /* 0x0001e20000100800 */
[----:B------:R-:W-:-:S03]  /*13fa0*/  MOV R14, R19 ;  /* 0x00000013000e7202 */ /* 0x000fc60000000f00 */
[----:B0-----:R-:W2:Y:S04]  /*13fb0*/  LDL.LU R16, [R1+0x10] ;  /* 0x0000100001107983 */ /* 0x001ea80000300800 */
[----:B------:R-:W2:Y:S04]  /*13fc0*/  LDL.LU R17, [R1+0x14] ;  /* 0x0000140001117983 */ /* 0x000ea80000300800 */
[----:B------:R-:W2:Y:S04]  /*13fd0*/  LDL.LU R18, [R1+0x18] ;  /* 0x0000180001127983 */ /* 0x000ea80000300800 */
[----:B------:R-:W2:Y:S01]  /*13fe0*/  LDL.LU R19, [R1+0x1c] ;  /* 0x00001c0001137983 */ /* 0x000ea20000300800 */
[----:B---3--:R-:W-:Y:S03]  /*13ff0*/  HMMA.16816.F32 R20, R8, R6, R20 ;  /* 0x000000060814723c */ /* 0x008fe60000001814 */
[----:B------:R-:W2:Y:S04]  /*14000*/  LDL.LU.64 R6, [R1+0x22d0] ;  /* 0x0022d00001067983 */ /* 0x000ea80000300a00 */
[----:B------:R-:W2:Y:S04]  /*14010*/  LDL.LU.64 R4, [R1+0x22c8] ;  /* 0x0022c80001047983 */ /* 0x000ea80000300a00 */
[----:B------:R-:W0:Y:S08]  /*14020*/  LDSM.16.MT88.4 R8, [R29+UR6+0x22c00] ;  /* 0x022c00061d08783b */ /* 0x000e300008004200 */
[----:B------:R-:W-:Y:S04]  /*14030*/  STL.64 [R1+0x22a8], R22 ;  /* 0x0022a81601007387 */ /* 0x000fe80000100a00 */
[----:B------:R1:W-:Y:S04]  /*14040*/  STL.64 [R1+0x22a0], R20 ;  /* 0x0022a01401007387 */ /* 0x0003e80000100a00 */
[----:B-1----:R-:W3:Y:S01]  /*14050*/  LDL.LU R20, [R1+0x20] ;  /* 0x0000200001147983 */ /* 0x002ee20000300800 */
[----:B------:R-:W-:Y:S01]  /*14060*/  IMAD.MOV.U32 R22, RZ, RZ, R15 ;  /* 0x000000ffff167224 */ /* 0x000fe200078e000f */
[----:B------:R-:W-:-:S02]  /*14070*/  MOV R23, R14 ;  /* 0x0000000e00177202 */ /* 0x000fc40000000f00 */
[----:B------:R-:W-:Y:S02]  /*14080*/  MOV R21, R0 ;  /* 0x0000000000157202 */ /* 0x000fe40000000f00 */
[----:B------:R-:W4:Y:S04]  /*14090*/  LDL.LU R0, [R1+0x22c0] ;  /* 0x0022c00001007983 */ /* 0x000f280000300800 */
[----:B------:R-:W-:Y:S04]  /*140a0*/  STL.64 [R1+0x22b8], R22 ;  /* 0x0022b81601007387 */ /* 0x000fe80000100a00 */
[----:B---3--:R-:W-:Y:S04]  /*140b0*/  STL.64 [R1+0x22b0], R20 ;  /* 0x0022b01401007387 */ /* 0x008fe80000100a00 */
[----:B0-----:R-:W-:Y:S04]  /*140c0*/  STL.64 [R1+0x2280], R10 ;  /* 0x0022800a01007387 */ /* 0x001fe80000100a00 */
[----:B------:R0:W-:Y:S01]  /*140d0*/  STL.64 [R1+0x2278], R8 ;  /* 0x0022780801007387 */ /* 0x0001e20000100a00 */
[C---:B--2---:R-:W-:Y:S03]  /*140e0*/  HMMA.16816.F32 R4, R16.reuse, R12, R4 ;  /* 0x0000000c1004723c */ /* 0x044fe60000001804 */
[----:B----4-:R-:W-:Y:S04]  /*140f0*/  LDSM.16.M88.4 R20, [R0+UR6+0x180] ;  /* 0x000180060014783b */ /* 0x010fe80008000200 */
[----:B0-----:R-:W2:Y:S04]  /*14100*/  LDL.LU.64 R8, [R1+0x80] ;  /* 0x0000800001087983 */ /* 0x001ea80000300a00 */
[----:B------:R-:W3:Y:S04]  /*14110*/  LDL.LU.64 R10, [R1+0x88] ;  /* 0x00008800010a7983 */ /* 0x000ee80000300a00 */
[----:B------:R-:W-:Y:S01]  /*14120*/  STL [R1+0x2288], R3 ;  /* 0x0022880301007387 */ /* 0x000fe20000100800 */
[----:B--2---:R-:W-:Y:S03]  /*14130*/  HMMA.16816.F32 R24, R16, R8, R24 ;  /* 0x000000081018723c */ /* 0x004fe60000001818 */
[----:B------:R-:W0:Y:S04]  /*14140*/  LDSM.16.MT88.4 R16, [R3+UR6+0x23000] ;  /* 0x023000060310783b */ /* 0x000e280008004200 */
[----:B0-----:R-:W-:Y:S04]  /*14150*/  STL.64 [R1+0x2250], R18 ;  /* 0x0022501201007387 */ /* 0x001fe80000100a00 */
[----:B------:R0:W-:Y:S04]  /*14160*/  STL.64 [R1+0x2248], R16 ;  /* 0x0022481001007387 */ /* 0x0001e80000100a00 */
[----:B0-----:R-:W2:Y:S04]  /*14170*/  LDL.LU R16, [R1] ;  /* 0x0000000001107983 */ /* 0x001ea80000300800 */
[----:B------:R-:W2:Y:S04]  /*14180*/  LDL.LU R17, [R1+0x4] ;  /* 0x0000040001117983 */ /* 0x000ea80000300800 */
[----:B------:R-:W-:Y:S04]  /*14190*/  STL.64 [R1+0x70], R20 ;  /* 0x0000701401007387 */ /* 0x000fe80000100a00 */
[----:B------:R0:W-:Y:S04]  /*141a0*/  STL.64 [R1+0x78], R22 ;  /* 0x0000781601007387 */ /* 0x0001e80000100a00 */
[----:B0-----:R-:W2:Y:S04]  /*141b0*/  LDL.LU.64 R22, [R1+0x22b8] ;  /* 0x0022b80001167983 */ /* 0x001ea80000300a00 */
[----:B------:R-:W2:Y:S01]  /*141c0*/  LDL.LU.64 R20, [R1+0x22b0] ;  /* 0x0022b00001147983 */ /* 0x000ea20000300a00 */
[----:B------:R-:W-:Y:S01]  /*141d0*/  MOV R18, R28 ;  /* 0x0000001c00127202 */ /* 0x000fe20000000f00 */
[----:B------:R-:W-:-:S07]  /*141e0*/  IMAD.MOV.U32 R19, RZ, RZ, R2 ;  /* 0x000000ffff137224 */ /* 0x000fce00078e0002 */
[----:B--2---:R-:W-:Y:S01]  /*141f0*/  HMMA.16816.F32 R12, R16, R12, R20 ;  /* 0x0000000c100c723c */ /* 0x004fe20000001814 */
[----:B------:R-:W2:Y:S04]  /*14200*/  LDL.LU.64 R22, [R1+0x22a8] ;  /* 0x0022a80001167983 */ /* 0x000ea80000300a00 */
[----:B------:R-:W2:-:S14]  /*14210*/  LDL.LU.64 R20, [R1+0x22a0] ;  /* 0x0022a00001147983 */ /* 0x000e9c0000300a00 */
[----:B------:R-:W-:Y:S01]  /*14220*/  MOV R3, R12 ;  /* 0x0000000c00037202 */ /* 0x000fe20000000f00 */
[----:B------:R-:W-:Y:S01]  /*14230*/  STL [R1+0x14], R13 ;  /* 0x0000140d01007387 */ /* 0x000fe20000100800 */
[----:B------:R-:W-:Y:S01]  /*14240*/  MOV R28, R14 ;  /* 0x0000000e001c7202 */ /* 0x000fe20000000f00 */
[----:B------:R-:W-:Y:S02]  /*14250*/  IMAD.MOV.U32 R2, RZ, RZ, R15 ;  /* 0x000000ffff027224 */ /* 0x000fe400078e000f */
[----:B------:R-:W0:Y:S04]  /*14260*/  LDSM.16.M88.4 R12, [R0+UR6+0x10180] ;  /* 0x01018006000c783b */ /* 0x000e280008000200 */
[----:B0-----:R-:W-:Y:S04]  /*14270*/  STL.64 [R1+0x40], R12 ;  /* 0x0000400c01007387 */ /* 0x001fe80000100a00 */
[----:B------:R0:W-:Y:S04]  /*14280*/  STL.64 [R1+0x48], R14 ;  /* 0x0000480e01007387 */ /* 0x0001e80000100a00 */
[----:B0-----:R-:W4:Y:S04]  /*14290*/  LDL.LU.64 R14, [R1+0x2298] ;  /* 0x00229800010e7983 */ /* 0x001f280000300a00 */
[----:B------:R-:W4:Y:S04]  /*142a0*/  LDL.LU.64 R12, [R1+0x2290] ;  /* 0x00229000010c7983 */ /* 0x000f280000300a00 */
[----:B------:R3:W-:Y:S02]  /*142b0*/  STL [R1+0x21d0], R0 ;  /* 0x0021d00001007387 */ /* 0x0007e40000100800 */
[----:B---3--:R-:W-:Y:S01]  /*142c0*/  MOV R0, R11 ;  /* 0x0000000b00007202 */ /* 0x008fe20000000f00 */
[----:B--2---:R-:W-:Y:S01]  /*142d0*/  HMMA.16816.F32 R16, R16, R8, R20 ;  /* 0x000000081010723c */ /* 0x004fe20000001814 */
[----:B------:R-:W0:-:S15]  /*142e0*/  LDSM.16.MT88.4 R20, [R29+UR6+0x23000] ;  /* 0x023000061d14783b */ /* 0x000e1e0008004200 */
[----:B------:R-:W-:-:S03]  /*142f0*/  NOP ;  /* 0x0000000000007918 */ /* 0x000fc60000000000 */
[----:B------:R1:W-:Y:S04]  /*14300*/  STL.64 [R1+0x2260], R18 ;  /* 0x0022601201007387 */ /* 0x0003e80000100a00 */
[----:B------:R-:W-:Y:S04]  /*14310*/  STL.64 [R1+0x2258], R16 ;  /* 0x0022581001007387 */ /* 0x000fe80000100a00 */
[----:B-1----:R-:W2:Y:S04]  /*14320*/  LDL.LU R18, [R1+0x38] ;  /* 0x0000380001127983 */ /* 0x002ea80000300800 */
[----:B------:R-:W2:Y:S04]  /*14330*/  LDL.LU R19, [R1+0x3c] ;  /* 0x00003c0001137983 */ /* 0x000ea80000300800 */
[----:B0-----:R-:W-:Y:S04]  /*14340*/  STL.64 [R1+0x2270], R22 ;  /* 0x0022701601007387 */ /* 0x001fe80000100a00 */
[----:B------:R0:W-:Y:S02]  /*14350*/  STL.64 [R1+0x2268], R20 ;  /* 0x0022681401007387 */ /* 0x0001e40000100a00 */
[----:B0-----:R-:W-:-:S02]  /*14360*/  MOV R20, R3 ;  /* 0x0000000300147202 */ /* 0x001fc40000000f00 */
[----:B------:R-:W3:Y:S01]  /*14370*/  LDL.LU R3, [R1+0x2288] ;  /* 0x0022880001037983 */ /* 0x000ee20000300800 */
[----:B------:R-:W-:Y:S01]  /*14380*/  IMAD.MOV.U32 R23, RZ, RZ, R2 ;  /* 0x000000ffff177224 */ /* 0x000fe200078e0002 */
[----:B------:R-:W-:Y:S02]  /*14390*/  MOV R2, R10 ;  /* 0x0000000a00027202 */ /* 0x000fe40000000f00 */
[----:B------:R-:W5:Y:S01]  /*143a0*/  LDL.LU R21, [R1+0x14] ;  /* 0x0000140001157983 */ /* 0x000f620000300800 */
[C---:B----4-:R-:W-:Y:S03]  /*143b0*/  HMMA.16816.F32 R24, R12.reuse, R10, R24 ;  /* 0x0000000a0c18723c */ /* 0x050fe60000001818 */
[----:B------:R-:W5:Y:S04]  /*143c0*/  LDL.LU.64 R10, [R1+0x2280] ;  /* 0x00228000010a7983 */ /* 0x000f680000300a00 */
[----:B------:R-:W5:Y:S01]  /*143d0*/  LDL.LU.64 R8, [R1+0x2278] ;  /* 0x0022780001087983 */ /* 0x000f620000300a00 */
[----:B------:R-:W-:Y:S01]  /*143e0*/  MOV R22, R28 ;  /* 0x0000001c00167202 */ /* 0x000fe20000000f00 */
[-C--:B--2---:R-:W-:Y:S02]  /*143f0*/  HMMA.16816.F32 R4, R12, R18.reuse, R4 ;  /* 0x000000120c04723c */ /* 0x084fe40000001804 */
[----:B---3--:R-:W0:Y:S06]  /*14400*/  LDSM.16.MT88.4 R12, [R3+UR6+0x23400] ;  /* 0x02340006030c783b */ /* 0x008e2c0008004200 */
[----:B-----5:R-:W-:Y:S01]  /*14410*/  HMMA.16816.F32 R16, R8, R18, R20 ;  /* 0x000000120810723c */ /* 0x020fe20000001814 */
[----:B0-----:R0:W-:Y:S04]  /*14420*/  STL.64 [R1+0x2228], R14 ;  /* 0x0022280e01007387 */ /* 0x0011e80000100a00 */
[----:B------:R-:W-:-:S14]  /*14430*/  STL.64 [R1+0x2220], R12 ;  /* 0x0022200c01007387 */ /* 0x000fdc0000100a00 */
[----:B------:R-:W-:Y:S01]  /*14440*/  MOV R28, R17 ;  /* 0x00000011001c7202 */ /* 0x000fe20000000f00 */
[----:B------:R-:W2:Y:S01]  /*14450*/  LDL.LU.64 R22, [R1+0x2270] ;  /* 0x0022700001167983 */ /* 0x000ea20000300a00 */
[----:B0-----:R-:W-:Y:S01]  /*14460*/  IMAD.MOV.U32 R14, RZ, RZ, R2 ;  /* 0x000000ffff0e7224 */ /* 0x001fe200078e0002 */
[----:B------:R-:W-:Y:S02]  /*14470*/  MOV R15, R0 ;  /* 0x00000000000f7202 */ /* 0x000fe40000000f00 */
[----:B------:R-:W2:Y:S01]  /*14480*/  LDL.LU.64 R20, [R1+0x2268] ;  /* 0x0022680001147983 */ /* 0x000ea20000300a00 */
[----:B------:R-:W-:Y:S01]  /*14490*/  IMAD.MOV.U32 R2, RZ, RZ, R18 ;  /* 0x000000ffff027224 */ /* 0x000fe200078e0012 */
[----:B------:R-:W-:Y:S02]  /*144a0*/  MOV R0, R19 ;  /* 0x0000001300007202 */ /* 0x000fe40000000f00 */
[----:B------:R0:W-:Y:S04]  /*144b0*/  STL [R1+0x30], R16 ;  /* 0x0000301001007387 */ /* 0x0001e80000100800 */
[----:B------:R-:W3:Y:S04]  /*144c0*/  LDL.LU.64 R18, [R1+0x2260] ;  /* 0x0022600001127983 */ /* 0x000ee80000300a00 */
[----:B0-----:R-:W3:Y:S02]  /*144d0*/  LDL.LU.64 R16, [R1+0x2258] ;  /* 0x0022580001107983 */ /* 0x001ee40000300a00 */
[----:B---3--:R-:W-:Y:S02]  /*144e0*/  HMMA.16816.F32 R12, R8, R14, R16 ;  /* 0x0000000e080c723c */ /* 0x008fe40000001810 */
[----:B------:R-:W3:Y:S04]  /*144f0*/  LDL.LU.64 R18, [R1+0x2250] ;  /* 0x0022500001127983 */ /* 0x000ee80000300a00 */
[----:B------:R-:W3:Y:S04]  /*14500*/  LDL.LU.64 R16, [R1+0x2248] ;  /* 0x0022480001107983 */ /* 0x000ee80000300a00 */
[----:B------:R-:W3:Y:S04]  /*14510*/  LDL R8, [R1+0x70] ;  /* 0x0000700001087983 */ /* 0x000ee80000100800 */
[----:B------:R-:W3:Y:S05]  /*14520*/  LDL R9, [R1+0x74] ;  /* 0x0000740001097983 */ /* 0x000eea0000100800 */
[----:B------:R0:W-:Y:S04]  /*14530*/  STL.64 [R1+0x2238], R14 ;  /* 0x0022380e01007387 */ /* 0x0001e80000100a00 */
[----:B------:R1:W-:Y:S01]  /*14540*/  STL.64 [R1+0x2230], R12 ;  /* 0x0022300c01007387 */ /* 0x0003e20000100a00 */
[----:B0-----:R-:W-:Y:S01]  /*14550*/  IMAD.MOV.U32 R14, RZ, RZ, R2 ;  /* 0x000000ffff0e7224 */ /* 0x001fe200078e0002 */
[----:B------:R-:W-:-:S02]  /*14560*/  MOV R15, R0 ;  /* 0x00000000000f7202 */ /* 0x000fc40000000f00 */
[----:B-1----:R-:W2:Y:S01]  /*14570*/  LDL.LU R12, [R1+0x30] ;  /* 0x00003000010c7983 */ /* 0x002ea20000300800 */
[----:B------:R-:W-:-:S03]  /*14580*/  MOV R13, R28 ;  /* 0x0000001c000d7202 */ /* 0x000fc60000000f00 */
[----:B------:R-:W4:Y:S01]  /*14590*/  LDL.LU R28, [R1+0x2240] ;  /* 0x00224000011c7983 */ /* 0x000f220000300800 */
[----:B---3--:R-:W-:Y:S03]  /*145a0*/  HMMA.16816.F32 R4, R16, R8, R4 ;  /* 0x000000081004723c */ /* 0x008fe60000001804 */
[----:B------:R-:W-:-:S15]  /*145b0*/  LDSM.16.MT88.4 R8, [R3+UR6+0x23800] ;  /* 0x023800060308783b */ /* 0x000fde0008004200 */
[----:B------:R-:W-:Y:S01]  /*145c0*/  NOP ;  /* 0x0000000000007918 */ /* 0x000fe20000000000 */
[----:B------:R-:W-:Y:S01]  /*145d0*/  MOV R2, R6 ;  /* 0x0000000600027202 */ /* 0x000fe20000000f00 */
[----:B------:R-:W-:Y:S01]  /*145e0*/  STL.64 [R1+0x20], R4 ;  /* 0x0000200401007387 */ /* 0x000fe20000100a00 */
[----:B------:R-:W-:-:S03]  /*145f0*/  IMAD.MOV.U32 R0, RZ, RZ, R7 ;  /* 0x000000ffff007224 */ /* 0x000fc600078e0007 */
[----:B------:R-:W0:Y:S04]  /*14600*/  LDSM.16.MT88.4 R4, [R29+UR6+0x23400] ;  /* 0x023400061d04783b */ /* 0x000e280008004200 */
[----:B0-----:R-:W-:Y:S04]  /*14610*/  STL.64 [R1+0x2208], R6 ;  /* 0x0022080601007387 */ /* 0x001fe80000100a00 */
[----:B------:R0:W-:Y:S04]  /*14620*/  STL.64 [R1+0x2200], R4 ;  /* 0x0022000401007387 */ /* 0x0001e80000100a00 */
[----:B0-----:R-:W3:Y:S04]  /*14630*/  LDL.LU.64 R4, [R1+0x40] ;  /* 0x0000400001047983 */ /* 0x001ee80000300a00 */
[----:B------:R-:W5:Y:S01]  /*14640*/  LDL.LU.64 R6, [R1+0x48] ;  /* 0x0000480001067983 */ /* 0x000f620000300a00 */
[----:B---3--:R-:W-:Y:S03]  /*14650*/  HMMA.16816.F32 R24, R16, R4, R24 ;  /* 0x000000041018723c */ /* 0x008fe60000001818 */
[----:B----4-:R-:W0:-:S15]  /*14660*/  LDSM.16.M88.4 R16, [R28+UR6+0x180] ;  /* 0x000180061c10783b */ /* 0x010e1e0008000200 */
[----:B------:R-:W-:Y:S01]  /*14670*/  NOP ;  /* 0x0000000000007918 */ /* 0x000fe20000000000 */
[----:B------:R-:W-:Y:S04]  /*14680*/  STL.64 [R1+0x2218], R26 ;  /* 0x0022181a01007387 */ /* 0x000fe80000100a00 */
[----:B------:R1:W-:Y:S04]  /*14690*/  STL.64 [R1+0x2210], R24 ;  /* 0x0022101801007387 */ /* 0x0003e80000100a00 */
[----:B-1----:R-:W2:Y:S04]  /*146a0*/  LDL.LU.64 R24, [R1+0x70] ;  /* 0x0000700001187983 */ /* 0x002ea80000300a00 */
[----:B------:R-:W3:Y:S04]  /*146b0*/  LDL.64 R26, [R1+0x78] ;  /* 0x00007800011a7983 */ /* 0x000ee80000100a00 */
[----:B------:R1:W-:Y:S04]  /*146c0*/  STL [R1+0x21f8], R8 ;  /* 0x0021f80801007387 */ /* 0x0003e80000100800 */
[----:B------:R-:W-:Y:S04]  /*146d0*/  STL [R1+0x21f4], R9 ;  /* 0x0021f40901007387 */ /* 0x000fe80000100800 */
[----:B------:R4:W-:Y:S04]  /*146e0*/  STL [R1+0x21f0], R10 ;  /* 0x0021f00a01007387 */ /* 0x0009e80000100800 */
[----:B------:R5:W-:Y:S04]  /*146f0*/  STL [R1+0x21d8], R11 ;  /* 0x0021d80b01007387 */ /* 0x000be80000100800 */
[----:B-1----:R-:W3:Y:S01]  /*14700*/  LDL.LU R8, [R1+0x20] ;  /* 0x0000200001087983 */ /* 0x002ee20000300800 */
[----:B----4-:R-:W-:Y:S01]  /*14710*/  MOV R10, R2 ;  /* 0x00000002000a7202 */ /* 0x010fe20000000f00 */
[----:B0-----:R-:W-:-:S02]  /*14720*/  IMAD.MOV.U32 R2, RZ, RZ, R19 ;  /* 0x000000ffff027224 */ /* 0x001fc400078e0013 */
[----:B------:R-:W3:Y:S01]  /*14730*/  LDL.LU R9, [R1+0x24] ;  /* 0x0000240001097983 */ /* 0x000ee20000300800 */
[----:B-----5:R-:W-:-:S03]  /*14740*/  MOV R11, R0 ;  /* 0x00000000000b7202 */ /* 0x020fc60000000f00 */
[----:B------:R0:W-:Y:S04]  /*14750*/  STL.64 [R1+0x60], R16 ;  /* 0x0000601001007387 */ /* 0x0001e80000100a00 */
[----:B------:R-:W-:Y:S04]  /*14760*/  STL.64 [R1+0x68], R18 ;  /* 0x0000681201007387 */ /* 0x000fe80000100a00 */
[----:B------:R1:W-:Y:S01]  /*14770*/  STL [R1+0x21d4], R2 ;  /* 0x0021d40201007387 */ /* 0x0003e20000100800 */
[----:B--2---:R-:W-:-:S15]  /*14780*/  HMMA.16816.F32 R12, R20, R24, R12 ;  /* 0x00000018140c723c */ /* 0x004fde000000180c */
[----:B------:R-:W-:-:S04]  /*14790*/  NOP ;  /* 0x0000000000007918 */ /* 0x000fc80000000000 */
[----:B0-----:R-:W-:Y:S01]  /*147a0*/  MOV R17, R12 ;  /* 0x0000000c00117202 */ /* 0x001fe20000000f00 */
[----:B-1----:R-:W-:Y:S01]  /*147b0*/  IMAD.MOV.U32 R2, RZ, RZ, R14 ;  /* 0x000000ffff027224 */ /* 0x002fe200078e000e */
[----:B------:R-:W-:Y:S02]  /*147c0*/  MOV R16, R13 ;  /* 0x0000000d00107202 */ /* 0x000fe40000000f00 */
[----:B------:R-:W-:Y:S02]  /*147d0*/  MOV R0, R15 ;  /* 0x0000000f00007202 */ /* 0x000fe40000000f00 */
[----:B------:R-:W0:Y:S04]  /*147e0*/  LDSM.16.M88.4 R12, [R28+UR6+0x10180] ;  /* 0x010180061c0c783b */ /* 0x000e280008000200 */
[----:B0-----:R-:W-:Y:S04]  /*147f0*/  STL.64 [R1+0x50], R12 ;  /* 0x0000500c01007387 */ /* 0x001fe80000100a00 */
[----:B------:R0:W-:Y:S04]  /*14800*/  STL.64 [R1+0x58], R14 ;  /* 0x0000580e01007387 */ /* 0x0001e80000100a00 */
[----:B0-----:R-:W2:Y:S04]  /*14810*/  LDL.LU.64 R14, [R1+0x2238] ;  /* 0x00223800010e7983 */ /* 0x001ea80000300a00 */
[----:B------:R-:W2:Y:S04]  /*14820*/  LDL.LU.64 R12, [R1+0x2230] ;  /* 0x00223000010c7983 */ /* 0x000ea80000300a00 */
[----:B------:R-:W-:Y:S01]  /*14830*/  STL [R1+0x2148], R28 ;  /* 0x0021481c01007387 */ /* 0x000fe20000100800 */
[----:B--2---:R-:W-:Y:S03]  /*14840*/  HMMA.16816.F32 R20, R20, R4, R12 ;  /* 0x000000041414723c */ /* 0x004fe6000000180c */
[----:B------:R-:W3:Y:S04]  /*14850*/  LDL.LU.64 R14, [R1+0x2228] ;  /* 0x00222800010e7983 */ /* 0x000ee80000300a00 */
[----:B------:R-:W3:-:S12]  /*14860*/  LDL.LU.64 R12, [R1+0x2220] ;  /* 0x00222000010c7983 */ /* 0x000ed80000300a00 */
[----:B------:R-:W-:Y:S04]  /*14870*/  STL.64 [R1+0x21e8], R22 ;  /* 0x0021e81601007387 */ /* 0x000fe80000100a00 */
[----:B------:R0:W-:Y:S02]  /*14880*/  STL.64 [R1+0x21e0], R20 ;  /* 0x0021e01401007387 */ /* 0x0001e40000100a00 */
[----:B0-----:R-:W-:Y:S01]  /*14890*/  MOV R20, R17 ;  /* 0x0000001100147202 */ /* 0x001fe20000000f00 */
[----:B------:R-:W-:Y:S02]  /*148a0*/  IMAD.MOV.U32 R21, RZ, RZ, R16 ;  /* 0x000000ffff157224 */ /* 0x000fe400078e0010 */
[----:B------:R-:W0:Y:S04]  /*148b0*/  LDSM.16.MT88.4 R16, [R29+UR6+0x23800] ;  /* 0x023800061d10783b */ /* 0x000e280008004200 */
[----:B0-----:R-:W-:Y:S04]  /*148c0*/  STL.64 [R1+0x21a0], R18 ;  /* 0x0021a01201007387 */ /* 0x001fe80000100a00 */
[----:B------:R3:W-:Y:S01]  /*148d0*/  STL.64 [R1+0x2198], R16 ;  /* 0x0021981001007387 */ /* 0x0007e20000100a00 */
[----:B------:R-:W-:-:S02]  /*148e0*/  MOV R23, R0 ;  /* 0x0000000000177202 */ /* 0x000fc40000000f00 */
[----:B------:R-:W-:Y:S01]  /*148f0*/  MOV R22, R2 ;  /* 0x0000000200167202 */ /* 0x000fe20000000f00 */
[----:B---3--:R-:W-:Y:S01]  /*14900*/  HMMA.16816.F32 R16, R12, R26, R8 ;  /* 0x0000001a0c10723c */ /* 0x008fe20000001808 */
[----:B------:R-:W-:Y:S02]  /*14910*/  IMAD.MOV.U32 R8, RZ, RZ, R27 ;  /* 0x000000ffff087224 */ /* 0x000fe400078e001b */
[----:B------:R-:W0:Y:S02]  /*14920*/  LDSM.16.MT88.4 R24, [R3+UR6+0x23c00] ;  /* 0x023c00060318783b */ /* 0x000e240008004200 */
[----:B0-----:R-:W-:Y:S01]  /*14930*/  IMAD.MOV.U32 R0, RZ, RZ, R26 ;  /* 0x000000ffff007224 */ /* 0x001fe200078e001a */
[----:B------:R-:W-:Y:S02]  /*14940*/  MOV R28, R27 ;  /* 0x0000001b001c7202 */ /* 0x000fe40000000f00 */
[----:B------:R-:W-:Y:S01]  /*14950*/  MOV R11, R24 ;  /* 0x00000018000b7202 */ /* 0x000fe20000000f00 */
[----:B------:R-:W2:Y:S01]  /*14960*/  LDL.LU.64 R26, [R1+0x2218] ;  /* 0x00221800011a7983 */ /* 0x000ea20000300a00 */
[----:B------:R-:W-:-:S03]  /*14970*/  MOV R2, R25 ;  /* 0x0000001900027202 */ /* 0x000fc60000000f00 */
[----:B------:R-:W2:Y:S01]  /*14980*/  LDL.LU.64 R24, [R1+0x2210] ;  /* 0x0022100001187983 */ /* 0x000ea20000300a00 */
[----:B------:R-:W-:Y:S01]  /*14990*/  MOV R9, R6 ;  /* 0x0000000600097202 */ /* 0x000fe20000000f00 */
[----:B------:R-:W-:Y:S01]  /*149a0*/  IMAD.MOV.U32 R10, RZ, RZ, R7 ;  /* 0x000000ffff0a7224 */ /* 0x000fe200078e0007 */
[----:B--2---:R-:W-:Y:S01]  /*149b0*/  HMMA.16816.F32 R24, R12, R6, R24 ;  /* 0x000000060c18723c */ /* 0x004fe20000001818 */
[----:B------:R-:W2:Y:S04]  /*149c0*/  LDL.LU.64 R6, [R1+0x2208] ;  /* 0x0022080001067983 */ /* 0x000ea80000300a00 */
[----:B------:R-:W2:Y:S04]  /*149d0*/  LDL.LU.64 R4, [R1+0x2200] ;  /* 0x0022000001047983 */ /* 0x000ea80000300a00 */
[----:B------:R-:W2:Y:S01]  /*149e0*/  LDL.LU R14, [R1+0x78] ;  /* 0x00007800010e7983 */ /* 0x000ea20000300800 */
[----:B------:R-:W-:-:S03]  /*149f0*/  MOV R15, R8 ;  /* 0x00000008000f7202 */ /* 0x000fc60000000f00 */
[----:B------:R-:W3:Y:S06]  /*14a00*/  LDL.LU R8, [R1+0x21f8] ;  /* 0x0021f80001087983 */ /* 0x000eec0000300800 */
[----:B------:R0:W-:Y:S04]  /*14a10*/  STL.64 [R1+0x21c0], R26 ;  /* 0x0021c01a01007387 */ /* 0x0001e80000100a00 */
[----:B------:R-:W-:Y:S01]  /*14a20*/  STL.64 [R1+0x21b8], R24 ;  /* 0x0021b81801007387 */ /* 0x000fe20000100a00 */
[----:B0-----:R-:W-:Y:S01]  /*14a30*/  MOV R26, R9 ;  /* 0x00000009001a7202 */ /* 0x001fe20000000f00 */
[----:B------:R-:W-:-:S02]  /*14a40*/  IMAD.MOV.U32 R27, RZ, RZ, R10 ;  /* 0x000000ffff1b7224 */ /* 0x000fc400078e000a */
[----:B------:R-:W3:Y:S04]  /*14a50*/  LDL.LU R9, [R1+0x21f4] ;  /* 0x0021f40001097983 */ /* 0x000ee80000300800 */
[----:B------:R-:W3:Y:S01]  /*14a60*/  LDL.LU R10, [R1+0x21f0] ;  /* 0x0021f000010a7983 */ /* 0x000ee20000300800 */
[----:B--2---:R-:W-:Y:S03]  /*14a70*/  HMMA.16816.F32 R12, R4, R14, R20 ;  /* 0x0000000e040c723c */ /* 0x004fe60000001814 */
[----:B------:R-:W2:Y:S04]  /*14a80*/  LDL.LU.64 R22, [R1+0x21e8] ;  /* 0x0021e80001167983 */ /* 0x000ea80000300a00 */
[----:B------:R-:W2:-:S12]  /*14a90*/  LDL.LU.64 R20, [R1+0x21e0] ;  /* 0x0021e00001147983 */ /* 0x000e980000300a00 */
[----:B------:R-:W-:Y:S04]  /*14aa0*/  STL.64 [R1+0x21b0], R14 ;  /* 0x0021b00e01007387 */ /* 0x000fe80000100a00 */
[----:B------:R0:W-:Y:S04]  /*14ab0*/  STL.64 [R1+0x21a8], R12 ;  /* 0x0021a80c01007387 */ /* 0x0001e80000100a00 */
[----:B0-----:R-:W4:Y:S01]  /*14ac0*/  LDL.LU.64 R12, [R1+0x50] ;  /* 0x00005000010c7983 */ /* 0x001f220000300a00 */
[----:B--2---:R-:W-:Y:S03]  /*14ad0*/  HMMA.16816.F32 R20, R4, R26, R20 ;  /* 0x0000001a0414723c */ /* 0x004fe60000001814 */
[----:B------:R-:W0:Y:S04]  /*14ae0*/  LDSM.16.MT88.4 R4, [R29+UR6+0x23c00] ;  /* 0x023c00061d04783b */ /* 0x000e280008004200 */
[----:B------:R-:W1:Y:S04]  /*14af0*/  LDSM.16.MT88.4 R24, [R3+UR6+0x24000] ;  /* 0x024000060318783b */ /* 0x000e680008004200 */
[----:B----4-:R2:W-:Y:S04]  /*14b00*/  STL.64 [R1+0x21c8], R12 ;  /* 0x0021c80c01007387 */ /* 0x0105e80000100a00 */
[----:B--2---:R-:W3:Y:S04]  /*14b10*/  LDL.LU.64 R12, [R1+0x60] ;  /* 0x00006000010c7983 */ /* 0x004ee80000300a00 */
[----:B------:R-:W-:Y:S04]  /*14b20*/  STL [R1+0x2194], R29 ;  /* 0x0021941d01007387 */ /* 0x000fe80000100800 */
[----:B0-----:R-:W-:Y:S04]  /*14b30*/  STL.64 [R1+0x2160], R6 ;  /* 0x0021600601007387 */ /* 0x001fe80000100a00 */
[----:B------:R0:W-:Y:S02]  /*14b40*/  STL.64 [R1+0x2158], R4 ;  /* 0x0021580401007387 */ /* 0x0001e40000100a00 */
[----:B0-----:R-:W-:-:S02]  /*14b50*/  MOV R4, R11 ;  /* 0x0000000b00047202 */ /* 0x001fc40000000f00 */
[----:B------:R-:W3:Y:S01]  /*14b60*/  LDL.LU R11, [R1+0x21d8] ;  /* 0x0021d800010b7983 */ /* 0x000ee20000300800 */
[----:B------:R-:W-:Y:S01]  /*14b70*/  MOV R5, R2 ;  /* 0x0000000200057202 */ /* 0x000fe20000000f00 */
[----:B------:R-:W-:Y:S02]  /*14b80*/  IMAD.MOV.U32 R6, RZ, RZ, R0 ;  /* 0x000000ffff067224 */ /* 0x000fe400078e0000 */
[----:B------:R-:W-:Y:S04]  /*14b90*/  STL [R1+0x2188], R4 ;  /* 0x0021880401007387 */ /* 0x000fe80000100800 */
[----:B------:R-:W2:Y:S04]  /*14ba0*/  LDL.LU R2, [R1+0x21d4] ;  /* 0x0021d40001027983 */ /* 0x000ea80000300800 */
[----:B------:R-:W-:Y:S04]  /*14bb0*/  STL [R1+0x218c], R5 ;  /* 0x00218c0501007387 */ /* 0x000fe80000100800 */
[----:B------:R-:W4:Y:S04]  /*14bc0*/  LDL.LU R0, [R1+0x21d0] ;  /* 0x0021d00001007983 */ /* 0x000f280000300800 */
[----:B------:R-:W-:Y:S04]  /*14bd0*/  STL [R1+0x2190], R6 ;  /* 0x0021900601007387 */ /* 0x000fe80000100800 */
[----:B-1----:R-:W-:Y:S04]  /*14be0*/  STL.64 [R1+0x40], R24 ;  /* 0x0000401801007387 */ /* 0x002fe80000100a00 */
[----:B------:R3:W-:Y:S01]  /*14bf0*/  STL.64 [R1+0x48], R26 ;  /* 0x0000481a01007387 */ /* 0x0007e20000100a00 */
[----:B------:R-:W-:Y:S01]  /*14c00*/  MOV R7, R28 ;  /* 0x0000001c00077202 */ /* 0x000fe20000000f00 */
[----:B---3--:R-:W-:-:S15]  /*14c10*/  HMMA.16816.F32 R24, R8, R12, R16 ;  /* 0x0000000c0818723c */ /* 0x008fde0000001810 */
[----:B------:R-:W-:-:S04]  /*14c20*/  NOP ;  /* 0x0000000000007918 */ /* 0x000fc80000000000 */
[----:B------:R-:W-:Y:S01]  /*14c30*/  MOV R29, R24 ;  /* 0x00000018001d7202 */ /* 0x000fe20000000f00 */
[----:B------:R-:W-:Y:S01]  /*14c40*/  IMAD.MOV.U32 R5, RZ, RZ, R26 ;  /* 0x000000ffff057224 */ /* 0x000fe200078e001a */
[----:B------:R-:W-:Y:S02]  /*14c50*/  MOV R6, R25 ;  /* 0x0000001900067202 */ /* 0x000fe40000000f00 */
[----:B------:R-:W-:Y:S02]  /*14c60*/  MOV R4, R27 ;  /* 0x0000001b00047202 */ /* 0x000fe40000000f00 */
[----:B----4-:R-:W0:Y:S01]  /*14c70*/  LDSM.16.M88.4 R24, [R0+UR6+0x200] ;  /* 0x000200060018783b */ /* 0x010e220008000200 */
[----:B------:R-:W-:Y:S01]  /*14c80*/  MOV R17, R12 ;  /* 0x0000000c00117202 */ /* 0x000fe20000000f00 */
[----:B------:R-:W-:Y:S02]  /*14c90*/  IMAD.MOV.U32 R16, RZ, RZ, R13 ;  /* 0x000000ffff107224 */ /* 0x000fe400078e000d */
[----:B------:R-:W3:Y:S04]  /*14ca0*/  LDL.LU.64 R12, [R1+0x21c8] ;  /* 0x0021c800010c7983 */ /* 0x000ee80000300a00 */
[----:B0-----:R-:W-:Y:S01]  /*14cb0*/  STL [R1+0x80], R24 ;  /* 0x0000801801007387 */ /* 0x001fe20000100800 */
[----:B------:R-:W-:-:S03]  /*14cc0*/  MOV R28, R25 ;  /* 0x00000019001c7202 */ /* 0x000fc60000000f00 */
[----:B------:R0:W-:Y:S04]  /*14cd0*/  STL.64 [R1+0x88], R26 ;  /* 0x0000881a01007387 */ /* 0x0001e80000100a00 */
[----:B0-----:R-:W4:Y:S04]  /*14ce0*/  LDL.LU.64 R26, [R1+0x21c0] ;  /* 0x0021c000011a7983 */ /* 0x001f280000300a00 */
[----:B------:R-:W4:Y:S04]  /*14cf0*/  LDL.LU.64 R24, [R1+0x21b8] ;  /* 0x0021b80001187983 */ /* 0x000f280000300a00 */
[----:B------:R-:W-:Y:S04]  /*14d00*/  STL [R1+0x2150], R28 ;  /* 0x0021501c01007387 */ /* 0x000fe80000100800 */
[----:B------:R-:W5:Y:S01]  /*14d10*/  LDL.LU.64 R14, [R1+0x21b0] ;  /* 0x0021b000010e7983 */ /* 0x000f620000300a00 */
[----:B---3--:R-:W-:Y:S01]  /*14d20*/  IMAD.MOV.U32 R19, RZ, RZ, R12 ;  /* 0x000000ffff137224 */ /* 0x008fe200078e000c */
[----:B------:R-:W-:Y:S01]  /*14d30*/  MOV R18, R13 ;  /* 0x0000000d00127202 */ /* 0x000fe20000000f00 */
[----:B----4-:R-:W-:Y:S01]  /*14d40*/  HMMA.16816.F32 R8, R8, R12, R24 ;  /* 0x0000000c0808723c */ /* 0x010fe20000001818 */
[----:B------:R-:W5:Y:S02]  /*14d50*/  LDL.LU.64 R12, [R1+0x21a8] ;  /* 0x0021a800010c7983 */ /* 0x000f640000300a00 */
[----:B------:R-:W-:Y:S01]  /*14d60*/  MOV R24, R19 ;  /* 0x0000001300187202 */ /* 0x000fe20000000f00 */
[----:B------:R-:W-:-:S15]  /*14d70*/  IMAD.MOV.U32 R25, RZ, RZ, R18 ;  /* 0x000000ffff197224 */ /* 0x000fde00078e0012 */
[----:B------:R0:W-:Y:S04]  /*14d80*/  STL.64 [R1+0x2170], R10 ;  /* 0x0021700a01007387 */ /* 0x0001e80000100a00 */
[----:B------:R1:W-:Y:S04]  /*14d90*/  STL.64 [R1+0x2168], R8 ;  /* 0x0021680801007387 */ /* 0x0003e80000100a00 */
[----:B0-----:R-:W3:Y:S01]  /*14da0*/  LDL R10, [R1+0x68] ;  /* 0x00006800010a7983 */ /* 0x001ee20000100800 */
[----:B-1----:R-:W-:Y:S02]  /*14db0*/  MOV R8, R17 ;  /* 0x0000001100087202 */ /* 0x002fe40000000f00 */
[----:B------:R-:W-:-:S02]  /*14dc0*/  MOV R9, R16 ;  /* 0x0000001000097202 */ /* 0x000fc40000000f00 */
[----:B------:R-:W0:Y:S01]  /*14dd0*/  LDSM.16.M88.4 R16, [R0+UR6+0x10200] ;  /* 0x010200060010783b */ /* 0x000e220008000200 */
[----:B--2---:R-:W-:-:S03]  /*14de0*/  IMAD.MOV.U32 R11, RZ, RZ, R2 ;  /* 0x000000ffff0b7224 */ /* 0x004fc600078e0002 */
[----:B0-----:R-:W-:Y:S01]  /*14df0*/  STL [R1+0x70], R16 ;  /* 0x0000701001007387 */ /* 0x001fe20000100800 */
[----:B------:R-:W-:-:S03]  /*14e00*/  MOV R2, R17 ;  /* 0x0000001100027202 */ /* 0x000fc60000000f00 */
[----:B------:R0:W-:Y:S04]  /*14e10*/  STL.64 [R1+0x78], R18 ;  /* 0x0000781201007387 */ /* 0x0001e80000100a00 */
[----:B0-----:R-:W5:Y:S04]  /*14e20*/  LDL.LU.64 R18, [R1+0x21a0] ;  /* 0x0021a00001127983 */ /* 0x001f680000300a00 */
[----:B------:R-:W5:Y:S04]  /*14e30*/  LDL.LU.64 R16, [R1+0x2198] ;  /* 0x0021980001107983 */ /* 0x000f680000300a00 */
[----:B------:R-:W-:Y:S04]  /*14e40*/  STL [R1+0x214c], R2 ;  /* 0x00214c0201007387 */ /* 0x000fe80000100800 */
[----:B------:R-:W-:Y:S01]  /*14e50*/  STL [R1+0x20c8], R0 ;  /* 0x0020c80001007387 */ /* 0x000fe20000100800 */
[----:B-----5:R-:W-:-:S15]  /*14e60*/  HMMA.16816.F32 R12, R16, R8, R12 ;  /* 0x00000008100c723c */ /* 0x020fde000000180c */
[----:B------:R-:W-:-:S04]  /*14e70*/  NOP ;  /* 0x0000000000007918 */ /* 0x000fc80000000000 */
[----:B------:R-:W-:Y:S04]  /*14e80*/  STL.64 [R1+0x2180], R14 ;  /* 0x0021800e01007387 */ /* 0x000fe80000100a00 */
[----:B------:R0:W-:Y:S02]  /*14e90*/  STL.64 [R1+0x2178], R12 ;  /* 0x0021780c01007387 */ /* 0x0001e40000100a00 */
[----:B0-----:R-:W-:Y:S02]  /*14ea0*/  MOV R12, R29 ;  /* 0x0000001d000c7202 */ /* 0x001fe40000000f00 */
[----:B------:R-:W2:Y:S01]  /*14eb0*/  LDL.LU R29, [R1+0x2194] ;  /* 0x00219400011d7983 */ /* 0x000ea20000300800 */
[----:B------:R-:W-:Y:S01]  /*14ec0*/  IMAD.MOV.U32 R13, RZ, RZ, R6 ;  /* 0x000000ffff0d7224 */ /* 0x000fe200078e0006 */
[----:B------:R-:W-:-:S02]  /*14ed0*/  MOV R14, R5 ;  /* 0x00000005000e7202 */ /* 0x000fc40000000f00 */
[----:B------:R-:W3:Y:S01]  /*14ee0*/  LDL.LU R6, [R1+0x2190] ;  /* 0x0021900001067983 */ /* 0x000ee20000300800 */
[----:B------:R-:W-:-:S03]  /*14ef0*/  MOV R15, R4 ;  /* 0x00000004000f7202 */ /* 0x000fc60000000f00 */
[----:B------:R-:W3:Y:S04]  /*14f00*/  LDL.LU R5, [R1+0x218c] ;  /* 0x00218c0001057983 */ /* 0x000ee80000300800 */
[----:B------:R-:W3:Y:S01]  /*14f10*/  LDL.LU R4, [R1+0x2188] ;  /* 0x0021880001047983 */ /* 0x000ee20000300800 */
[----:B------:R-:W-:Y:S03]  /*14f20*/  HMMA.16816.F32 R20, R16, R24, R20 ;  /* 0x000000181014723c */ /* 0x000fe60000001814 */
[----:B------:R-:W4:Y:S04]  /*14f30*/  LDL.LU R18, [R1+0x58] ;  /* 0x0000580001127983 */ /* 0x000f280000300800 */
[----:B------:R-:W4:Y:S04]  /*14f40*/  LDL.LU R19, [R1+0x5c] ;  /* 0x00005c0001137983 */ /* 0x000f280000300800 */
[----:B--2---:R-:W0:Y:S01]  /*14f50*/  LDSM.16.MT88.4 R24, [R29+UR6+0x24000] ;  /* 0x024000061d18783b */ /* 0x004e220008004200 */
[----:B---3--:R-:W-:-:S15]  /*14f60*/  HMMA.16816.F32 R8, R4, R10, R12 ;  /* 0x0000000a0408723c */ /* 0x008fde000000180c */
[----:B------:R-:W-:-:S04]  /*14f70*/  NOP ;  /* 0x0000000000007918 */ /* 0x000fc80000000000 */
[----:B------:R-:W-:Y:S01]  /*14f80*/  IMAD.MOV.U32 R28, RZ, RZ, R11 ;  /* 0x000000ffff1c7224 */ /* 0x000fe200078e000b */
[----:B0-----:R-:W-:Y:S04]  /*14f90*/  STL.64 [R1+0x2130], R26 ;  /* 0x0021301a01007387 */ /* 0x001fe80000100a00 */
[----:B------:R0:W-:Y:S04]  /*14fa0*/  STL.64 [R1+0x2128], R24 ;  /* 0x0021281801007387 */ /* 0x0001e80000100a00 */
[----:B0-----:R-:W2:Y:S04]  /*14fb0*/  LDL.LU R24, [R1+0x40] ;  /* 0x0000400001187983 */ /* 0x001ea80000300800 */
[----:B------:R-:W2:Y:S04]  /*14fc0*/  LDL.LU R25, [R1+0x44] ;  /* 0x0000440001197983 */ /* 0x000ea80000300800 */
[----:B------:R-:W2:Y:S04]  /*14fd0*/  LDL.LU R26, [R1+0x48] ;  /* 0x00004800011a7983 */ /* 0x000ea80000300800 */
[----:B------:R-:W2:Y:S04]  /*14fe0*/  LDL.LU R27, [R1+0x4c] ;  /* 0x00004c00011b7983 */ /* 0x000ea80000300800 */
[----:B------:R-:W3:Y:S04]  /*14ff0*/  LDL.LU.64 R14, [R1+0x2180] ;  /* 0x00218000010e7983 */ /* 0x000ee80000300a00 */
[----:B------:R-:W3:Y:S04]  /*15000*/  LDL.LU.64 R12, [R1+0x2178] ;  /* 0x00217800010c7983 */ /* 0x000ee80000300a00 */
[----:B------:R-:W-:Y:S04]  /*15010*/  STL.64 [R1+0x10], R8 ;  /* 0x0000100801007387 */ /* 0x000fe80000100a00 */
[----:B------:R-:W-:Y:S04]  /*15020*/  STL [R1+0x18], R10 ;  /* 0x0000180a01007387 */ /* 0x000fe80000100800 */
[----:B------:R-:W0:Y:S04]  /*15030*/  LDSM.16.MT88.4 R8, [R3+UR6+0x24400] ;  /* 0x024400060308783b */ /* 0x000e280008004200 */
[----:B0-----:R-:W-:Y:S04]  /*15040*/  STL.64 [R1+0x20], R8 ;  /* 0x0000200801007387 */ /* 0x001fe80000100a00 */
[----:B------:R0:W-:Y:S04]  /*15050*/  STL.64 [R1+0x28], R10 ;  /* 0x0000280a01007387 */ /* 0x0001e80000100a00 */
[----:B0-----:R-:W4:Y:S04]  /*15060*/  LDL.LU.64 R10, [R1+0x2170] ;  /* 0x00217000010a7983 */ /* 0x001f280000300a00 */
[----:B------:R-:W4:Y:S02]  /*15070*/  LDL.LU.64 R8, [R1+0x2168] ;  /* 0x0021680001087983 */ /* 0x000f240000300a00 */
[----:B----4-:R-:W-:Y:S02]  /*15080*/  HMMA.16816.F32 R8, R4, R18, R8 ;  /* 0x000000120408723c */ /* 0x010fe40000001808 */
[----:B------:R-:W3:Y:S04]  /*15090*/  LDL.LU.64 R6, [R1+0x2160] ;  /* 0x0021600001067983 */ /* 0x000ee80000300a00 */
[----:B------:R-:W3:-:S13]  /*150a0*/  LDL.LU.64 R4, [R1+0x2158] ;  /* 0x0021580001047983 */ /* 0x000eda0000300a00 */
[----:B------:R-:W-:Y:S01]  /*150b0*/  IMAD.MOV.U32 R16, RZ, RZ, R10 ;  /* 0x000000ffff107224 */ /* 0x000fe200078e000a */
[----:B------:R-:W-:Y:S01]  /*150c0*/  MOV R0, R11 ;  /* 0x0000000b00007202 */ /* 0x000fe20000000f00 */
[----:B------:R-:W3:Y:S04]  /*150d0*/  LDL.LU R10, [R1+0x68] ;  /* 0x00006800010a7983 */ /* 0x000ee80000300800 */
[----:B------:R-:W3:Y:S01]  /*150e0*/  LDL.LU R11, [R1+0x6c] ;  /* 0x00006c00010b7983 */ /* 0x000ee20000300800 */
[----:B------:R-:W-:Y:S02]  /*150f0*/  MOV R2, R8 ;  /* 0x0000000800027202 */ /* 0x000fe40000000f00 */
[----:B------:R-:W-:Y:S02]  /*15100*/  MOV R17, R9 ;  /* 0x0000000900117202 */ /* 0x000fe40000000f00 */
[C---:B---3--:R-:W-:Y:S08]  /*15110*/  HMMA.16816.F32 R8, R4.reuse, R10, R12 ;  /* 0x0000000a0408723c */ /* 0x048ff0000000180c */
[----:B------:R-:W-:Y:S01]  /*15120*/  HMMA.16816.F32 R4, R4, R18, R20 ;  /* 0x000000120404723c */ /* 0x000fe20000001814 */
[----:B------:R-:W-:Y:S01]  /*15130*/  IMAD.MOV.U32 R12, RZ, RZ, R2 ;  /* 0x000000ffff0c7224 */ /* 0x000fe200078e0002 */
[----:B------:R-:W-:Y:S01]  /*15140*/  MOV R13, R17 ;  /* 0x00000011000d7202 */ /* 0x000fe20000000f00 */
[----:B------:R-:W-:Y:S08]  /*15150*/  LDSM.16.MT88.4 R20, [R3+UR6+0x24800] ;  /* 0x024800060314783b */ /* 0x000ff00008004200 */
[----:B------:R0:W-:Y:S04]  /*15160*/  STL.64 [R1+0x2140], R10 ;  /* 0x0021400a01007387 */ /* 0x0001e80000100a00 */
[----:B------:R1:W-:Y:S01]  /*15170*/  STL.64 [R1+0x2138], R8 ;  /* 0x0021380801007387 */ /* 0x0003e20000100a00 */
[----:B0-----:R-:W-:-:S03]  /*15180*/  MOV R11, R28 ;  /* 0x0000001c000b7202 */ /* 0x001fc60000000f00 */
[----:B-1----:R-:W2:Y:S04]  /*15190*/  LDL.LU R8, [R1+0x10] ;  /* 0x0000100001087983 */ /* 0x002ea80000300800 */
[----:B------:R-:W2:Y:S04]  /*151a0*/  LDL.LU R9, [R1+0x14] ;  /* 0x0000140001097983 */ /* 0x000ea80000300800 */
[----:B------:R-:W2:Y:S04]  /*151b0*/  LDL.LU R10, [R1+0x18] ;  /* 0x00001800010a7983 */ /* 0x000ea80000300800 */
[----:B------:R-:W3:Y:S04]  /*151c0*/  LDL.LU R28, [R1+0x2150] ;  /* 0x00215000011c7983 */ /* 0x000ee80000300800 */
[----:B------:R-:W4:Y:S04]  /*151d0*/  LDL.LU R2, [R1+0x214c] ;  /* 0x00214c0001027983 */ /* 0x000f280000300800 */
[----:B------:R-:W-:Y:S04]  /*151e0*/  STL.64 [R1+0x2120], R6 ;  /* 0x0021200601007387 */ /* 0x000fe80000100a00 */
[----:B------:R0:W-:Y:S04]  /*151f0*/  STL.64 [R1+0x2118], R4 ;  /* 0x0021180401007387 */ /* 0x0001e80000100a00 */
[----:B0-----:R-:W2:Y:S01]  /*15200*/  LDL.LU R4, [R1+0x80] ;  /* 0x0000800001047983 */ /* 0x001ea20000300800 */
[----:B------:R-:W-:-:S03]  /*15210*/  MOV R14, R16 ;  /* 0x00000010000e7202 */ /* 0x000fc60000000f00 */
[----:B------:R-:W0:Y:S01]  /*15220*/  LDSM.16.MT88.4 R16, [R29+UR6+0x24400] ;  /* 0x024400061d10783b */ /* 0x000e220008004200 */
[----:B---3--:R-:W-:-:S03]  /*15230*/  MOV R5, R28 ;  /* 0x0000001c00057202 */ /* 0x008fc60000000f00 */
[----:B------:R-:W3:Y:S04]  /*15240*/  LDL.LU R28, [R1+0x2148] ;  /* 0x00214800011c7983 */ /* 0x000ee80000300800 */
[----:B0-----:R-:W-:Y:S04]  /*15250*/  STL [R1+0x2104], R18 ;  /* 0x0021041201007387 */ /* 0x001fe80000100800 */
[----:B------:R-:W-:Y:S04]  /*15260*/  STL [R1+0x2100], R19 ;  /* 0x0021001301007387 */ /* 0x000fe80000100800 */
[----:B------:R-:W-:Y:S04]  /*15270*/  STL.64 [R1+0x30], R20 ;  /* 0x0000301401007387 */ /* 0x000fe80000100a00 */
[----:B------:R2:W-:Y:S02]  /*15280*/  STL.64 [R1+0x38], R22 ;  /* 0x0000381601007387 */ /* 0x0005e40000100a00 */
[----:B--2---:R-:W-:-:S15]  /*15290*/  HMMA.16816.F32 R20, R24, R4, R8 ;  /* 0x000000041814723c */ /* 0x004fde0000001808 */
[----:B------:R-:W-:-:S04]  /*152a0*/  NOP ;  /* 0x0000000000007918 */ /* 0x000fc80000000000 */
[----:B------:R-:W-:Y:S04]  /*152b0*/  STL.64 [R1+0x2110], R22 ;  /* 0x0021101601007387 */ /* 0x000fe80000100a00 */
[----:B------:R0:W-:Y:S04]  /*152c0*/  STL.64 [R1+0x2108], R20 ;  /* 0x0021081401007387 */ /* 0x0001e80000100a00 */
[----:B0-----:R-:W2:Y:S01]  /*152d0*/  LDL.LU R20, [R1+0x70] ;  /* 0x0000700001147983 */ /* 0x001ea20000300800 */
[----:B------:R-:W-:Y:S01]  /*152e0*/  IMAD.MOV.U32 R15, RZ, RZ, R0 ;  /* 0x000000ffff0f7224 */ /* 0x000fe200078e0000 */
[----:B----4-:R-:W-:-:S02]  /*152f0*/  MOV R21, R2 ;  /* 0x0000000200157202 */ /* 0x010fc40000000f00 */
[----:B---3--:R-:W0:Y:S05]  /*15300*/  LDSM.16.M88.4 R8, [R28+UR6+0x200] ;  /* 0x000200061c08783b */ /* 0x008e2a0008000200 */
[----:B--2---:R-:W-:Y:S01]  /*15310*/  HMMA.16816.F32 R12, R24, R20, R12 ;  /* 0x00000014180c723c */ /* 0x004fe2000000180c */
[----:B------:R-:W1:Y:S01]  /*15320*/  LDSM.16.M88.4 R24, [R28+UR6+0x10200] ;  /* 0x010200061c18783b */ /* 0x000e620008000200 */
[----:B0-----:R-:W-:-:S03]  /*15330*/  IMAD.MOV.U32 R0, RZ, RZ, R9 ;  /* 0x000000ffff007224 */ /* 0x001fc600078e0009 */
[----:B------:R-:W-:Y:S04]  /*15340*/  STL [R1+0x50], R8 ;  /* 0x0000500801007387 */ /* 0x000fe80000100800 */
[----:B------:R0:W-:Y:S04]  /*15350*/  STL.64 [R1+0x58], R10 ;  /* 0x0000580a01007387 */ /* 0x0001e80000100a00 */
[----:B0-----:R-:W2:Y:S04]  /*15360*/  LDL.LU.64 R10, [R1+0x2140] ;  /* 0x00214000010a7983 */ /* 0x001ea80000300a00 */
[----:B------:R-:W2:Y:S04]  /*15370*/  LDL.LU.64 R8, [R1+0x2138] ;  /* 0x0021380001087983 */ /* 0x000ea80000300a00 */
[----:B-1----:R-:W-:Y:S01]  /*15380*/  STL.64 [R1+0x40], R24 ;  /* 0x0000401801007387 */ /* 0x002fe20000100a00 */
[----:B------:R-:W-:-:S03]  /*15390*/  MOV R2, R27 ;  /* 0x0000001b00027202 */ /* 0x000fc60000000f00 */
[----:B------:R0:W-:Y:S04]  /*153a0*/  STL [R1+0x48], R26 ;  /* 0x0000481a01007387 */ /* 0x0001e80000100800 */
[----:B0-----:R-:W2:Y:S04]  /*153b0*/  LDL.LU.64 R26, [R1+0x2130] ;  /* 0x00213000011a7983 */ /* 0x001ea80000300a00 */
[----:B------:R-:W2:Y:S04]  /*153c0*/  LDL.LU.64 R24, [R1+0x2128] ;  /* 0x0021280001187983 */ /* 0x000ea80000300a00 */
[----:B------:R0:W-:Y:S04]  /*153d0*/  STL [R1+0x2088], R28 ;  /* 0x0020881c01007387 */ /* 0x0001e80000100800 */
[----:B------:R-:W3:Y:S01]  /*153e0*/  LDL.LU.64 R6, [R1+0x2120] ;  /* 0x0021200001067983 */ /* 0x000ee20000300a00 */
[----:B--2---:R-:W-:Y:S03]  /*153f0*/  HMMA.16816.F32 R8, R24, R4, R8 ;  /* 0x000000041808723c */ /* 0x004fe60000001808 */
[----:B------:R-:W3:-:S15]  /*15400*/  LDL.LU.64 R4, [R1+0x2118] ;  /* 0x0021180001047983 */ /* 0x000ede0000300a00 */
[----:B------:R-:W-:Y:S01]  /*15410*/  NOP ;  /* 0x0000000000007918 */ /* 0x000fe20000000000 */
[----:B------:R-:W-:Y:S01]  /*15420*/  MOV R18, R8 ;  /* 0x0000000800127202 */ /* 0x000fe20000000f00 */
[----:B------:R1:W-:Y:S01]  /*15430*/  STL [R1+0x8], R10 ;  /* 0x0000080a01007387 */ /* 0x0003e20000100800 */
[----:B------:R-:W-:Y:S01]  /*15440*/  IMAD.MOV.U32 R19, RZ, RZ, R9 ;  /* 0x000000ffff137224 */ /* 0x000fe200078e0009 */
[----:B0-----:R-:W-:Y:S02]  /*15450*/  MOV R28, R11 ;  /* 0x0000000b001c7202 */ /* 0x001fe40000000f00 */
[----:B------:R-:W2:Y:S04]  /*15460*/  LDL.LU R8, [R1+0x20] ;  /* 0x0000200001087983 */ /* 0x000ea80000300800 */
[----:B------:R-:W2:Y:S04]  /*15470*/  LDL.LU R9, [R1+0x24] ;  /* 0x0000240001097983 */ /* 0x000ea80000300800 */
[----:B-1----:R-:W2:Y:S04]  /*15480*/  LDL.LU R10, [R1+0x28] ;  /* 0x00002800010a7983 */ /* 0x002ea80000300800 */
[----:B------:R-:W2:Y:S04]  /*15490*/  LDL.LU R11, [R1+0x2c] ;  /* 0x00002c00010b7983 */ /* 0x000ea80000300800 */
[----:B------:R-:W2:Y:S01]  /*154a0*/  LDL.LU.64 R22, [R1+0x2110] ;  /* 0x0021100001167983 */ /* 0x000ea20000300a00 */
[----:B---3--:R-:W-:Y:S03]  /*154b0*/  HMMA.16816.F32 R24, R24, R20, R4 ;  /* 0x000000141818723c */ /* 0x008fe60000001804 */
[----:B------:R-:W0:Y:S04]  /*154c0*/  LDSM.16.MT88.4 R4, [R29+UR6+0x24800] ;  /* 0x024800061d04783b */ /* 0x000e280008004200 */
[----:B------:R-:W2:-:S12]  /*154d0*/  LDL.LU.64 R20, [R1+0x2108] ;  /* 0x0021080001147983 */ /* 0x000e980000300a00 */
[----:B------:R1:W-:Y:S04]  /*154e0*/  STL.64 [R1+0x20e8], R26 ;  /* 0x0020e81a01007387 */ /* 0x0003e80000100a00 */
[----:B------:R-:W-:Y:S04]  /*154f0*/  STL.64 [R1+0x20e0], R24 ;  /* 0x0020e01801007387 */ /* 0x000fe80000100a00 */
[----:B-1----:R-:W2:Y:S04]  /*15500*/  LDL.LU R26, [R1+0x88] ;  /* 0x00008800011a7983 */ /* 0x002ea80000300800 */
[----:B------:R-:W2:Y:S04]  /*15510*/  LDL.LU R27, [R1+0x8c] ;  /* 0x00008c00011b7983 */ /* 0x000ea80000300800 */
[----:B0-----:R-:W-:Y:S04]  /*15520*/  STL.64 [R1+0x20c0], R6 ;  /* 0x0020c00601007387 */ /* 0x001fe80000100a00 */
[----:B------:R0:W-:Y:S04]  /*15530*/  STL.64 [R1+0x20b8], R4 ;  /* 0x0020b80401007387 */ /* 0x0001e80000100a00 */
[----:B0-----:R-:W3:Y:S04]  /*15540*/  LDL.LU R4, [R1+0x30] ;  /* 0x0000300001047983 */ /* 0x001ee80000300800 */
[----:B------:R-:W3:Y:S04]  /*15550*/  LDL.LU R5, [R1+0x34] ;  /* 0x0000340001057983 */ /* 0x000ee80000300800 */
[----:B------:R-:W4:Y:S04]  /*15560*/  LDL.LU R6, [R1+0x38] ;  /* 0x0000380001067983 */ /* 0x000f280000300800 */
[----:B------:R-:W4:Y:S01]  /*15570*/  LDL.LU R7, [R1+0x3c] ;  /* 0x00003c0001077983 */ /* 0x000f220000300800 */
[C---:B--2---:R-:W-:Y:S03]  /*15580*/  HMMA.16816.F32 R20, R8.reuse, R26, R20 ;  /* 0x0000001a0814723c */ /* 0x044fe60000001814 */
[----:B----4-:R0:W-:Y:S04]  /*15590*/  STL.64 [R1+0x20d8], R6 ;  /* 0x0020d80601007387 */ /* 0x0101e80000100a00 */
[----:B---3--:R-:W-:Y:S04]  /*155a0*/  STL.64 [R1+0x20d0], R4 ;  /* 0x0020d00401007387 */ /* 0x008fe80000100a00 */
[----:B0-----:R-:W2:Y:S04]  /*155b0*/  LDL.LU R6, [R1+0x78] ;  /* 0x0000780001067983 */ /* 0x001ea80000300800 */
[----:B------:R-:W2:Y:S04]  /*155c0*/  LDL.LU R7, [R1+0x7c] ;  /* 0x00007c0001077983 */ /* 0x000ea80000300800 */
[----:B------:R-:W-:Y:S04]  /*155d0*/  STL.64 [R1+0x20f8], R22 ;  /* 0x0020f81601007387 */ /* 0x000fe80000100a00 */
[----:B------:R0:W-:Y:S02]  /*155e0*/  STL.64 [R1+0x20f0], R20 ;  /* 0x0020f01401007387 */ /* 0x0001e40000100a00 */
[----:B0-----:R-:W-:Y:S01]  /*155f0*/  MOV R20, R18 ;  /* 0x0000001200147202 */ /* 0x001fe20000000f00 */
[----:B------:R-:W-:Y:S01]  /*15600*/  IMAD.MOV.U32 R21, RZ, RZ, R19 ;  /* 0x000000ffff157224 */ /* 0x000fe200078e0013 */
[----:B------:R-:W3:Y:S04]  /*15610*/  LDL.LU R18, [R1+0x2104] ;  /* 0x0021040001127983 */ /* 0x000ee80000300800 */
[----:B------:R-:W3:Y:S04]  /*15620*/  LDL.LU R19, [R1+0x2100] ;  /* 0x0021000001137983 */ /* 0x000ee80000300800 */
[----:B------:R-:W3:Y:S01]  /*15630*/  LDL.LU R22, [R1+0x8] ;  /* 0x0000080001167983 */ /* 0x000ee20000300800 */
[----:B------:R-:W-:Y:S01]  /*15640*/  MOV R23, R28 ;  /* 0x0000001c00177202 */ /* 0x000fe20000000f00 */
[----:B--2---:R-:W-:Y:S02]  /*15650*/  HMMA.16816.F32 R12, R8, R6, R12 ;  /* 0x00000006080c723c */ /* 0x004fe4000000180c */
[----:B------:R-:W0:Y:S06]  /*15660*/  LDSM.16.MT88.4 R8, [R3+UR6+0x24c00] ;  /* 0x024c00060308783b */ /* 0x000e2c0008004200 */
[----:B---3--:R-:W-:Y:S01]  /*15670*/  HMMA.16816.F32 R24, R16, R26, R20 ;  /* 0x0000001a1018723c */ /* 0x008fe20000001814 */
[----:B0-----:R0:W-:Y:S04]  /*15680*/  STL.64 [R1+0x20a0], R10 ;  /* 0x0020a00a01007387 */ /* 0x0011e80000100a00 */
[----:B------:R1:W-:-:S14]  /*15690*/  STL.64 [R1+0x2098], R8 ;  /* 0x0020980801007387 */ /* 0x0003dc0000100a00 */
[----:B------:R-:W-:Y:S02]  /*156a0*/  MOV R28, R25 ;  /* 0x00000019001c7202 */ /* 0x000fe40000000f00 */
[----:B0-----:R-:W-:Y:S01]  /*156b0*/  MOV R11, R26 ;  /* 0x0000001a000b7202 */ /* 0x001fe20000000f00 */
[----:B------:R-:W-:Y:S01]  /*156c0*/  IMAD.MOV.U32 R10, RZ, RZ, R27 ;  /* 0x000000ffff0a7224 */ /* 0x000fe200078e001b */
[----:B-1----:R-:W2:Y:S01]  /*156d0*/  LDL.LU R8, [R1+0x50] ;  /* 0x0000500001087983 */ /* 0x002ea20000300800 */
[----:B------:R-:W-:Y:S01]  /*156e0*/  MOV R9, R0 ;  /* 0x0000000000097202 */ /* 0x000fe20000000f00 */
[----:B------:R-:W-:Y:S02]  /*156f0*/  IMAD.MOV.U32 R0, RZ, RZ, R24 ;  /* 0x000000ffff007224 */ /* 0x000fe400078e0018 */
[----:B------:R-:W2:Y:S04]  /*15700*/  LDL.LU.64 R22, [R1+0x20f8] ;  /* 0x0020f80001167983 */ /* 0x000ea80000300a00 */
[----:B------:R-:W2:Y:S04]  /*15710*/  LDL.LU.64 R20, [R1+0x20f0] ;  /* 0x0020f00001147983 */ /* 0x000ea80000300a00 */
[----:B------:R-:W3:Y:S04]  /*15720*/  LDL.LU.64 R26, [R1+0x20e8] ;  /* 0x0020e800011a7983 */ /* 0x000ee80000300a00 */
[----:B------:R-:W3:Y:S02]  /*15730*/  LDL.LU.64 R24, [R1+0x20e0] ;  /* 0x0020e00001187983 */ /* 0x000ee40000300a00 */
[----:B---3--:R-:W-:Y:S02]  /*15740*/  HMMA.16816.F32 R16, R16, R6, R24 ;  /* 0x000000061010723c */ /* 0x008fe40000001818 */
[----:B------:R-:W2:Y:S04]  /*15750*/  LDL.LU.64 R6, [R1+0x20d8] ;  /* 0x0020d80001067983 */ /* 0x000ea80000300a00 */
[----:B------:R-:W2:Y:S04]  /*15760*/  LDL.LU.64 R4, [R1+0x20d0] ;  /* 0x0020d00001047983 */ /* 0x000ea80000300a00 */
[----:B------:R-:W3:Y:S09]  /*15770*/  LDL.LU.64 R24, [R1+0x40] ;  /* 0x0000400001187983 */ /* 0x000ef20000300a00 */
[----:B------:R-:W-:Y:S04]  /*15780*/  STL.64 [R1+0x20b0], R18 ;  /* 0x0020b01201007387 */ /* 0x000fe80000100a00 */
[----:B------:R0:W-:Y:S02]  /*15790*/  STL.64 [R1+0x20a8], R16 ;  /* 0x0020a81001007387 */ /* 0x0001e40000100a00 */
[----:B0-----:R-:W-:-:S02]  /*157a0*/  MOV R16, R0 ;  /* 0x0000000000107202 */ /* 0x001fc40000000f00 */
[----:B------:R-:W4:Y:S01]  /*157b0*/  LDL.LU R0, [R1+0x20c8] ;  /* 0x0020c80001007983 */ /* 0x000f220000300800 */
[C---:B--2---:R-:W-:Y:S08]  /*157c0*/  HMMA.16816.F32 R20, R4.reuse, R8, R20 ;  /* 0x000000080414723c */ /* 0x044ff00000001814 */
[----:B---3--:R-:W-:Y:S01]  /*157d0*/  HMMA.16816.F32 R12, R4, R24, R12 ;  /* 0x00000018040c723c */ /* 0x008fe2000000180c */
[----:B------:R-:W-:Y:S01]  /*157e0*/  MOV R5, R24 ;  /* 0x0000001800057202 */ /* 0x000fe20000000f00 */
[----:B------:R-:W-:-:S02]  /*157f0*/  IMAD.MOV.U32 R4, RZ, RZ, R25 ;  /* 0x000000ffff047224 */ /* 0x000fc400078e0019 */
[----:B------:R-:W-:Y:S07]  /*15800*/  LDSM.16.MT88.4 R24, [R3+UR6+0x25000] ;  /* 0x025000060318783b */ /* 0x000fee0008004200 */
[----:B------:R-:W-:Y:S04]  /*15810*/  STL.64 [R1], R20 ;  /* 0x0000001401007387 */ /* 0x000fe80000100a00 */
[----:B------:R-:W-:Y:S04]  /*15820*/  STL.64 [R1+0x8], R22 ;  /* 0x0000081601007387 */ /* 0x000fe80000100a00 */
[----:B------:R-:W0:Y:S04]  /*15830*/  LDSM.16.MT88.4 R20, [R29+UR6+0x24c00] ;  /* 0x024c00061d14783b */ /* 0x000e280008004200 */
[----:B0-----:R-:W-:Y:S04]  /*15840*/  STL [R1+0x2090], R23 ;  /* 0x0020901701007387 */ /* 0x001fe80000100800 */
[----:B------:R0:W-:Y:S04]  /*15850*/  STL.64 [R1+0x2070], R26 ;  /* 0x0020701a01007387 */ /* 0x0001e80000100a00 */
[----:B------:R1:W-:Y:S04]  /*15860*/  STL.64 [R1+0x2068], R24 ;  /* 0x0020681801007387 */ /* 0x0003e80000100a00 */
[----:B0-----:R-:W2:Y:S01]  /*15870*/  LDL.LU R26, [R1+0x48] ;  /* 0x00004800011a7983 */ /* 0x001ea20000300800 */
[----:B-1----:R-:W-:-:S02]  /*15880*/  MOV R24, R5 ;  /* 0x0000000500187202 */ /* 0x002fc40000000f00 */
[----:B------:R-:W-:Y:S02]  /*15890*/  MOV R25, R4 ;  /* 0x0000000400197202 */ /* 0x000fe40000000f00 */
[----:B----4-:R-:W0:Y:S01]  /*158a0*/  LDSM.16.M88.4 R4, [R0+UR6+0x280] ;  /* 0x000280060004783b */ /* 0x010e220008000200 */
[----:B------:R-:W-:-:S03]  /*158b0*/  IMAD.MOV.U32 R27, RZ, RZ, R2 ;  /* 0x000000ffff1b7224 */ /* 0x000fc600078e0002 */
[----:B0-----:R-:W-:Y:S01]  /*158c0*/  STL.64 [R1+0x20], R4 ;  /* 0x0000200401007387 */ /* 0x001fe20000100a00 */
[----:B------:R-:W-:-:S03]  /*158d0*/  MOV R2, R7 ;  /* 0x0000000700027202 */ /* 0x000fc60000000f00 */
[----:B------:R-:W-:Y:S04]  /*158e0*/  STL [R1+0x28], R6 ;  /* 0x0000280601007387 */ /* 0x000fe80000100800 */
[----:B------:R-:W0:Y:S04]  /*158f0*/  LDSM.16.M88.4 R4, [R0+UR6+0x10280] ;  /* 0x010280060004783b */ /* 0x000e280008000200 */
[----:B------:R-:W-:Y:S04]  /*15900*/  STL [R1+0x208c], R2 ;  /* 0x00208c0201007387 */ /* 0x000fe80000100800 */
[----:B0-----:R-:W-:Y:S04]  /*15910*/  STL.64 [R1+0x60], R4 ;  /* 0x0000600401007387 */ /* 0x001fe80000100a00 */
[----:B------:R0:W-:Y:S04]  /*15920*/  STL.64 [R1+0x68], R6 ;  /* 0x0000680601007387 */ /* 0x0001e80000100a00 */
[----:B0-----:R-:W3:Y:S04]  /*15930*/  LDL.LU.64 R6, [R1+0x20c0] ;  /* 0x0020c00001067983 */ /* 0x001ee80000300a00 */
[----:B------:R-:W3:Y:S01]  /*15940*/  LDL.LU.64 R4, [R1+0x20b8] ;  /* 0x0020b80001047983 */ /* 0x000ee20000300a00 */
[----:B------:R-:W-:Y:S01]  /*15950*/  MOV R17, R28 ;  /* 0x0000001c00117202 */ /* 0x000fe20000000f00 */
[----:B------:R-:W-:Y:S01]  /*15960*/  IMAD.MOV.U32 R18, RZ, RZ, R11 ;  /* 0x000000ffff127224 */ /* 0x000fe200078e000b */
[----:B------:R-:W-:Y:S01]  /*15970*/  MOV R19, R10 ;  /* 0x0000000a00137202 */ /* 0x000fe20000000f00 */
[----:B------:R0:W-:Y:S06]  /*15980*/  STL [R1+0x1ff0], R0 ;  /* 0x001ff00001007387 */ /* 0x0001ec0000100800 */
[----:B---3--:R-:W-:Y:S01]  /*15990*/  HMMA.16816.F32 R8, R4, R8, R16 ;  /* 0x000000080408723c */ /* 0x008fe20000001810 */
[----:B------:R-:W3:Y:S04]  /*159a0*/  LDL.LU.64 R18, [R1+0x20b0] ;  /* 0x0020b00001127983 */ /* 0x000ee80000300a00 */
[----:B------:R-:W3:-:S14]  /*159b0*/  LDL.LU.64 R16, [R1+0x20a8] ;  /* 0x0020a80001107983 */ /* 0x000edc0000300a00 */
[----:B------:R-:W-:Y:S01]  /*159c0*/  MOV R28, R10 ;  /* 0x0000000a001c7202 */ /* 0x000fe20000000f00 */
[----:B------:R-:W-:Y:S01]  /*159d0*/  IMAD.MOV.U32 R2, RZ, RZ, R9 ;  /* 0x000000ffff027224 */ /* 0x000fe200078e0009 */
[----:B0-----:R-:W-:Y:S02]  /*159e0*/  MOV R0, R11 ;  /* 0x0000000b00007202 */ /* 0x001fe40000000f00 */
[----:B------:R-:W-:Y:S01]  /*159f0*/  MOV R23, R8 ;  /* 0x0000000800177202 */ /* 0x000fe20000000f00 */
[----:B------:R-:W4:Y:S04]  /*15a00*/  LDL.LU.64 R10, [R1+0x20a0] ;  /* 0x0020a000010a7983 */ /* 0x000f280000300a00 */
[----:B------:R-:W4:Y:S01]  /*15a10*/  LDL.LU.64 R8, [R1+0x2098] ;  /* 0x0020980001087983 */ /* 0x000f220000300a00 */
[----:B---3--:R-:W-:Y:S03]  /*15a20*/  HMMA.16816.F32 R4, R4, R24, R16 ;  /* 0x000000180404723c */ /* 0x008fe60000001810 */
[----:B------:R-:W0:-:S15]  /*15a30*/  LDSM.16.MT88.4 R16, [R29+UR6+0x25000] ;  /* 0x025000061d10783b */ /* 0x000e1e0008004200 */
[----:B------:R-:W-:Y:S01]  /*15a40*/  NOP ;  /* 0x0000000000007918 */ /* 0x000fe20000000000 */
[----:B------:R1:W-:Y:S04]  /*15a50*/  STL.64 [R1+0x2080], R6 ;  /* 0x0020800601007387 */ /* 0x0003e80000100a00 */
[----:B------:R-:W-:Y:S04]  /*15a60*/  STL.64 [R1+0x2078], R4 ;  /* 0x0020780401007387 */ /* 0x000fe80000100a00 */
[----:B-1----:R-:W4:Y:S04]  /*15a70*/  LDL.LU R6, [R1+0x58] ;  /* 0x0000580001067983 */ /* 0x002f280000300800 */
[----:B------:R-:W4:Y:S04]  /*15a80*/  LDL.LU R7, [R1+0x5c] ;  /* 0x00005c0001077983 */ /* 0x000f280000300800 */
[----:B0-----:R-:W-:Y:S04]  /*15a90*/  STL.64 [R1+0x2048], R18 ;  /* 0x0020481201007387 */ /* 0x001fe80000100a00 */
[----:B------:R0:W-:Y:S04]  /*15aa0*/  STL.64 [R1+0x2040], R16 ;  /* 0x0020401001007387 */ /* 0x0001e80000100a00 */
[----:B0-----:R-:W4:Y:S04]  /*15ab0*/  LDL.LU R16, [R1] ;  /* 0x0000000001107983 */ /* 0x001f280000300800 */
[----:B------:R-:W4:Y:S04]  /*15ac0*/  LDL.LU R17, [R1+0x4] ;  /* 0x0000040001117983 */ /* 0x000f280000300800 */
[----:B------:R-:W4:Y:S04]  /*15ad0*/  LDL.LU R18, [R1+0x8] ;  /* 0x0000080001127983 */ /* 0x000f280000300800 */
[----:B------:R-:W4:Y:S02]  /*15ae0*/  LDL.LU R19, [R1+0xc] ;  /* 0x00000c0001137983 */ /* 0x000f240000300800 */
[C---:B----4-:R-:W-:Y:S08]  /*15af0*/  HMMA.16816.F32 R16, R8.reuse, R6, R16 ;  /* 0x000000060810723c */ /* 0x050ff00000001810 */
[----:B--2---:R-:W-:Y:S01]  /*15b00*/  HMMA.16816.F32 R8, R8, R26, R12 ;  /* 0x0000001a0808723c */ /* 0x004fe2000000180c */
[----:B------:R-:W0:-:S15]  /*15b10*/  LDSM.16.MT88.4 R12, [R3+UR6+0x25400] ;  /* 0x02540006030c783b */ /* 0x000e1e0008004200 */
[----:B------:R-:W-:-:S03]  /*15b20*/  NOP ;  /* 0x0000000000007918 */ /* 0x000fc60000000000 */
[----:B------:R-:W-:Y:S04]  /*15b30*/  STL.64 [R1+0x2058], R10 ;  /* 0x0020580a01007387 */ /* 0x000fe80000100a00 */
[----:B------:R1:W-:Y:S02]  /*15b40*/  STL.64 [R1+0x2050], R8 ;  /* 0x0020500801007387 */ /* 0x0003e40000100a00 */
[----:B-1----:R-:W-:Y:S02]  /*15b50*/  IMAD.MOV.U32 R8, RZ, RZ, R23 ;  /* 0x000000ffff087224 */ /* 0x002fe400078e0017 */
[----:B------:R-:W2:Y:S01]  /*15b60*/  LDL.LU R23, [R1+0x2090] ;  /* 0x0020900001177983 */ /* 0x000ea20000300800 */
[----:B------:R-:W-:Y:S01]  /*15b70*/  MOV R9, R2 ;  /* 0x0000000200097202 */ /* 0x000fe20000000f00 */
[----:B------:R-:W-:Y:S01]  /*15b80*/  IMAD.MOV.U32 R11, RZ, RZ, R0 ;  /* 0x000000ffff0b7224 */ /* 0x000fe200078e0000 */
[----:B------:R-:W-:Y:S01]  /*15b90*/  MOV R10, R28 ;  /* 0x0000001c000a7202 */ /* 0x000fe20000000f00 */
[----:B------:R-:W3:Y:S04]  /*15ba0*/  LDL.LU R2, [R1+0x208c] ;  /* 0x00208c0001027983 */ /* 0x000ee80000300800 */
[----:B------:R-:W4:Y:S04]  /*15bb0*/  LDL.LU R28, [R1+0x2088] ;  /* 0x00208800011c7983 */ /* 0x000f280000300800 */
[----:B0-----:R-:W-:Y:S04]  /*15bc0*/  STL [R1+0x202c], R14 ;  /* 0x00202c0e01007387 */ /* 0x001fe80000100800 */
[----:B------:R-:W-:Y:S04]  /*15bd0*/  STL [R1+0x2028], R15 ;  /* 0x0020280f01007387 */ /* 0x000fe80000100800 */
[----:B------:R0:W-:Y:S04]  /*15be0*/  STL.64 [R1+0x2060], R12 ;  /* 0x0020600c01007387 */ /* 0x0001e80000100a00 */
[----:B0-----:R-:W5:Y:S01]  /*15bf0*/  LDL.LU.64 R12, [R1+0x20] ;  /* 0x00002000010c7983 */ /* 0x001f620000300a00 */
[----:B--2---:R-:W-:-:S15]  /*15c00*/  HMMA.16816.F32 R4, R20, R6, R8 ;  /* 0x000000061404723c */ /* 0x004fde0000001808 */
[----:B------:R-:W-:-:S04]  /*15c10*/  NOP ;  /* 0x0000000000007918 */ /* 0x000fc80000000000 */
[----:B------:R-:W-:Y:S01]  /*15c20*/  IMAD.MOV.U32 R8, RZ, RZ, R6 ;  /* 0x000000ffff087224 */ /* 0x000fe200078e0006 */
[----:B------:R-:W-:Y:S02]  /*15c30*/  MOV R0, R7 ;  /* 0x0000000700007202 */ /* 0x000fe40000000f00 */
[----:B------:R-:W-:Y:S01]  /*15c40*/  MOV R10, R4 ;  /* 0x00000004000a7202 */ /* 0x000fe20000000f00 */
[----:B------:R-:W2:Y:S01]  /*15c50*/  LDL.LU.64 R6, [R1+0x2080] ;  /* 0x0020800001067983 */ /* 0x000ea20000300a00 */
[----:B------:R-:W-:-:S03]  /*15c60*/  MOV R9, R5 ;  /* 0x0000000500097202 */ /* 0x000fc60000000f00 */
[----:B------:R-:W2:Y:S02]  /*15c70*/  LDL.LU.64 R4, [R1+0x2078] ;  /* 0x0020780001047983 */ /* 0x000ea40000300a00 */
[----:B--2---:R-:W-:Y:S02]  /*15c80*/  HMMA.16816.F32 R20, R20, R26, R4 ;  /* 0x0000001a1414723c */ /* 0x004fe40000001804 */
[----:B------:R-:W2:Y:S04]  /*15c90*/  LDL.LU.64 R26, [R1+0x2070] ;  /* 0x00207000011a7983 */ /* 0x000ea80000300a00 */
[----:B------:R-:W2:Y:S04]  /*15ca0*/  LDL.LU.64 R24, [R1+0x2068] ;  /* 0x0020680001187983 */ /* 0x000ea80000300a00 */
[----:B------:R-:W0:Y:S09]  /*15cb0*/  LDSM.16.MT88.4 R4, [R29+UR6+0x25400] ;  /* 0x025400061d04783b */ /* 0x000e320008004200 */
[----:B------:R1:W-:Y:S04]  /*15cc0*/  STL.64 [R1+0x2038], R22 ;  /* 0x0020381601007387 */ /* 0x0003e80000100a00 */
[----:B------:R3:W-:Y:S01]  /*15cd0*/  STL.64 [R1+0x2030], R20 ;  /* 0x0020301401007387 */ /* 0x0007e20000100a00 */
[----:B-1----:R-:W-:-:S02]  /*15ce0*/  MOV R22, R8 ;  /* 0x0000000800167202 */ /* 0x002fc40000000f00 */
[----:B---3--:R-:W-:Y:S01]  /*15cf0*/  MOV R20, R10 ;  /* 0x0000000a00147202 */ /* 0x008fe20000000f00 */
[----:B------:R-:W-:Y:S01]  /*15d00*/  IMAD.MOV.U32 R21, RZ, RZ, R9 ;  /* 0x000000ffff157224 */ /* 0x000fe200078e0009 */
[----:B------:R-:W-:Y:S02]  /*15d10*/  MOV R23, R0 ;  /* 0x0000000000177202 */ /* 0x000fe40000000f00 */
[----:B-----5:R-:W-:Y:S01]  /*15d20*/  MOV R0, R13 ;  /* 0x0000000d00007202 */ /* 0x020fe20000000f00 */
[----:B0-----:R-:W-:Y:S04]  /*15d30*/  STL.64 [R1+0x2020], R6 ;  /* 0x0020200601007387 */ /* 0x001fe80000100a00 */
[----:B------:R0:W-:Y:S04]  /*15d40*/  STL.64 [R1+0x2018], R4 ;  /* 0x0020180401007387 */ /* 0x0001e80000100a00 */
[----:B0-----:R-:W3:Y:S04]  /*15d50*/  LDL.LU.64 R4, [R1+0x60] ;  /* 0x0000600001047983 */ /* 0x001ee80000300a00 */
[----:B------:R-:W5:Y:S01]  /*15d60*/  LDL.LU.64 R6, [R1+0x68] ;  /* 0x0000680001067983 */ /* 0x000f620000300a00 */
[----:B--2---:R-:W-:Y:S01]  /*15d70*/  HMMA.16816.F32 R8, R24, R12, R16 ;  /* 0x0000000c1808723c */ /* 0x004fe20000001810 */
[----:B------:R-:W-:-:S02]  /*15d80*/  IMAD.MOV.U32 R16, RZ, RZ, R12 ;  /* 0x000000ffff107224 */ /* 0x000fc400078e000c */
[----:B------:R-:W2:-:S15]  /*15d90*/  LDL.LU.64 R12, [R1+0x2060] ;  /* 0x00206000010c7983 */ /* 0x000e9e0000300a00 */
[----:B------:R-:W-:Y:S01]  /*15da0*/  NOP ;  /* 0x0000000000007918 */ /* 0x000fe20000000000 */
[----:B------:R0:W-:Y:S01]  /*15db0*/  STL.64 [R1+0x8], R10 ;  /* 0x0000080a01007387 */ /* 0x0001e20000100a00 */
[----:B------:R-:W-:Y:S01]  /*15dc0*/  MOV R14, R8 ;  /* 0x00000008000e7202 */ /* 0x000fe20000000f00 */
[----:B------:R-:W-:Y:S02]  /*15dd0*/  IMAD.MOV.U32 R15, RZ, RZ, R9 ;  /* 0x000000ffff0f7224 */ /* 0x000fe400078e0009 */
[----:B0-----:R-:W3:Y:S04]  /*15de0*/  LDL.LU.64 R10, [R1+0x2058] ;  /* 0x00205800010a7983 */ /* 0x001ee80000300a00 */
[----:B------:R-:W3:Y:S02]  /*15df0*/  LDL.LU.64 R8, [R1+0x2050] ;  /* 0x0020500001087983 */ /* 0x000ee40000300a00 */
[----:B---3--:R-:W-:Y:S02]  /*15e00*/  HMMA.16816.F32 R24, R24, R4, R8 ;  /* 0x000000041818723c */ /* 0x008fe40000001808 */
[----:B------:R-:W0:Y:S04]  /*15e10*/  LDSM.16.MT88.4 R8, [R3+UR6+0x25800] ;  /* 0x025800060308783b */ /* 0x000e280008004200 */
[----:B0-----:R0:W-:Y:S04]  /*15e20*/  STL.64 [R1+0x2000], R10 ;  /* 0x0020000a01007387 */ /* 0x0011e80000100a00 */
[----:B------:R1:W-:Y:S04]  /*15e30*/  STL.64 [R1+0x1ff8], R8 ;  /* 0x001ff80801007387 */ /* 0x0003e80000100a00 */
[----:B0-----:R-:W2:Y:S01]  /*15e40*/  LDL.LU R10, [R1+0x28] ;  /* 0x00002800010a7983 */ /* 0x001ea20000300800 */
[----:B-1----:R-:W-:-:S03]  /*15e50*/  MOV R8, R16 ;  /* 0x0000001000087202 */ /* 0x002fc60000000f00 */
[----:B----4-:R-:W0:Y:S04]  /*15e60*/  LDSM.16.M88.4 R16, [R28+UR6+0x280] ;  /* 0x000280061c10783b */ /* 0x010e280008000200 */
[----:B0-----:R-:W-:Y:S04]  /*15e70*/  STL.64 [R1+0x40], R16 ;  /* 0x0000401001007387 */ /* 0x001fe80000100a00 */
[----:B------:R-:W-:Y:S04]  /*15e80*/  STL.64 [R1+0x48], R18 ;  /* 0x0000481201007387 */ /* 0x000fe80000100a00 */
[----:B------:R-:W0:Y:S04]  /*15e90*/  LDSM.16.M88.4 R16, [R28+UR6+0x10280] ;  /* 0x010280061c10783b */ /* 0x000e280008000200 */
[----:B0-----:R-:W-:Y:S04]  /*15ea0*/  STL.64 [R1+0x50], R16 ;  /* 0x0000501001007387 */ /* 0x001fe80000100a00 */
[----:B------:R0:W-:Y:S04]  /*15eb0*/  STL.64 [R1+0x58], R18 ;  /* 0x0000581201007387 */ /* 0x0001e80000100a00 */
[----:B0-----:R-:W3:Y:S04]  /*15ec0*/  LDL.LU.64 R18, [R1+0x2048] ;  /* 0x0020480001127983 */ /* 0x001ee80000300a00 */
[----:B------:R-:W3:Y:S01]  /*15ed0*/  LDL.LU.64 R16, [R1+0x2040] ;  /* 0x0020400001107983 */ /* 0x000ee20000300a00 */
[----:B------:R-:W-:-:S03]  /*15ee0*/  MOV R9, R0 ;  /* 0x0000000000097202 */ /* 0x000fc60000000f00 */
[----:B------:R0:W-:Y:S01]  /*15ef0*/  STL [R1+0x1fc8], R28 ;  /* 0x001fc81c01007387 */ /* 0x0001e20000100800 */
[----:B------:R-:W-:-:S03]  /*15f00*/  IMAD.MOV.U32 R11, RZ, RZ, R2 ;  /* 0x000000ffff0b7224 */ /* 0x000fc600078e0002 */
[----:B---3--:R-:W-:-:S15]  /*15f10*/  HMMA.16816.F32 R20, R16, R8, R20 ;  /* 0x000000081014723c */ /* 0x008fde0000001814 */
[----:B------:R-:W-:-:S04]  /*15f20*/  NOP ;  /* 0x0000000000007918 */ /* 0x000fc80000000000 */
[----:B0-----:R-:W-:Y:S01]  /*15f30*/  MOV R28, R20 ;  /* 0x00000014001c7202 */ /* 0x001fe20000000f00 */
[----:B------:R-:W-:Y:S01]  /*15f40*/  IMAD.MOV.U32 R8, RZ, RZ, R22 ;  /* 0x000000ffff087224 */ /* 0x000fe200078e0016 */
[----:B------:R-:W-:Y:S02]  /*15f50*/  MOV R9, R21 ;  /* 0x0000001500097202 */ /* 0x000fe40000000f00 */
[----:B------:R-:W-:Y:S02]  /*15f60*/  MOV R0, R23 ;  /* 0x0000001700007202 */ /* 0x000fe40000000f00 */
[----:B------:R-:W0:Y:S04]  /*15f70*/  LDSM.16.MT88.4 R20, [R29+UR6+0x25800] ;  /* 0x025800061d14783b */ /* 0x000e280008004200 */
[----:B0-----:R-:W-:Y:S01]  /*15f80*/  STL.64 [R1+0x30], R20 ;  /* 0x0000301401007387 */ /* 0x001fe20000100a00 */
[----:B------:R-:W-:-:S03]  /*15f90*/  MOV R2, R23 ;  /* 0x0000001700027202 */ /* 0x000fc60000000f00 */
[----:B------:R0:W-:Y:S04]  /*15fa0*/  STL [R1+0x38], R22 ;  /* 0x0000381601007387 */ /* 0x0001e80000100800 */
[----:B0-----:R-:W3:Y:S04]  /*15fb0*/  LDL.LU.64 R22, [R1+0x2038] ;  /* 0x0020380001167983 */ /* 0x001ee80000300a00 */
[----:B------:R-:W3:Y:S02]  /*15fc0*/  LDL.LU.64 R20, [R1+0x2030] ;  /* 0x0020300001147983 */ /* 0x000ee40000300a00 */
[----:B---3--:R-:W-:Y:S01]  /*15fd0*/  HMMA.16816.F32 R16, R16, R4, R20 ;  /* 0x000000041010723c */ /* 0x008fe20000001814 */
[----:B------:R-:W-:Y:S01]  /*15fe0*/  IMAD.MOV.U32 R20, RZ, RZ, R14 ;  /* 0x000000ffff147224 */ /* 0x000fe200078e000e */
[----:B------:R-:W-:Y:S01]  /*15ff0*/  MOV R21, R15 ;  /* 0x0000000f00157202 */ /* 0x000fe20000000f00 */
[----:B------:R-:W2:Y:S04]  /*16000*/  LDL.LU R14, [R1+0x202c] ;  /* 0x00202c00010e7983 */ /* 0x000ea80000300800 */
[----:B------:R-:W2:Y:S04]  /*16010*/  LDL.LU R15, [R1+0x2028] ;  /* 0x00202800010f7983 */ /* 0x000ea80000300800 */
[----:B------:R-:W2:Y:S04]  /*16020*/  LDL.LU R22, [R1+0x8] ;  /* 0x0000080001167983 */ /* 0x000ea80000300800 */
[----:B------:R-:W2:Y:S04]  /*16030*/  LDL.LU R23, [R1+0xc] ;  /* 0x00000c0001177983 */ /* 0x000ea80000300800 */
[----:B------:R0:W-:Y:S04]  /*16040*/  STL.64 [R1+0x2010], R18 ;  /* 0x0020101201007387 */ /* 0x0001e80000100a00 */
[----:B------:R1:W-:Y:S01]  /*16050*/  STL.64 [R1+0x2008], R16 ;  /* 0x0020081001007387 */ /* 0x0003e20000100a00 */
[----:B0-----:R-:W-:Y:S01]  /*16060*/  MOV R18, R8 ;  /* 0x0000000800127202 */ /* 0x001fe20000000f00 */
[----:B-----5:R-:W-:Y:S01]  /*16070*/  IMAD.MOV.U32 R8, RZ, RZ, R6 ;  /* 0x000000ffff087224 */ /* 0x020fe200078e0006 */
[----:B------:R-:W-:-:S02]  /*16080*/  MOV R19, R0 ;  /* 0x0000000000137202 */ /* 0x000fc40000000f00 */
[----:B------:R-:W-:Y:S01]  /*16090*/  MOV R0, R7 ;  /* 0x0000000700007202 */ /* 0x000fe20000000f00 */
[C---:B--2---:R-:W-:Y:S08]  /*160a0*/  HMMA.16816.F32 R20, R12.reuse, R10, R20 ;  /* 0x0000000a0c14723c */ /* 0x044ff00000001814 */
[----:B------:R-:W-:Y:S01]  /*160b0*/  HMMA.16816.F32 R12, R12, R6, R24 ;  /* 0x000000060c0c723c */ /* 0x000fe20000001818 */
[----:B------:R-:W2:Y:S04]  /*160c0*/  LDL.LU.64 R6, [R1+0x2020] ;  /* 0x0020200001067983 */ /* 0x000ea80000300a00 */
[----:B------:R-:W2:Y:S04]  /*160d0*/  LDL.LU.64 R4, [R1+0x2018] ;  /* 0x0020180001047983 */ /* 0x000ea80000300a00 */
[----:B------:R-:W0:Y:S01]  /*160e0*/  LDSM.16.MT88.4 R24, [R3+UR6+0x25c00] ;  /* 0x025c00060318783b */ /* 0x000e220008004200 */
[----:B-1----:R-:W-:Y:S01]  /*160f0*/  MOV R16, R28 ;  /* 0x0000001c00107202 */ /* 0x002fe20000000f00 */
[----:B------:R-:W-:-:S02]  /*16100*/  IMAD.MOV.U32 R17, RZ, RZ, R9 ;  /* 0x000000ffff117224 */ /* 0x000fc400078e0009 */
[----:B0-----:R0:W-:Y:S04]  /*16110*/  STL.64 [R1+0x1fd8], R26 ;  /* 0x001fd81a01007387 */ /* 0x0011e80000100a00 */
[----:B------:R-:W-:Y:S01]  /*16120*/  STL.64 [R1+0x1fd0], R24 ;  /* 0x001fd01801007387 */ /* 0x000fe20000100a00 */
[----:B0-----:R-:W-:Y:S02]  /*16130*/  MOV R26, R8 ;  /* 0x00000008001a7202 */ /* 0x001fe40000000f00 */
[----:B--2---:R-:W-:Y:S01]  /*16140*/  HMMA.16816.F32 R8, R4, R10, R16 ;  /* 0x0000000a0408723c */ /* 0x004fe20000001810 */
[----:B------:R-:W2:Y:S04]  /*16150*/  LDL.LU.64 R18, [R1+0x2010] ;  /* 0x0020100001127983 */ /* 0x000ea80000300a00 */
[----:B------:R-:W2:Y:S01]  /*16160*/  LDL.LU.64 R16, [R1+0x2008] ;  /* 0x0020080001107983 */ /* 0x000ea20000300a00 */
[----:B------:R-:W-:-:S13]  /*16170*/  IMAD.MOV.U32 R27, RZ, RZ, R0 ;  /* 0x000000ffff1b7224 */ /* 0x000fda00078e0000 */
[----:B------:R-:W-:Y:S01]  /*16180*/  STL.64 [R1+0x10], R8 ;  /* 0x0000100801007387 */ /* 0x000fe20000100a00 */
[----:B------:R-:W-:-:S03]  /*16190*/  MOV R0, R11 ;  /* 0x0000000b00007202 */ /* 0x000fc60000000f00 */
[----:B------:R-:W-:Y:S04]  /*161a0*/  STL [R1+0x18], R10 ;  /* 0x0000180a01007387 */ /* 0x000fe80000100800 */
[----:B------:R-:W0:Y:S04]  /*161b0*/  LDSM.16.MT88.4 R8, [R29+UR6+0x25c00] ;  /* 0x025c00061d08783b */ /* 0x000e280008004200 */
[----:B0-----:R-:W-:Y:S01]  /*161c0*/  STL.64 [R1+0x20], R8 ;  /* 0x0000200801007387 */ /* 0x001fe20000100a00 */
[----:B------:R-:W-:-:S03]  /*161d0*/  MOV R28, R11 ;  /* 0x0000000b001c7202 */ /* 0x000fc60000000f00 */
[----:B------:R0:W-:Y:S04]  /*161e0*/  STL [R1+0x28], R10 ;  /* 0x0000280a01007387 */ /* 0x0001e80000100800 */
[----:B0-----:R-:W3:Y:S04]  /*161f0*/  LDL.LU.64 R10, [R1+0x2000] ;  /* 0x00200000010a7983 */ /* 0x001ee80000300a00 */
[----:B------:R-:W3:Y:S01]  /*16200*/  LDL.LU.64 R8, [R1+0x1ff8] ;  /* 0x001ff80001087983 */ /* 0x000ee20000300a00 */
[----:B--2---:R-:W-:Y:S03]  /*16210*/  HMMA.16816.F32 R24, R4, R26, R16 ;  /* 0x0000001a0418723c */ /* 0x004fe60000001810 */
[----:B------:R-:W3:Y:S04]  /*16220*/  LDL R16, [R1+0x50] ;  /* 0x0000500001107983 */ /* 0x000ee80000100800 */
[----:B------:R-:W3:-:S12]  /*16230*/  LDL R17, [R1+0x54] ;  /* 0x0000540001117983 */ /* 0x000ed80000100800 */
[----:B------:R-:W-:Y:S04]  /*16240*/  STL.64 [R1+0x1fe8], R26 ;  /* 0x001fe81a01007387 */ /* 0x000fe80000100a00 */
[----:B------:R0:W-:Y:S04]  /*16250*/  STL.64 [R1+0x1fe0], R24 ;  /* 0x001fe01801007387 */ /* 0x0001e80000100a00 */
[----:B0-----:R-:W2:Y:S01]  /*16260*/  LDL.LU.64 R24, [R1+0x40] ;  /* 0x0000400001187983 */ /* 0x001ea20000300a00 */
[C---:B---3--:R-:W-:Y:S08]  /*16270*/  HMMA.16816.F32 R16, R8.reuse, R16, R12 ;  /* 0x000000100810723c */ /* 0x048ff0000000180c */
[----:B--2---:R-:W-:Y:S01]  /*16280*/  HMMA.16816.F32 R4, R8, R24, R20 ;  /* 0x000000180804723c */ /* 0x004fe20000001814 */
[----:B------:R-:W-:Y:S01]  /*16290*/  IMAD.MOV.U32 R21, RZ, RZ, R24 ;  /* 0x000000ffff157224 */ /* 0x000fe200078e0018 */
[----:B------:R-:W-:Y:S01]  /*162a0*/  MOV R20, R25 ;  /* 0x0000001900147202 */ /* 0x000fe20000000f00 */
[----:B------:R-:W2:Y:S01]  /*162b0*/  LDL.LU R8, [R1+0x10] ;  /* 0x0000100001087983 */ /* 0x000ea20000300800 */
[----:B------:R-:W-:-:S03]  /*162c0*/  MOV R11, R0 ;  /* 0x00000000000b7202 */ /* 0x000fc60000000f00 */
[----:B------:R-:W2:Y:S01]  /*162d0*/  LDL.LU R9, [R1+0x14] ;  /* 0x0000140001097983 */ /* 0x000ea20000300800 */
[----:B------:R-:W-:Y:S01]  /*162e0*/  IMAD.MOV.U32 R12, RZ, RZ, R21 ;  /* 0x000000ffff0c7224 */ /* 0x000fe200078e0015 */
[----:B------:R-:W-:Y:S02]  /*162f0*/  MOV R13, R20 ;  /* 0x00000014000d7202 */ /* 0x000fe40000000f00 */
[----:B------:R-:W2:Y:S04]  /*16300*/  LDL.LU R10, [R1+0x18] ;  /* 0x00001800010a7983 */ /* 0x000ea80000300800 */
[----:B------:R-:W3:Y:S04]  /*16310*/  LDL.LU R0, [R1+0x1ff0] ;  /* 0x001ff00001007983 */ /* 0x000ee80000300800 */
[----:B------:R-:W0:Y:S04]  /*16320*/  LDSM.16.MT88.4 R20, [R3+UR6+0x26000] ;  /* 0x026000060314783b */ /* 0x000e280008004200 */
[----:B0-----:R-:W-:Y:S04]  /*16330*/  STL.64 [R1+0x1fb0], R22 ;  /* 0x001fb01601007387 */ /* 0x001fe80000100a00 */
[----:B------:R0:W-:Y:S04]  /*16340*/  STL.64 [R1+0x1fa8], R20 ;  /* 0x001fa81401007387 */ /* 0x0001e80000100a00 */
[----:B0-----:R-:W2:Y:S04]  /*16350*/  LDL.LU R20, [R1+0x30] ;  /* 0x0000300001147983 */ /* 0x001ea80000300800 */
[----:B------:R-:W2:Y:S04]  /*16360*/  LDL.LU R21, [R1+0x34] ;  /* 0x0000340001157983 */ /* 0x000ea80000300800 */
[----:B------:R-:W2:Y:S01]  /*16370*/  LDL.LU R22, [R1+0x38] ;  /* 0x0000380001167983 */ /* 0x000ea20000300800 */
[----:B------:R-:W-:-:S03]  /*16380*/  MOV R23, R2 ;  /* 0x0000000200177202 */ /* 0x000fc60000000f00 */
[----:B---3--:R-:W0:Y:S04]  /*16390*/  LDSM.16.M88.4 R24, [R0+UR6+0x300] ;  /* 0x000300060018783b */ /* 0x008e280008000200 */
[----:B0-----:R-:W-:Y:S04]  /*163a0*/  STL.64 [R1+0x60], R24 ;  /* 0x0000601801007387 */ /* 0x001fe80000100a00 */
[----:B------:R-:W-:Y:S04]  /*163b0*/  STL.64 [R1+0x68], R26 ;  /* 0x0000681a01007387 */ /* 0x000fe80000100a00 */
[----:B------:R-:W0:Y:S01]  /*163c0*/  LDSM.16.M88.4 R24, [R0+UR6+0x10300] ;  /* 0x010300060018783b */ /* 0x000e220008000200 */
[----:B--2---:R-:W-:Y:S03]  /*163d0*/  HMMA.16816.F32 R8, R20, R12, R8 ;  /* 0x0000000c1408723c */ /* 0x004fe60000001808 */
[----:B------:R-:W1:Y:S04]  /*163e0*/  LDSM.16.MT88.4 R12, [R29+UR6+0x26000] ;  /* 0x026000061d0c783b */ /* 0x000e680008004200 */
[----:B0-----:R-:W-:Y:S01]  /*163f0*/  STL.64 [R1+0x70], R24 ;  /* 0x0000701801007387 */ /* 0x001fe20000100a00 */
[----:B------:R-:W-:-:S03]  /*16400*/  IMAD.MOV.U32 R2, RZ, RZ, R27 ;  /* 0x000000ffff027224 */ /* 0x000fc600078e001b */
[----:B------:R0:W-:Y:S04]  /*16410*/  STL [R1+0x78], R26 ;  /* 0x0000781a01007387 */ /* 0x0001e80000100800 */
[----:B0-----:R-:W2:Y:S04]  /*16420*/  LDL.LU.64 R26, [R1+0x1fe8] ;  /* 0x001fe800011a7983 */ /* 0x001ea80000300a00 */
[----:B------:R-:W2:Y:S04]  /*16430*/  LDL.LU.64 R24, [R1+0x1fe0] ;  /* 0x001fe00001187983 */ /* 0x000ea80000300a00 */
[----:B------:R-:W-:Y:S04]  /*16440*/  STL [R1+0x1f2c], R0 ;  /* 0x001f2c0001007387 */ /* 0x000fe80000100800 */
[----:B-1----:R-:W-:Y:S04]  /*16450*/  STL.64 [R1+0x1f80], R14 ;  /* 0x001f800e01007387 */ /* 0x002fe80000100a00 */
[----:B------:R0:W-:Y:S04]  /*16460*/  STL.64 [R1+0x1f78], R12 ;  /* 0x001f780c01007387 */ /* 0x0001e80000100a00 */
[----:B0-----:R-:W2:Y:S04]  /*16470*/  LDL.LU R12, [R1+0x50] ;  /* 0x00005000010c7983 */ /* 0x001ea80000300800 */
[----:B------:R-:W2:Y:S02]  /*16480*/  LDL.LU R13, [R1+0x54] ;  /* 0x00005400010d7983 */ /* 0x000ea40000300800 */
[----:B--2---:R-:W-:Y:S02]  /*16490*/  HMMA.16816.F32 R20, R20, R12, R24 ;  /* 0x0000000c1414723c */ /* 0x004fe40000001818 */
[----:B------:R-:W2:Y:S04]  /*164a0*/  LDL.LU.64 R26, [R1+0x1fd8] ;  /* 0x001fd800011a7983 */ /* 0x000ea80000300a00 */
[----:B------:R-:W2:-:S13]  /*164b0*/  LDL.LU.64 R24, [R1+0x1fd0] ;  /* 0x001fd00001187983 */ /* 0x000e9a0000300a00 */
[----:B------:R0:W-:Y:S04]  /*164c0*/  STL.64 [R1+0x1fc0], R22 ;  /* 0x001fc01601007387 */ /* 0x0001e80000100a00 */
[----:B------:R-:W-:Y:S04]  /*164d0*/  STL.64 [R1+0x1fb8], R20 ;  /* 0x001fb81401007387 */ /* 0x000fe80000100a00 */
[----:B0-----:R-:W2:Y:S04]  /*164e0*/  LDL.LU R22, [R1+0x48] ;  /* 0x0000480001167983 */ /* 0x001ea80000300800 */
[----:B------:R-:W2:Y:S02]  /*164f0*/  LDL.LU R23, [R1+0x4c] ;  /* 0x00004c0001177983 */ /* 0x000ea40000300800 */
[C---:B--2---:R-:W-:Y:S02]  /*16500*/  HMMA.16816.F32 R12, R24.reuse, R22, R4 ;  /* 0x00000016180c723c */ /* 0x044fe40000001804 */
[----:B------:R-:W2:Y:S06]  /*16510*/  LDL.LU.64 R6, [R1+0x58] ;  /* 0x0000580001067983 */ /* 0x000eac0000300a00 */
[----:B--2---:R-:W-:-:S15]  /*16520*/  HMMA.16816.F32 R24, R24, R6, R16 ;  /* 0x000000061818723c */ /* 0x004fde0000001810 */
[----:B------:R-:W-:-:S04]  /*16530*/  NOP ;  /* 0x0000000000007918 */ /* 0x000fc80000000000 */
[----:B------:R-:W-:Y:S04]  /*16540*/  STL.64 [R1+0x1fa0], R26 ;  /* 0x001fa01a01007387 */ /* 0x000fe80000100a00 */
[----:B------:R0:W-:Y:S04]  /*16550*/  STL.64 [R1+0x1f98], R24 ;  /* 0x001f981801007387 */ /* 0x0001e80000100a00 */
[----:B0-----:R-:W2:Y:S04]  /*16560*/  LDL.LU R24, [R1+0x20] ;  /* 0x0000200001187983 */ /* 0x001ea80000300800 */
[----:B------:R-:W2:Y:S04]  /*16570*/  LDL.LU R25, [R1+0x24] ;  /* 0x0000240001197983 */ /* 0x000ea80000300800 */
[----:B------:R-:W2:Y:S01]  /*16580*/  LDL.LU R26, [R1+0x28] ;  /* 0x00002800011a7983 */ /* 0x000ea20000300800 */
[----:B------:R-:W-:-:S02]  /*16590*/  MOV R19, R6 ;  /* 0x0000000600137202 */ /* 0x000fc40000000f00 */
[----:B------:R-:W-:Y:S02]  /*165a0*/  MOV R18, R7 ;  /* 0x0000000700127202 */ /* 0x000fe40000000f00 */
[----:B------:R-:W0:Y:S01]  /*165b0*/  LDSM.16.MT88.4 R4, [R3+UR6+0x26400] ;  /* 0x026400060304783b */ /* 0x000e220008004200 */
[----:B------:R-:W-:-:S03]  /*165c0*/  IMAD.MOV.U32 R27, RZ, RZ, R28 ;  /* 0x000000ffff1b7224 */ /* 0x000fc600078e001c */
[----:B------:R-:W3:Y:S04]  /*165d0*/  LDL.LU R28, [R1+0x1fc8] ;  /* 0x001fc800011c7983 */ /* 0x000ee80000300800 */
[----:B0-----:R0:W-:Y:S01]  /*165e0*/  STL [R1+0x1f64], R7 ;  /* 0x001f640701007387 */ /* 0x0011e20000100800 */
[----:B--2---:R-:W-:Y:S03]  /*165f0*/  HMMA.16816.F32 R8, R24, R22, R8 ;  /* 0x000000161808723c */ /* 0x004fe60000001808 */
[----:B------:R-:W2:Y:S04]  /*16600*/  LDL.LU.64 R22, [R1+0x1fc0] ;  /* 0x001fc00001167983 */ /* 0x000ea80000300a00 */
[----:B------:R-:W2:-:S12]  /*16610*/  LDL.LU.64 R20, [R1+0x1fb8] ;  /* 0x001fb80001147983 */ /* 0x000e980000300a00 */
[----:B0-----:R-:W-:Y:S01]  /*16620*/  IMAD.MOV.U32 R7, RZ, RZ, R10 ;  /* 0x000000ffff077224 */ /* 0x001fe200078e000a */
[----:B------:R-:W-:Y:S01]  /*16630*/  MOV R0, R11 ;  /* 0x0000000b00007202 */ /* 0x000fe20000000f00 */
[----:B------:R-:W-:Y:S01]  /*16640*/  IMAD.MOV.U32 R11, RZ, RZ, R18 ;  /* 0x000000ffff0b7224 */ /* 0x000fe200078e0012 */
[----:B------:R-:W-:Y:S02]  /*16650*/  MOV R10, R19 ;  /* 0x00000013000a7202 */ /* 0x000fe40000000f00 */
[----:B------:R-:W-:Y:S02]  /*16660*/  MOV R17, R8 ;  /* 0x0000000800117202 */ /* 0x000fe40000000f00 */
[----:B------:R-:W-:-:S03]  /*16670*/  MOV R16, R9 ;  /* 0x0000000900107202 */ /* 0x000fc60000000f00 */
[----:B--2---:R-:W-:Y:S01]  /*16680*/  HMMA.16816.F32 R8, R24, R10, R20 ;  /* 0x0000000a1808723c */ /* 0x004fe20000001814 */
[----:B------:R-:W2:Y:S04]  /*16690*/  LDL.LU.64 R22, [R1+0x1fb0] ;  /* 0x001fb00001167983 */ /* 0x000ea80000300a00 */
[----:B------:R-:W2:-:S14]  /*166a0*/  LDL.LU.64 R20, [R1+0x1fa8] ;  /* 0x001fa80001147983 */ /* 0x000e9c0000300a00 */
[----:B------:R-:W-:Y:S04]  /*166b0*/  STL.64 [R1+0x1f70], R10 ;  /* 0x001f700a01007387 */ /* 0x000fe80000100a00 */
[----:B------:R0:W-:Y:S02]  /*166c0*/  STL.64 [R1+0x1f68], R8 ;  /* 0x001f680801007387 */ /* 0x0001e40000100a00 */
[----:B0-----:R-:W-:Y:S02]  /*166d0*/  MOV R8, R17 ;  /* 0x0000001100087202 */ /* 0x001fe40000000f00 */
[----:B------:R-:W-:Y:S02]  /*166e0*/  MOV R9, R16 ;  /* 0x0000001000097202 */ /* 0x000fe40000000f00 */
[----:B------:R-:W0:Y:S01]  /*166f0*/  LDSM.16.MT88.4 R16, [R29+UR6+0x26400] ;  /* 0x026400061d10783b */ /* 0x000e220008004200 */
[----:B------:R-:W-:Y:S01]  /*16700*/  IMAD.MOV.U32 R10, RZ, RZ, R7 ;  /* 0x000000ffff0a7224 */ /* 0x000fe200078e0007 */
[----:B------:R-:W-:-:S05]  /*16710*/  MOV R11, R0 ;  /* 0x00000000000b7202 */ /* 0x000fca0000000f00 */
[----:B------:R-:W-:Y:S04]  /*16720*/  STL.64 [R1+0x1f90], R10 ;  /* 0x001f900a01007387 */ /* 0x000fe80000100a00 */
[----:B------:R1:W-:Y:S04]  /*16730*/  STL.64 [R1+0x1f88], R8 ;  /* 0x001f880801007387 */ /* 0x0003e80000100a00 */
[----:B-1----:R-:W4:Y:S04]  /*16740*/  LDL.LU.64 R8, [R1+0x70] ;  /* 0x0000700001087983 */ /* 0x002f280000300a00 */
[----:B0-----:R-:W-:Y:S04]  /*16750*/  STL.64 [R1+0x1f48], R18 ;  /* 0x001f481201007387 */ /* 0x001fe80000100a00 */
[----:B------:R0:W-:Y:S04]  /*16760*/  STL.64 [R1+0x1f40], R16 ;  /* 0x001f401001007387 */ /* 0x0001e80000100a00 */
[----:B0-----:R-:W2:Y:S04]  /*16770*/  LDL.LU.64 R16, [R1+0x60] ;  /* 0x0000600001107983 */ /* 0x001ea80000300a00 */
[----:B------:R-:W5:Y:S01]  /*16780*/  LDL.LU.64 R18, [R1+0x68] ;  /* 0x0000680001127983 */ /* 0x000f620000300a00 */
[----:B--2---:R-:W-:-:S15]  /*16790*/  HMMA.16816.F32 R24, R20, R16, R12 ;  /* 0x000000101418723c */ /* 0x004fde000000180c */
[----:B------:R-:W-:-:S04]  /*167a0*/  NOP ;  /* 0x0000000000007918 */ /* 0x000fc80000000000 */
[----:B------:R-:W-:Y:S01]  /*167b0*/  MOV R13, R26 ;  /* 0x0000001a000d7202 */ /* 0x000fe20000000f00 */
[----:B------:R-:W-:Y:S01]  /*167c0*/  IMAD.MOV.U32 R14, RZ, RZ, R25 ;  /* 0x000000ffff0e7224 */ /* 0x000fe200078e0019 */
[----:B------:R-:W-:Y:S02]  /*167d0*/  MOV R12, R27 ;  /* 0x0000001b000c7202 */ /* 0x000fe40000000f00 */
[----:B------:R-:W-:Y:S01]  /*167e0*/  MOV R15, R24 ;  /* 0x00000018000f7202 */ /* 0x000fe20000000f00 */
[----:B------:R-:W2:Y:S04]  /*167f0*/  LDL.LU.64 R26, [R1+0x1fa0] ;  /* 0x001fa000011a7983 */ /* 0x000ea80000300a00 */
[----:B------:R-:W2:Y:S01]  /*16800*/  LDL.LU.64 R24, [R1+0x1f98] ;  /* 0x001f980001187983 */ /* 0x000ea20000300a00 */
[----:B----4-:R-:W-:Y:S01]  /*16810*/  IMAD.MOV.U32 R7, RZ, RZ, R8 ;  /* 0x000000ffff077224 */ /* 0x010fe200078e0008 */
[----:B------:R-:W-:-:S02]  /*16820*/  MOV R0, R9 ;  /* 0x0000000900007202 */ /* 0x000fc40000000f00 */
[----:B------:R-:W4:Y:S01]  /*16830*/  LDL.LU.64 R10, [R1+0x1f90] ;  /* 0x001f9000010a7983 */ /* 0x000f220000300a00 */
[----:B--2---:R-:W-:Y:S03]  /*16840*/  HMMA.16816.F32 R24, R20, R8, R24 ;  /* 0x000000081418723c */ /* 0x004fe60000001818 */
[----:B------:R-:W4:Y:S04]  /*16850*/  LDL.LU.64 R8, [R1+0x1f88] ;  /* 0x001f880001087983 */ /* 0x000f280000300a00 */
[----:B------:R-:W0:-:S12]  /*16860*/  LDSM.16.MT88.4 R20, [R3+UR6+0x26800] ;  /* 0x026800060314783b */ /* 0x000e180008004200 */
[----:B------:R1:W-:Y:S04]  /*16870*/  STL.64 [R1+0x1f58], R26 ;  /* 0x001f581a01007387 */ /* 0x0003e80000100a00 */
[----:B------:R2:W-:Y:S01]  /*16880*/  STL.64 [R1+0x1f50], R24 ;  /* 0x001f501801007387 */ /* 0x0005e20000100a00 */
[----:B-1----:R-:W-:Y:S02]  /*16890*/  MOV R26, R13 ;  /* 0x0000000d001a7202 */ /* 0x002fe40000000f00 */
[----:B------:R-:W-:Y:S02]  /*168a0*/  MOV R27, R12 ;  /* 0x0000000c001b7202 */ /* 0x000fe40000000f00 */
[----:B--2---:R-:W-:Y:S01]  /*168b0*/  MOV R24, R15 ;  /* 0x0000000f00187202 */ /* 0x004fe20000000f00 */
[----:B------:R-:W-:-:S02]  /*168c0*/  IMAD.MOV.U32 R25, RZ, RZ, R14 ;  /* 0x000000ffff197224 */ /* 0x000fc400078e000e */
[----:B---3--:R-:W1:Y:S04]  /*168d0*/  LDSM.16.M88.4 R12, [R28+UR6+0x300] ;  /* 0x000300061c0c783b */ /* 0x008e680008000200 */
[----:B------:R-:W-:Y:S04]  /*168e0*/  STL [R1+0x1f60], R3 ;  /* 0x001f600301007387 */ /* 0x000fe80000100800 */
[----:B0-----:R0:W-:Y:S04]  /*168f0*/  STL.64 [R1+0x1f20], R22 ;  /* 0x001f201601007387 */ /* 0x0011e80000100a00 */
[----:B------:R-:W-:Y:S04]  /*16900*/  STL.64 [R1+0x1f18], R20 ;  /* 0x001f181401007387 */ /* 0x000fe80000100a00 */
[----:B0-----:R-:W2:Y:S04]  /*16910*/  LDL.LU R22, [R1+0x78] ;  /* 0x0000780001167983 */ /* 0x001ea80000300800 */
[----:B-1----:R-:W-:Y:S04]  /*16920*/  STL.64 [R1+0x80], R12 ;  /* 0x0000800c01007387 */ /* 0x002fe80000100a00 */
[----:B------:R0:W-:Y:S04]  /*16930*/  STL.64 [R1+0x88], R14 ;  /* 0x0000880e01007387 */ /* 0x0001e80000100a00 */
[----:B0-----:R-:W4:Y:S04]  /*16940*/  LDL.LU.64 R14, [R1+0x1f80] ;  /* 0x001f8000010e7983 */ /* 0x001f280000300a00 */
[----:B------:R-:W4:Y:S01]  /*16950*/  LDL.LU.64 R12, [R1+0x1f78] ;  /* 0x001f7800010c7983 */ /* 0x000f220000300a00 */
[----:B------:R-:W-:Y:S01]  /*16960*/  IMAD.MOV.U32 R20, RZ, RZ, R7 ;  /* 0x000000ffff147224 */ /* 0x000fe200078e0007 */
[----:B------:R-:W-:-:S02]  /*16970*/  MOV R21, R0 ;  /* 0x0000000000157202 */ /* 0x000fc40000000f00 */
[----:B------:R-:W-:Y:S01]  /*16980*/  MOV R23, R2 ;  /* 0x0000000200177202 */ /* 0x000fe20000000f00 */
[----:B----4-:R-:W-:-:S15]  /*16990*/  HMMA.16816.F32 R8, R12, R16, R8 ;  /* 0x000000100c08723c */ /* 0x010fde0000001808 */
[----:B------:R-:W-:-:S04]  /*169a0*/  NOP ;  /* 0x0000000000007918 */ /* 0x000fc80000000000 */
[----:B------:R-:W-:Y:S01]  /*169b0*/  IMAD.MOV.U32 R7, RZ, RZ, R8 ;  /* 0x000000ffff077224 */ /* 0x000fe200078e0008 */
[----:B------:R-:W-:Y:S01]  /*169c0*/  MOV R3, R9 ;  /* 0x0000000900037202 */ /* 0x000fe20000000f00 */
[----:B------:R-:W-:Y:S01]  /*169d0*/  IMAD.MOV.U32 R16, RZ, RZ, R11 ;  /* 0x000000ffff107224 */ /* 0x000fe200078e000b */
[----:B------:R-:W-:Y:S02]  /*169e0*/  MOV R17, R10 ;  /* 0x0000000a00117202 */ /* 0x000fe40000000f00 */
[----:B------:R-:W0:Y:S04]  /*169f0*/  LDSM.16.M88.4 R8, [R28+UR6+0x10300] ;  /* 0x010300061c08783b */ /* 0x000e280008000200 */
[----:B0-----:R0:W-:Y:S01]  /*16a00*/  STL.64 [R1+0x48], R10 ;  /* 0x0000480a01007387 */ /* 0x0011e20000100a00 */
[----:B------:R-:W-:-:S02]  /*16a10*/  MOV R0, R8 ;  /* 0x0000000800007202 */ /* 0x000fc40000000f00 */
[----:B------:R-:W-:Y:S01]  /*16a20*/  MOV R2, R9 ;  /* 0x0000000900027202 */ /* 0x000fe20000000f00 */
[----:B0-----:R-:W3:Y:S04]  /*16a30*/  LDL.LU.64 R10, [R1+0x1f70] ;  /* 0x001f7000010a7983 */ /* 0x001ee80000300a00 */
[----:B------:R-:W3:Y:S04]  /*16a40*/  LDL.LU.64 R8, [R1+0x1f68] ;  /* 0x001f680001087983 */ /* 0x000ee80000300a00 */
[----:B------:R-:W-:Y:S01]  /*16a50*/  STL [R1+0x1e98], R28 ;  /* 0x001e981c01007387 */ /* 0x000fe20000100800 */
[----:B---3--:R-:W-:Y:S03]  /*16a60*/  HMMA.16816.F32 R8, R12, R20, R8 ;  /* 0x000000140c08723c */ /* 0x008fe60000001808 */
[----:B------:R-:W0:-:S15]  /*16a70*/  LDSM.16.MT88.4 R12, [R29+UR6+0x26800] ;  /* 0x026800061d0c783b */ /* 0x000e1e0008004200 */
[----:B------:R-:W-:Y:S01]  /*16a80*/  NOP ;  /* 0x0000000000007918 */ /* 0x000fe20000000000 */
[----:B------:R-:W-:Y:S04]  /*16a90*/  STL.64 [R1+0x1f38], R10 ;  /* 0x001f380a01007387 */ /* 0x000fe80000100a00 */
[----:B------:R1:W-:Y:S02]  /*16aa0*/  STL.64 [R1+0x1f30], R8 ;  /* 0x001f300801007387 */ /* 0x0003e40000100a00 */
[----:B-1----:R-:W-:Y:S02]  /*16ab0*/  IMAD.MOV.U32 R8, RZ, RZ, R7 ;  /* 0x000000ffff087224 */ /* 0x002fe400078e0007 */
[----:B------:R-:W3:Y:S01]  /*16ac0*/  LDL.LU R7, [R1+0x1f64] ;  /* 0x001f640001077983 */ /* 0x000ee20000300800 */
[----:B------:R-:W-:-:S03]  /*16ad0*/  MOV R9, R3 ;  /* 0x0000000300097202 */ /* 0x000fc60000000f00 */
[----:B------:R-:W4:Y:S04]  /*16ae0*/  LDL.LU R3, [R1+0x1f60] ;  /* 0x001f600001037983 */ /* 0x000f280000300800 */
[----:B0-----:R-:W-:Y:S04]  /*16af0*/  STL.64 [R1+0x1f00], R14 ;  /* 0x001f000e01007387 */ /* 0x001fe80000100a00 */
[----:B------:R0:W-:Y:S04]  /*16b00*/  STL.64 [R1+0x1ef8], R12 ;  /* 0x001ef80c01007387 */ /* 0x0001e80000100a00 */
[----:B0-----:R-:W2:Y:S04]  /*16b10*/  LDL R12, [R1+0x80] ;  /* 0x00008000010c7983 */ /* 0x001ea80000100800 */
[----:B------:R-:W2:Y:S01]  /*16b20*/  LDL R13, [R1+0x84] ;  /* 0x00008400010d7983 */ /* 0x000ea20000100800 */
[----:B-----5:R-:W-:Y:S01]  /*16b30*/  MOV R15, R18 ;  /* 0x00000012000f7202 */ /* 0x020fe20000000f00 */
[----:B------:R-:W-:Y:S01]  /*16b40*/  IMAD.MOV.U32 R11, RZ, RZ, R16 ;  /* 0x000000ffff0b7224 */ /* 0x000fe200078e0010 */
[----:B------:R-:W-:-:S02]  /*16b50*/  MOV R14, R19 ;  /* 0x00000013000e7202 */ /* 0x000fc40000000f00 */
[----:B------:R-:W-:Y:S01]  /*16b60*/  MOV R10, R17 ;  /* 0x00000011000a7202 */ /* 0x000fe20000000f00 */
[----:B---3--:R-:W-:-:S15]  /*16b70*/  HMMA.16816.F32 R24, R4, R18, R24 ;  /* 0x000000120418723c */ /* 0x008fde0000001818 */
[----:B------:R-:W-:-:S04]  /*16b80*/  NOP ;  /* 0x0000000000007918 */ /* 0x000fc80000000000 */
[----:B------:R-:W-:Y:S01]  /*16b90*/  MOV R21, R26 ;  /* 0x0000001a00157202 */ /* 0x000fe20000000f00 */
[----:B------:R0:W-:Y:S01]  /*16ba0*/  STL [R1], R24 ;  /* 0x0000001801007387 */ /* 0x0001e20000100800 */
[----:B------:R-:W-:Y:S01]  /*16bb0*/  IMAD.MOV.U32 R20, RZ, RZ, R27 ;  /* 0x000000ffff147224 */ /* 0x000fe200078e001b */
[----:B------:R-:W-:Y:S02]  /*16bc0*/  MOV R28, R25 ;  /* 0x00000019001c7202 */ /* 0x000fe40000000f00 */
[----:B------:R-:W2:Y:S04]  /*16bd0*/  LDL.LU.64 R26, [R1+0x1f58] ;  /* 0x001f5800011a7983 */ /* 0x000ea80000300a00 */
[----:B0-----:R-:W2:Y:S04]  /*16be0*/  LDL.LU.64 R24, [R1+0x1f50] ;  /* 0x001f500001187983 */ /* 0x001ea80000300a00 */
[----:B------:R-:W3:Y:S04]  /*16bf0*/  LDL.LU.64 R18, [R1+0x1f48] ;  /* 0x001f480001127983 */ /* 0x000ee80000300a00 */
[----:B------:R-:W3:Y:S01]  /*16c00*/  LDL.LU.64 R16, [R1+0x1f40] ;  /* 0x001f400001107983 */ /* 0x000ee20000300a00 */
[----:B--2---:R-:W-:Y:S03]  /*16c10*/  HMMA.16816.F32 R24, R4, R22, R24 ;  /* 0x000000160418723c */ /* 0x004fe60000001818 */
[----:B----4-:R-:W0:-:S15]  /*16c20*/  LDSM.16.MT88.4 R4, [R3+UR6+0x26c00] ;  /* 0x026c00060304783b */ /* 0x010e1e0008004200 */
[----:B------:R-:W-:Y:S01]  /*16c30*/  NOP ;  /* 0x0000000000007918 */ /* 0x000fe20000000000 */
[----:B------:R-:W-:Y:S04]  /*16c40*/  STL.64 [R1+0x1f10], R26 ;  /* 0x001f101a01007387 */ /* 0x000fe80000100a00 */
[----:B------:R1:W-:Y:S04]  /*16c50*/  STL.64 [R1+0x1f08], R24 ;  /* 0x001f081801007387 */ /* 0x0003e80000100a00 */
[----:B-1----:R-:W2:Y:S04]  /*16c60*/  LDL.LU R24, [R1] ;  /* 0x0000000001187983 */ /* 0x002ea80000300800 */
[----:B0-----:R0:W-:Y:S04]  /*16c70*/  STL.64 [R1+0x1ee0], R6 ;  /* 0x001ee00601007387 */ /* 0x0011e80000100a00 */
[----:B------:R3:W-:Y:S01]  /*16c80*/  STL.64 [R1+0x1ed8], R4 ;  /* 0x001ed80401007387 */ /* 0x0007e20000100a00 */
[----:B0-----:R-:W-:Y:S01]  /*16c90*/  IMAD.MOV.U32 R6, RZ, RZ, R15 ;  /* 0x000000ffff067224 */ /* 0x001fe200078e000f */
[----:B------:R-:W-:-:S07]  /*16ca0*/  MOV R7, R14 ;  /* 0x0000000e00077202 */ /* 0x000fce0000000f00 */
[----:B---3--:R-:W-:Y:S01]  /*16cb0*/  HMMA.16816.F32 R4, R16, R6, R8 ;  /* 0x000000061004723c */ /* 0x008fe20000001808 */
[----:B------:R-:W3:Y:S04]  /*16cc0*/  LDL.LU.64 R10, [R1+0x1f38] ;  /* 0x001f3800010a7983 */ /* 0x000ee80000300a00 */
[----:B------:R-:W3:Y:S01]  /*16cd0*/  LDL.LU.64 R8, [R1+0x1f30] ;  /* 0x001f300001087983 */ /* 0x000ee20000300a00 */
[----:B------:R-:W-:Y:S02]  /*16ce0*/  MOV R26, R21 ;  /* 0x00000015001a7202 */ /* 0x000fe40000000f00 */
[----:B------:R-:W-:-:S11]  /*16cf0*/  MOV R27, R20 ;  /* 0x00000014001b7202 */ /* 0x000fd60000000f00 */
[----:B------:R-:W-:Y:S04]  /*16d00*/  STL.64 [R1+0x1ef0], R6 ;  /* 0x001ef00601007387 */ /* 0x000fe80000100a00 */
[----:B------:R0:W-:Y:S02]  /*16d10*/  STL.64 [R1+0x1ee8], R4 ;  /* 0x001ee80401007387 */ /* 0x0001e40000100a00 */
[----:B0-----:R-:W-:Y:S01]  /*16d20*/  MOV R4, R0 ;  /* 0x0000000000047202 */ /* 0x001fe20000000f00 */
[----:B------:R-:W-:Y:S01]  /*16d30*/  IMAD.MOV.U32 R5, RZ, RZ, R2 ;  /* 0x000000ffff057224 */ /* 0x000fe200078e0002 */
[----:B------:R-:W4:Y:S04]  /*16d40*/  LDL.LU R0, [R1+0x1f2c] ;  /* 0x001f2c0001007983 */ /* 0x000f280000300800 */
[----:B------:R-:W5:Y:S01]  /*16d50*/  LDL.LU R2, [R1+0x1f28] ;  /* 0x001f280001027983 */ /* 0x000f620000300800 */
[----:B---3--:R-:W-:Y:S03]  /*16d60*/  HMMA.16816.F32 R8, R16, R22, R8 ;  /* 0x000000161008723c */ /* 0x008fe60000001808 */
[----:B------:R-:W2:Y:S04]  /*16d70*/  LDL.LU.64 R22, [R1+0x1f20] ;  /* 0x001f200001167983 */ /* 0x000ea80000300a00 */
[----:B------:R-:W2:Y:S01]  /*16d80*/  LDL.LU.64 R20, [R1+0x1f18] ;  /* 0x001f180001147983 */ /* 0x000ea20000300a00 */
[----:B------:R-:W-:-:S03]  /*16d90*/  IMAD.MOV.U32 R25, RZ, RZ, R28 ;  /* 0x000000ffff197224 */ /* 0x000fc600078e001c */
[----:B------:R-:W0:Y:S04]  /*16da0*/  LDSM.16.MT88.4 R16, [R29+UR6+0x26c00] ;  /* 0x026c00061d10783b */ /* 0x000e280008004200 */
[----:B0-----:R-:W-:Y:S01]  /*16db0*/  STL [R1+0x1ec0], R19 ;  /* 0x001ec01301007387 */ /* 0x001fe20000100800 */
[----:B--2---:R-:W-:-:S15]  /*16dc0*/  HMMA.16816.F32 R24, R20, R12, R24 ;  /* 0x0000000c1418723c */ /* 0x004fde0000001818 */
[----:B------:R-:W-:-:S04]  /*16dd0*/  NOP ;  /* 0x0000000000007918 */ /* 0x000fc80000000000 */
[----:B------:R-:W-:Y:S01]  /*16de0*/  MOV R13, R24 ;  /* 0x00000018000d7202 */ /* 0x000fe20000000f00 */
[----:B------:R-:W-:Y:S01]  /*16df0*/  IMAD.MOV.U32 R7, RZ, RZ, R26 ;  /* 0x000000ffff077224 */ /* 0x000fe200078e001a */
[----:B------:R-:W-:Y:S02]  /*16e00*/  MOV R12, R25 ;  /* 0x00000019000c7202 */ /* 0x000fe40000000f00 */
[----:B------:R-:W-:Y:S02]  /*16e10*/  MOV R6, R27 ;  /* 0x0000001b00067202 */ /* 0x000fe40000000f00 */
[----:B------:R-:W0:Y:S04]  /*16e20*/  LDSM.16.MT88.4 R24, [R3+UR6+0x27000] ;  /* 0x027000060318783b */ /* 0x000e280008004200 */
[----:B0-----:R-:W-:Y:S04]  /*16e30*/  STL.64 [R1+0x30], R24 ;  /* 0x0000301801007387 */ /* 0x001fe80000100a00 */
[----:B------:R-:W-:Y:S04]  /*16e40*/  STL.64 [R1+0x38], R26 ;  /* 0x0000381a01007387 */ /* 0x000fe80000100a00 */
[----:B----4-:R-:W0:Y:S04]  /*16e50*/  LDSM.16.M88.4 R24, [R0+UR6+0x380] ;  /* 0x000380060018783b */ /* 0x010e280008000200 */
[----:B0-----:R-:W-:Y:S01]  /*16e60*/  STL.64 [R1+0x90], R24 ;  /* 0x0000901801007387 */ /* 0x001fe20000100a00 */
[----:B------:R-:W-:-:S03]  /*16e70*/  MOV R19, R24 ;  /* 0x0000001800137202 */ /* 0x000fc60000000f00 */
[----:B------:R0:W-:Y:S04]  /*16e80*/  STL.64 [R1+0x98], R26 ;  /* 0x0000981a01007387 */ /* 0x0001e80000100a00 */
[----:B0-----:R-:W2:Y:S04]  /*16e90*/  LDL.LU.64 R26, [R1+0x1f10] ;  /* 0x001f1000011a7983 */ /* 0x001ea80000300a00 */
[----:B------:R-:W2:Y:S04]  /*16ea0*/  LDL.LU.64 R24, [R1+0x1f08] ;  /* 0x001f080001187983 */ /* 0x000ea80000300a00 */
[----:B------:R-:W-:Y:S04]  /*16eb0*/  STL.64 [R1+0x1ed0], R18 ;  /* 0x001ed01201007387 */ /* 0x000fe80000100a00 */
[----:B------:R0:W-:Y:S04]  /*16ec0*/  STL.64 [R1+0x1ec8], R16 ;  /* 0x001ec81001007387 */ /* 0x0001e80000100a00 */
[----:B0-----:R-:W3:Y:S04]  /*16ed0*/  LDL.LU.64 R16, [R1+0x80] ;  /* 0x0000800001107983 */ /* 0x001ee80000300a00 */
[----:B------:R-:W4:Y:S01]  /*16ee0*/  LDL.LU.64 R18, [R1+0x88] ;  /* 0x0000880001127983 */ /* 0x000f220000300a00 */
[----:B--2---:R-:W-:Y:S01]  /*16ef0*/  HMMA.16816.F32 R24, R20, R4, R24 ;  /* 0x000000041418723c */ /* 0x004fe20000001818 */
[----:B------:R-:W-:Y:S01]  /*16f00*/  IMAD.MOV.U32 R20, RZ, RZ, R13 ;  /* 0x000000ffff147224 */ /* 0x000fe200078e000d */
[----:B------:R-:W-:-:S02]  /*16f10*/  MOV R21, R12 ;  /* 0x0000000c00157202 */ /* 0x000fc40000000f00 */
[----:B------:R-:W0:Y:S04]  /*16f20*/  LDSM.16.M88.4 R12, [R0+UR6+0x10380] ;  /* 0x01038006000c783b */ /* 0x000e280008000200 */
[----:B0-----:R-:W-:Y:S01]  /*16f30*/  STL.64 [R1+0x70], R12 ;  /* 0x0000700c01007387 */ /* 0x001fe20000100a00 */
[----:B------:R-:W-:-:S03]  /*16f40*/  MOV R28, R15 ;  /* 0x0000000f001c7202 */ /* 0x000fc60000000f00 */
[----:B------:R0:W-:Y:S04]  /*16f50*/  STL [R1+0x78], R14 ;  /* 0x0000780e01007387 */ /* 0x0001e80000100800 */
[----:B0-----:R-:W2:Y:S04]  /*16f60*/  LDL.LU.64 R14, [R1+0x1f00] ;  /* 0x001f0000010e7983 */ /* 0x001ea80000300a00 */
[----:B------:R-:W2:Y:S01]  /*16f70*/  LDL.LU.64 R12, [R1+0x1ef8] ;  /* 0x001ef800010c7983 */ /* 0x000ea20000300a00 */
[----:B------:R-:W-:Y:S01]  /*16f80*/  MOV R22, R7 ;  /* 0x0000000700167202 */ /* 0x000fe20000000f00 */
[----:B------:R-:W-:-:S02]  /*16f90*/  IMAD.MOV.U32 R23, RZ, RZ, R6 ;  /* 0x000000ffff177224 */ /* 0x000fc400078e0006 */
[----:B-----5:R-:W-:Y:S01]  /*16fa0*/  STL [R1+0x1e40], R2 ;  /* 0x001e400201007387 */ /* 0x020fe20000100800 */
[----:B--2---:R-:W-:Y:S03]  /*16fb0*/  HMMA.16816.F32 R8, R12, R4, R8 ;  /* 0x000000040c08723c */ /* 0x004fe60000001808 */
[----:B------:R-:W0:Y:S02]  /*16fc0*/  LDSM.16.MT88.4 R4, [R29+UR6+0x27000] ;  /* 0x027000061d04783b */ /* 0x000e240008004200 */
[----:B0-----:R-:W-:Y:S02]  /*16fd0*/  MOV R2, R6 ;  /* 0x0000000600027202 */ /* 0x001fe40000000f00 */
[----:B------:R0:W-:Y:S01]  /*16fe0*/  STL.64 [R1+0x10], R4 ;  /* 0x0000100401007387 */ /* 0x0001e20000100a00 */
[----:B------:R-:W-:-:S03]  /*16ff0*/  IMAD.MOV.U32 R0, RZ, RZ, R7 ;  /* 0x000000ffff007224 */ /* 0x000fc600078e0007 */
[----:B------:R-:W3:Y:S04]  /*17000*/  LDL.LU.64 R6, [R1+0x1ef0] ;  /* 0x001ef00001067983 */ /* 0x000ee80000300a00 */
[----:B0-----:R-:W3:Y:S02]  /*17010*/  LDL.LU.64 R4, [R1+0x1ee8] ;  /* 0x001ee80001047983 */ /* 0x001ee40000300a00 */
[----:B---3--:R-:W-:Y:S02]  /*17020*/  HMMA.16816.F32 R12, R12, R16, R4 ;  /* 0x000000100c0c723c */ /* 0x008fe40000001804 */
[----:B------:R-:W2:Y:S04]  /*17030*/  LDL.LU.64 R6, [R1+0x1ee0] ;  /* 0x001ee00001067983 */ /* 0x000ea80000300a00 */
[----:B------:R-:W2:-:S13]  /*17040*/  LDL.LU.64 R4, [R1+0x1ed8] ;  /* 0x001ed80001047983 */ /* 0x000e9a0000300a00 */
[----:B------:R0:W-:Y:S04]  /*17050*/  STL.64 [R1+0x1eb8], R14 ;  /* 0x001eb80e01007387 */ /* 0x0001e80000100a00 */
[----:B------:R4:W-:Y:S04]  /*17060*/  STL.64 [R1+0x1eb0], R12 ;  /* 0x001eb00c01007387 */ /* 0x0009e80000100a00 */
[----:B0-----:R-:W3:Y:S01]  /*17070*/  LDL.LU R14, [R1+0x48] ;  /* 0x00004800010e7983 */ /* 0x001ee20000300800 */
[----:B----4-:R-:W-:-:S03]  /*17080*/  MOV R13, R18 ;  /* 0x00000012000d7202 */ /* 0x010fc60000000f00 */
[----:B------:R-:W3:Y:S01]  /*17090*/  LDL.LU R15, [R1+0x4c] ;  /* 0x00004c00010f7983 */ /* 0x000ee20000300800 */
[----:B------:R-:W-:Y:S01]  /*170a0*/  MOV R12, R19 ;  /* 0x00000013000c7202 */ /* 0x000fe20000000f00 */
[----:B--2---:R-:W-:Y:S02]  /*170b0*/  HMMA.16816.F32 R20, R4, R18, R20 ;  /* 0x000000120414723c */ /* 0x004fe40000001814 */
[----:B------:R-:W0:-:S15]  /*170c0*/  LDSM.16.MT88.4 R16, [R3+UR6+0x27400] ;  /* 0x027400060310783b */ /* 0x000e1e0008004200 */
[----:B------:R-:W-:Y:S02]  /*170d0*/  NOP ;  /* 0x0000000000007918 */ /* 0x000fe40000000000 */
[----:B------:R-:W-:Y:S04]  /*170e0*/  STL.64 [R1+0x1ea8], R22 ;  /* 0x001ea81601007387 */ /* 0x000fe80000100a00 */
[----:B------:R-:W-:Y:S04]  /*170f0*/  STL.64 [R1+0x1ea0], R20 ;  /* 0x001ea01401007387 */ /* 0x000fe80000100a00 */
[----:B0-----:R-:W-:Y:S04]  /*17100*/  STL.64 [R1+0x50], R16 ;  /* 0x0000501001007387 */ /* 0x001fe80000100a00 */
[----:B------:R0:W-:Y:S04]  /*17110*/  STL.64 [R1+0x58], R18 ;  /* 0x0000581201007387 */ /* 0x0001e80000100a00 */
[----:B0-----:R-:W2:Y:S01]  /*17120*/  LDL.LU.64 R18, [R1+0x1ed0] ;  /* 0x001ed00001127983 */ /* 0x001ea20000300a00 */
[----:B---3--:R-:W-:Y:S03]  /*17130*/  HMMA.16816.F32 R24, R4, R14, R24 ;  /* 0x0000000e0418723c */ /* 0x008fe60000001818 */
[----:B------:R-:W3:-:S15]  /*17140*/  LDL.LU.64 R16, [R1+0x1ec8] ;  /* 0x001ec80001107983 */ /* 0x000ede0000300a00 */
[----:B------:R-:W-:Y:S01]  /*17150*/  NOP ;  /* 0x0000000000007918 */ /* 0x000fe20000000000 */
[----:B------:R-:W-:Y:S04]  /*17160*/  STL.64 [R1+0x1e90], R26 ;  /* 0x001e901a01007387 */ /* 0x000fe80000100a00 */
[----:B------:R2:W-:Y:S02]  /*17170*/  STL.64 [R1+0x1e88], R24 ;  /* 0x001e881801007387 */ /* 0x0005e40000100a00 */
[----:B--2---:R-:W-:Y:S02]  /*17180*/  MOV R24, R19 ;  /* 0x0000001300187202 */ /* 0x004fe40000000f00 */
[----:B------:R-:W3:Y:S01]  /*17190*/  LDL.LU R19, [R1+0x1ec0] ;  /* 0x001ec00001137983 */ /* 0x000ee20000300800 */
[----:B------:R-:W-:Y:S01]  /*171a0*/  IMAD.MOV.U32 R22, RZ, RZ, R13 ;  /* 0x000000ffff167224 */ /* 0x000fe200078e000d */
[----:B------:R-:W-:-:S02]  /*171b0*/  MOV R23, R12 ;  /* 0x0000000c00177202 */ /* 0x000fc40000000f00 */
[----:B------:R-:W2:Y:S04]  /*171c0*/  LDL R25, [R1+0x94] ;  /* 0x0000940001197983 */ /* 0x000ea80000100800 */
[----:B------:R-:W2:Y:S04]  /*171d0*/  LDL.LU R4, [R1+0x30] ;  /* 0x0000300001047983 */ /* 0x000ea80000300800 */
[----:B------:R-:W2:Y:S04]  /*171e0*/  LDL.LU R5, [R1+0x34] ;  /* 0x0000340001057983 */ /* 0x000ea80000300800 */
[----:B------:R-:W2:Y:S04]  /*171f0*/  LDL.LU R6, [R1+0x38] ;  /* 0x0000380001067983 */ /* 0x000ea80000300800 */
[----:B------:R-:W2:Y:S01]  /*17200*/  LDL.LU R7, [R1+0x3c] ;  /* 0x00003c0001077983 */ /* 0x000ea20000300800 */
[C---:B---3--:R-:W-:Y:S03]  /*17210*/  HMMA.16816.F32 R8, R16.reuse, R14, R8 ;  /* 0x0000000e1008723c */ /* 0x048fe60000001808 */
[----:B------:R-:W0:Y:S04]  /*17220*/  LDSM.16.MT88.4 R12, [R29+UR6+0x27400] ;  /* 0x027400061d0c783b */ /* 0x000e280008004200 */
[----:B0-----:R-:W-:Y:S04]  /*17230*/  STL.64 [R1+0x40], R12 ;  /* 0x0000400c01007387 */ /* 0x001fe80000100a00 */
[----:B------:R0:W-:Y:S04]  /*17240*/  STL.64 [R1+0x48], R14 ;  /* 0x0000480e01007387 */ /* 0x0001e80000100a00 */
[----:B0-----:R-:W3:Y:S04]  /*17250*/  LDL.LU.64 R14, [R1+0x1eb8] ;  /* 0x001eb800010e7983 */ /* 0x001ee80000300a00 */
[----:B------:R-:W3:Y:S02]  /*17260*/  LDL.LU.64 R12, [R1+0x1eb0] ;  /* 0x001eb000010c7983 */ /* 0x000ee40000300a00 */
[----:B---3--:R-:W-:Y:S02]  /*17270*/  HMMA.16816.F32 R12, R16, R22, R12 ;  /* 0x00000016100c723c */ /* 0x008fe4000000180c */
[----:B------:R-:W2:Y:S04]  /*17280*/  LDL.LU.64 R22, [R1+0x1ea8] ;  /* 0x001ea80001167983 */ /* 0x000ea80000300a00 */
[----:B------:R-:W2:Y:S01]  /*17290*/  LDL.LU.64 R20, [R1+0x1ea0] ;  /* 0x001ea00001147983 */ /* 0x000ea20000300a00 */
[----:B------:R-:W-:-:S03]  /*172a0*/  IMAD.MOV.U32 R19, RZ, RZ, R28 ;  /* 0x000000ffff137224 */ /* 0x000fc600078e001c */
[----:B------:R-:W3:Y:S04]  /*172b0*/  LDL.LU R16, [R1+0x70] ;  /* 0x0000700001107983 */ /* 0x000ee80000300800 */
[----:B------:R-:W3:Y:S04]  /*172c0*/  LDL.LU R17, [R1+0x74] ;  /* 0x0000740001117983 */ /* 0x000ee80000300800 */
[----:B------:R-:W4:Y:S04]  /*172d0*/  LDL.LU R18, [R1+0x78] ;  /* 0x0000780001127983 */ /* 0x000f280000300800 */
[----:B------:R-:W5:Y:S01]  /*172e0*/  LDL.LU R28, [R1+0x1e98] ;  /* 0x001e9800011c7983 */ /* 0x000f620000300800 */
[----:B--2---:R-:W-:Y:S03]  /*172f0*/  HMMA.16816.F32 R20, R4, R24, R20 ;  /* 0x000000180414723c */ /* 0x004fe60000001814 */
[----:B------:R-:W0:-:S15]  /*17300*/  LDSM.16.MT88.4 R24, [R3+UR6+0x27800] ;  /* 0x027800060318783b */ /* 0x000e1e0008004200 */
[----:B------:R-:W-:Y:S01]  /*17310*/  NOP ;  /* 0x0000000000007918 */ /* 0x000fe20000000000 */
[----:B------:R-:W-:Y:S04]  /*17320*/  STL.64 [R1+0x1e80], R22 ;  /* 0x001e801601007387 */ /* 0x000fe80000100a00 */
[----:B------:R1:W-:Y:S04]  /*17330*/  STL.64 [R1+0x1e78], R20 ;  /* 0x001e781401007387 */ /* 0x0003e80000100a00 */
[----:B-1----:R-:W3:Y:S04]  /*17340*/  LDL.LU R20, [R1+0x10] ;  /* 0x0000100001147983 */ /* 0x002ee80000300800 */
[----:B------:R-:W3:Y:S04]  /*17350*/  LDL.LU R21, [R1+0x14] ;  /* 0x0000140001157983 */ /* 0x000ee80000300800 */
[----:B0-----:R-:W-:Y:S04]  /*17360*/  STL.64 [R1+0x20], R24 ;  /* 0x0000201801007387 */ /* 0x001fe80000100a00 */
[----:B------:R-:W-:Y:S04]  /*17370*/  STL.64 [R1+0x28], R26 ;  /* 0x0000281a01007387 */ /* 0x000fe80000100a00 */
[----:B-----5:R-:W0:Y:S04]  /*17380*/  LDSM.16.M88.4 R24, [R28+UR6+0x380] ;  /* 0x000380061c18783b */ /* 0x020e280008000200 */
[----:B0-----:R-:W-:Y:S04]  /*17390*/  STL.64 [R1+0x60], R24 ;  /* 0x0000601801007387 */ /* 0x001fe80000100a00 */
[----:B------:R0:W-:Y:S04]  /*173a0*/  STL.64 [R1+0x68], R26 ;  /* 0x0000681a01007387 */ /* 0x0001e80000100a00 */
[----:B0-----:R-:W2:Y:S04]  /*173b0*/  LDL.LU.64 R26, [R1+0x1e90] ;  /* 0x001e9000011a7983 */ /* 0x001ea80000300a00 */
[----:B------:R-:W2:Y:S01]  /*173c0*/  LDL.LU.64 R24, [R1+0x1e88] ;  /* 0x001e880001187983 */ /* 0x000ea20000300a00 */
[----:B------:R-:W-:-:S02]  /*173d0*/  MOV R22, R2 ;  /* 0x0000000200167202 */ /* 0x000fc40000000f00 */
[----:B------:R-:W-:-:S07]  /*173e0*/  MOV R23, R0 ;  /* 0x0000000000177202 */ /* 0x000fce0000000f00 */
[-C--:B---3--:R-:W-:Y:S08]  /*173f0*/  HMMA.16816.F32 R8, R20, R16.reuse, R8 ;  /* 0x000000101408723c */ /* 0x088ff00000001808 */
[----:B--2---:R-:W-:Y:S01]  /*17400*/  HMMA.16816.F32 R24, R4, R16, R24 ;  /* 0x000000100418723c */ /* 0x004fe20000001818 */
[----:B------:R-:W0:Y:S02]  /*17410*/  LDSM.16.M88.4 R4, [R28+UR6+0x10380] ;  /* 0x010380061c04783b */ /* 0x000e240008000200 */
[----:B0-----:R-:W-:Y:S01]  /*17420*/  IMAD.MOV.U32 R2, RZ, RZ, R5 ;  /* 0x000000ffff027224 */ /* 0x001fe200078e0005 */
[----:B------:R-:W-:Y:S01]  /*17430*/  MOV R28, R6 ;  /* 0x00000006001c7202 */ /* 0x000fe20000000f00 */
[----:B------:R-:W-:Y:S01]  /*17440*/  STL [R1+0x30], R4 ;  /* 0x0000300401007387 */ /* 0x000fe20000100800 */
[----:B------:R-:W-:-:S03]  /*17450*/  MOV R0, R7 ;  /* 0x0000000700007202 */ /* 0x000fc60000000f00 */
[----:B------:R-:W0:Y:S04]  /*17460*/  LDSM.16.MT88.4 R4, [R29+UR6+0x27800] ;  /* 0x027800061d04783b */ /* 0x000e280008004200 */
[----:B------:R-:W-:Y:S04]  /*17470*/  STL.64 [R1+0x1e70], R10 ;  /* 0x001e700a01007387 */ /* 0x000fe80000100a00 */
[----:B------:R1:W-:Y:S04]  /*17480*/  STL.64 [R1+0x1e68], R8 ;  /* 0x001e680801007387 */ /* 0x0003e80000100a00 */
[----:B-1----:R-:W4:Y:S04]  /*17490*/  LDL.LU R8, [R1+0x50] ;  /* 0x0000500001087983 */ /* 0x002f280000300800 */
[----:B------:R-:W4:Y:S04]  /*174a0*/  LDL.LU R9, [R1+0x54] ;  /* 0x0000540001097983 */ /* 0x000f280000300800 */
[----:B------:R-:W4:Y:S04]  /*174b0*/  LDL.LU R10, [R1+0x58] ;  /* 0x00005800010a7983 */ /* 0x000f280000300800 */
[----:B------:R-:W4:Y:S04]  /*174c0*/  LDL.LU R11, [R1+0x5c] ;  /* 0x00005c00010b7983 */ /* 0x000f280000300800 */
[----:B0-----:R-:W-:Y:S04]  /*174d0*/  STL.64 [R1+0x1e38], R6 ;  /* 0x001e380601007387 */ /* 0x001fe80000100a00 */
[----:B------:R0:W-:Y:S04]  /*174e0*/  STL.64 [R1+0x1e30], R4 ;  /* 0x001e300401007387 */ /* 0x0001e80000100a00 */
[----:B0-----:R-:W2:Y:S04]  /*174f0*/  LDL.LU R4, [R1+0x20] ;  /* 0x0000200001047983 */ /* 0x001ea80000300800 */
[----:B------:R-:W2:Y:S04]  /*17500*/  LDL.LU R5, [R1+0x24] ;  /* 0x0000240001057983 */ /* 0x000ea80000300800 */
[----:B------:R-:W3:Y:S04]  /*17510*/  LDL.LU R6, [R1+0x28] ;  /* 0x0000280001067983 */ /* 0x000ee80000300800 */
[----:B------:R-:W3:Y:S04]  /*17520*/  LDL.LU R7, [R1+0x2c] ;  /* 0x00002c0001077983 */ /* 0x000ee80000300800 */
[----:B---3--:R-:W-:Y:S04]  /*17530*/  STL.64 [R1+0x1e50], R6 ;  /* 0x001e500601007387 */ /* 0x008fe80000100a00 */
[----:B--2---:R0:W-:Y:S04]  /*17540*/  STL.64 [R1+0x1e48], R4 ;  /* 0x001e480401007387 */ /* 0x0041e80000100a00 */
[----:B0-----:R-:W2:Y:S04]  /*17550*/  LDL.LU R4, [R1+0x90] ;  /* 0x0000900001047983 */ /* 0x001ea80000300800 */
[----:B------:R-:W2:Y:S04]  /*17560*/  LDL.LU R5, [R1+0x94] ;  /* 0x0000940001057983 */ /* 0x000ea80000300800 */
[----:B------:R-:W3:Y:S04]  /*17570*/  LDL.LU R6, [R1+0x98] ;  /* 0x0000980001067983 */ /* 0x000ee80000300800 */
[----:B------:R-:W3:Y:S01]  /*17580*/  LDL.LU R7, [R1+0x9c] ;  /* 0x00009c0001077983 */ /* 0x000ee20000300800 */
[----:B--2---:R-:W-:-:S15]  /*17590*/  HMMA.16816.F32 R20, R20, R4, R12 ;  /* 0x000000041414723c */ /* 0x004fde000000180c */
[----:B------:R-:W-:-:S04]  /*175a0*/  NOP ;  /* 0x0000000000007918 */ /* 0x000fc80000000000 */
[----:B------:R-:W-:Y:S01]  /*175b0*/  MOV R5, R22 ;  /* 0x0000001600057202 */ /* 0x000fe20000000f00 */
[----:B------:R-:W-:Y:S01]  /*175c0*/  IMAD.MOV.U32 R4, RZ, RZ, R23 ;  /* 0x000000ffff047224 */ /* 0x000fe200078e0017 */
[----:B------:R-:W-:Y:S01]  /*175d0*/  MOV R12, R21 ;  /* 0x00000015000c7202 */ /* 0x000fe20000000f00 */
[----:B------:R-:W-:Y:S01]  /*175e0*/  IMAD.MOV.U32 R13, RZ, RZ, R20 ;  /* 0x000000ffff0d7224 */ /* 0x000fe200078e0014 */
[----:B------:R-:W3:Y:S04]  /*175f0*/  LDL.LU.64 R22, [R1+0x1e80] ;  /* 0x001e800001167983 */ /* 0x000ee80000300a00 */
[----:B------:R-:W3:Y:S01]  /*17600*/  LDL.LU.64 R20, [R1+0x1e78] ;  /* 0x001e780001147983 */ /* 0x000ee20000300a00 */
[C---:B----4-:R-:W-:Y:S08]  /*17610*/  HMMA.16816.F32 R24, R8.reuse, R18, R24 ;  /* 0x000000120818723c */ /* 0x050ff00000001818 */
[----:B---3--:R-:W-:-:S15]  /*17620*/  HMMA.16816.F32 R20, R8, R6, R20 ;  /* 0x000000060814723c */ /* 0x008fde0000001814 */
[----:B------:R-:W-:-:S04]  /*17630*/  NOP ;  /* 0x0000000000007918 */ /* 0x000fc80000000000 */
[----:B------:R-:W-:Y:S04]  /*17640*/  STL.64 [R1+0x1e60], R22 ;  /* 0x001e601601007387 */ /* 0x000fe80000100a00 */
[----:B------:R0:W-:Y:S02]  /*17650*/  STL.64 [R1+0x1e58], R20 ;  /* 0x001e581401007387 */ /* 0x0001e40000100a00 */
[----:B0-----:R-:W-:Y:S02]  /*17660*/  MOV R20, R13 ;  /* 0x0000000d00147202 */ /* 0x001fe40000000f00 */
[----:B------:R-:W-:Y:S02]  /*17670*/  MOV R21, R12 ;  /* 0x0000000c00157202 */ /* 0x000fe40000000f00 */
[----:B------:R-:W0:Y:S04]  /*17680*/  LDSM.16.MT88.4 R12, [R3+UR6+0x27c00] ;  /* 0x027c0006030c783b */ /* 0x000e280008004200 */
[----:B0-----:R-:W-:Y:S04]  /*17690*/  STL.64 [R1+0x1e18], R14 ;  /* 0x001e180e01007387 */ /* 0x001fe80000100a00 */
[----:B------:R0:W-:Y:S04]  /*176a0*/  STL.64 [R1+0x1e10], R12 ;  /* 0x001e100c01007387 */ /* 0x0001e80000100a00 */
[----:B0-----:R-:W2:Y:S04]  /*176b0*/  LDL.LU R12, [R1+0x40] ;  /* 0x00004000010c7983 */ /* 0x001ea80000300800 */
[----:B------:R-:W2:Y:S04]  /*176c0*/  LDL.LU R13, [R1+0x44] ;  /* 0x00004400010d7983 */ /* 0x000ea80000300800 */
[----:B------:R-:W2:Y:S04]  /*176d0*/  LDL.LU R14, [R1+0x48] ;  /* 0x00004800010e7983 */ /* 0x000ea80000300800 */
[----:B------:R-:W2:Y:S04]  /*176e0*/  LDL.LU R15, [R1+0x4c] ;  /* 0x00004c00010f7983 */ /* 0x000ea80000300800 */
[----:B------:R-:W2:Y:S04]  /*176f0*/  LDL.LU.64 R10, [R1+0x1e70] ;  /* 0x001e7000010a7983 */ /* 0x000ea80000300a00 */
[----:B------:R-:W2:Y:S01]  /*17700*/  LDL.LU.64 R8, [R1+0x1e68] ;  /* 0x001e680001087983 */ /* 0x000ea20000300a00 */
[----:B------:R-:W-:Y:S01]  /*17710*/  IMAD.MOV.U32 R22, RZ, RZ, R5 ;  /* 0x000000ffff167224 */ /* 0x000fe200078e0005 */
[----:B------:R-:W-:Y:S01]  /*17720*/  MOV R23, R4 ;  /* 0x0000000400177202 */ /* 0x000fe20000000f00 */
[C---:B--2---:R-:W-:Y:S01]  /*17730*/  HMMA.16816.F32 R8, R12.reuse, R18, R8 ;  /* 0x000000120c08723c */ /* 0x044fe20000001808 */
[----:B------:R-:W0:Y:S07]  /*17740*/  LDSM.16.MT88.4 R16, [R29+UR6+0x27c00] ;  /* 0x027c00061d10783b */ /* 0x000e2e0008004200 */
[----:B------:R-:W-:Y:S01]  /*17750*/  HMMA.16816.F32 R12, R12, R6, R20 ;  /* 0x000000060c0c723c */ /* 0x000fe20000001814 */
[----:B0-----:R-:W-:Y:S04]  /*17760*/  STL.64 [R1+0x1e08], R18 ;  /* 0x001e081201007387 */ /* 0x001fe80000100a00 */
[----:B------:R0:W-:Y:S04]  /*17770*/  STL.64 [R1+0x1e00], R16 ;  /* 0x001e001001007387 */ /* 0x0001e80000100a00 */
[----:B0-----:R-:W2:Y:S04]  /*17780*/  LDL.LU.64 R16, [R1+0x60] ;  /* 0x0000600001107983 */ /* 0x001ea80000300a00 */
[----:B------:R-:W3:Y:S04]  /*17790*/  LDL.64 R18, [R1+0x68] ;  /* 0x0000680001127983 */ /* 0x000ee80000100a00 */
[----:B------:R-:W2:Y:S04]  /*177a0*/  LDL.LU.64 R22, [R1+0x1e60] ;  /* 0x001e600001167983 */ /* 0x000ea80000300a00 */
[----:B------:R-:W2:Y:S04]  /*177b0*/  LDL.LU.64 R20, [R1+0x1e58] ;  /* 0x001e580001147983 */ /* 0x000ea80000300a00 */
[----:B------:R-:W2:Y:S04]  /*177c0*/  LDL.LU.64 R6, [R1+0x1e50] ;  /* 0x001e500001067983 */ /* 0x000ea80000300a00 */
[----:B------:R-:W2:Y:S04]  /*177d0*/  LDL.LU.64 R4, [R1+0x1e48] ;  /* 0x001e480001047983 */ /* 0x000ea80000300a00 */
[----:B------:R-:W-:Y:S04]  /*177e0*/  STL.64 [R1+0x1e28], R14 ;  /* 0x001e280e01007387 */ /* 0x000fe80000100a00 */
[----:B------:R0:W-:Y:S04]  /*177f0*/  STL.64 [R1+0x1e20], R12 ;  /* 0x001e200c01007387 */ /* 0x0001e80000100a00 */
[----:B0-----:R-:W4:Y:S01]  /*17800*/  LDL.LU R12, [R1+0x30] ;  /* 0x00003000010c7983 */ /* 0x001f220000300800 */
[----:B------:R-:W-:-:S03]  /*17810*/  MOV R13, R2 ;  /* 0x00000002000d7202 */ /* 0x000fc60000000f00 */
[----:B------:R-:W5:Y:S01]  /*17820*/  LDL.LU R2, [R1+0x1e40] ;  /* 0x001e400001027983 */ /* 0x000f620000300800 */
[----:B------:R-:W-:Y:S01]  /*17830*/  BAR.SYNC.DEFER_BLOCKING 0x0 ;  /* 0x0000000000007b1d */ /* 0x000fe20000010000 */
[C---:B--2---:R-:W-:Y:S08]  /*17840*/  HMMA.16816.F32 R20, R4.reuse, R16, R20 ;  /* 0x000000100414723c */ /* 0x044ff00000001814 */
[-C--:B----4-:R-:W-:Y:S01]  /*17850*/  HMMA.16816.F32 R24, R4, R12.reuse, R24 ;  /* 0x0000000c0418723c */ /* 0x090fe20000001818 */
[----:B------:R-:W2:Y:S04]  /*17860*/  LDL.LU.64 R6, [R1+0x1e38] ;  /* 0x001e380001067983 */ /* 0x000ea80000300a00 */
[----:B------:R-:W2:Y:S04]  /*17870*/  LDL.LU.64 R4, [R1+0x1e30] ;  /* 0x001e300001047983 */ /* 0x000ea80000300a00 */
[----:B------:R-:W4:Y:S01]  /*17880*/  LDL.LU.64 R14, [R1+0x1e28] ;  /* 0x001e2800010e7983 */ /* 0x000f220000300a00 */
[C---:B--2---:R-:W-:Y:S03]  /*17890*/  HMMA.16816.F32 R8, R4.reuse, R12, R8 ;  /* 0x0000000c0408723c */ /* 0x044fe60000001808 */
[----:B------:R-:W4:Y:S05]  /*178a0*/  LDL.LU.64 R12, [R1+0x1e20] ;  /* 0x001e2000010c7983 */ /* 0x000f2a0000300a00 */
[----:B----4-:R-:W-:Y:S01]  /*178b0*/  HMMA.16816.F32 R4, R4, R16, R12 ;  /* 0x000000100404723c */ /* 0x010fe2000000180c */
[----:B------:R-:W2:Y:S04]  /*178c0*/  LDL.LU.64 R14, [R1+0x1e18] ;  /* 0x001e1800010e7983 */ /* 0x000ea80000300a00 */
[----:B------:R-:W2:-:S14]  /*178d0*/  LDL.LU.64 R12, [R1+0x1e10] ;  /* 0x001e1000010c7983 */ /* 0x000e9c0000300a00 */
[----:B------:R0:W-:Y:S04]  /*178e0*/  STL.64 [R1+0x1df8], R6 ;  /* 0x001df80601007387 */ /* 0x0001e80000100a00 */
[----:B------:R1:W-:Y:S01]  /*178f0*/  STL.64 [R1+0x1df0], R4 ;  /* 0x001df00401007387 */ /* 0x0003e20000100a00 */
[----:B0-----:R-:W-:Y:S01]  /*17900*/  MOV R7, R0 ;  /* 0x0000000000077202 */ /* 0x001fe20000000f00 */
[----:B---3--:R-:W-:Y:S02]  /*17910*/  IMAD.MOV.U32 R0, RZ, RZ, R19 ;  /* 0x000000ffff007224 */ /* 0x008fe400078e0013 */
[----:B------:R-:W-:Y:S01]  /*17920*/  IMAD.MOV.U32 R6, RZ, RZ, R28 ;  /* 0x000000ffff067224 */ /* 0x000fe200078e001c */
[C---:B--2---:R-:W-:Y:S01]  /*17930*/  HMMA.16816.F32 R20, R12.reuse, R18, R20 ;  /* 0x000000120c14723c */ /* 0x044fe20000001814 */
[----:B------:R-:W2:Y:S04]  /*17940*/  LDL.LU.64 R18, [R1+0x1e08] ;  /* 0x001e080001127983 */ /* 0x000ea80000300a00 */
[----:B------:R-:W2:Y:S03]  /*17950*/  LDL.LU.64 R16, [R1+0x1e00] ;  /* 0x001e000001107983 */ /* 0x000ea60000300a00 */
[----:B------:R-:W-:Y:S01]  /*17960*/  HMMA.16816.F32 R24, R12, R6, R24 ;  /* 0x000000060c18723c */ /* 0x000fe20000001818 */
[----:B------:R-:W0:Y:S01]  /*17970*/  S2R R14, SR_TID.X ;  /* 0x00000000000e7919 */ /* 0x000e220000002100 */
[----:B------:R-:W3:Y:S01]  /*17980*/  S2R R13, SR_CTAID.X ;  /* 0x00000000000d7919 */ /* 0x000ee20000002500 */
[----:B-----5:R-:W-:-:S02]  /*17990*/  SHF.L.U32 R3, R2, 0x1, RZ ;  /* 0x0000000102037819 */ /* 0x020fc400000006ff */
[----:B------:R-:W-:Y:S02]  /*179a0*/  LOP3.LUT R28, R2, 0xe0, RZ, 0xc0, !PT ;  /* 0x000000e0021c7812 */ /* 0x000fe400078ec0ff */
[----:B------:R-:W-:-:S04]  /*179b0*/  LOP3.LUT R3, R3, 0x6, RZ, 0xc0, !PT ;  /* 0x0000000603037812 */ /* 0x000fc800078ec0ff */
[----:B------:R-:W-:-:S04]  /*179c0*/  LEA.HI R3, R28, R3, RZ, 0x1e ;  /* 0x000000031c037211 */ /* 0x000fc800078ff0ff */
[----:B------:R-:W-:-:S04]  /*179d0*/  IADD3 R3, PT, PT, R3, UR4, RZ ;  /* 0x0000000403037c10 */ /* 0x000fc8000fffe0ff */
[----:B------:R-:W-:Y:S02]  /*179e0*/  IADD3 R12, PT, PT, R3, 0x40, RZ ;  /* 0x00000040030c7810 */ /* 0x000fe40007ffe0ff */
[--C-:B0-----:R-:W-:Y:S02]  /*179f0*/  SHF.R.U32.HI R28, RZ, 0x2, R14.reuse ;  /* 0x00000002ff1c7819 */ /* 0x101fe4000001160e */
[--C-:B------:R-:W-:Y:S02]  /*17a00*/  SHF.R.U32.HI R29, RZ, 0x2, R14.reuse ;  /* 0x00000002ff1d7819 */ /* 0x100fe4000001160e */
[--C-:B------:R-:W-:Y:S02]  /*17a10*/  SHF.R.U32.HI R15, RZ, 0x2, R14.reuse ;  /* 0x00000002ff0f7819 */ /* 0x100fe4000001160e */
[----:B------:R-:W-:Y:S01]  /*17a20*/  SHF.R.U32.HI R14, RZ, 0x2, R14 ;  /* 0x00000002ff0e7819 */ /* 0x000fe2000001160e */
[----:B---3--:R-:W-:-:S03]  /*17a30*/  IMAD.SHL.U32 R13, R13, 0x20, RZ ;  /* 0x000000200d0d7824 */ /* 0x008fc600078e00ff */
[----:B------:R-:W-:-:S04]  /*17a40*/  SGXT.U32 R14, R14, 0x3 ;  /* 0x000000030e0e781a */ /* 0x000fc80000000000 */
[----:B------:R-:W-:-:S04]  /*17a50*/  LOP3.LUT R14, R14, R13, RZ, 0xfc, !PT ;  /* 0x0000000d0e0e7212 */ /* 0x000fc800078efcff */
[----:B------:R-:W-:Y:S02]  /*17a60*/  ISETP.GE.AND P6, PT, R14, R12, PT ;  /* 0x0000000c0e00720c */ /* 0x000fe40003fc6270 */
[----:B------:R-:W-:-:S04]  /*17a70*/  SGXT.U32 R15, R15, 0x3 ;  /* 0x000000030f0f781a */ /* 0x000fc80000000000 */
[----:B------:R-:W-:-:S04]  /*17a80*/  LOP3.LUT R15, R13, 0x8, R15, 0xfe, !PT ;  /* 0x000000080d0f7812 */ /* 0x000fc800078efe0f */
[----:B------:R-:W-:Y:S02]  /*17a90*/  ISETP.GE.AND P5, PT, R15, R12, PT ;  /* 0x0000000c0f00720c */ /* 0x000fe40003fa6270 */
[----:B------:R-:W-:Y:S01]  /*17aa0*/  MOV R15, R0 ;  /* 0x00000000000f7202 */ /* 0x000fe20000000f00 */
[----:B--2---:R-:W-:Y:S01]  /*17ab0*/  HMMA.16816.F32 R8, R16, R6, R8 ;  /* 0x000000061008723c */ /* 0x004fe20000001808 */
[----:B------:R-:W2:Y:S04]  /*17ac0*/  LDL.LU.64 R6, [R1+0x1df8] ;  /* 0x001df80001067983 */ /* 0x000ea80000300a00 */
[----:B-1----:R-:W2:Y:S04]  /*17ad0*/  LDL.LU.64 R4, [R1+0x1df0] ;  /* 0x001df00001047983 */ /* 0x002ea80000300a00 */
[----:B------:R-:W2:Y:S04]  /*17ae0*/  LDL.LU R14, [R1+0x68] ;  /* 0x00006800010e7983 */ /* 0x000ea80000300800 */
[----:B------:R-:W3:Y:S01]  /*17af0*/  LDL.LU R0, [R1+0x1de8] ;  /* 0x001de80001007983 */ /* 0x000ee20000300800 */
[----:B------:R-:W-:-:S02]  /*17b00*/  SGXT.U32 R28, R28, 0x3 ;  /* 0x000000031c1c781a */ /* 0x000fc40000000000 */
[----:B------:R-:W-:Y:S02]  /*17b10*/  SGXT.U32 R29, R29, 0x3 ;  /* 0x000000031d1d781a */ /* 0x000fe40000000000 */
[C---:B------:R-:W-:Y:S02]  /*17b20*/  LOP3.LUT R28, R13.reuse, 0x18, R28, 0xfe, !PT ;  /* 0x000000180d1c7812 */ /* 0x040fe400078efe1c */
[----:B------:R-:W-:Y:S01]  /*17b30*/  LOP3.LUT R29, R13, 0x10, R29, 0xfe, !PT ;  /* 0x000000100d1d7812 */ /* 0x000fe200078efe1d */
[----:B------:R-:W-:Y:S02]  /*17b40*/  FMUL R13, R20, UR9 ;  /* 0x00000009140d7c20 */ /* 0x000fe40008400000 */
[----:B------:R-:W0:Y:S01]  /*17b50*/  S2R R20, SR_TID.X ;  /* 0x0000000000147919 */ /* 0x000e220000002100 */
[-C--:B------:R-:W-:Y:S02]  /*17b60*/  ISETP.GE.AND P2, PT, R29, R12.reuse, PT ;  /* 0x0000000c1d00720c */ /* 0x080fe40003f46270 */
[----:B------:R-:W-:Y:S01]  /*17b70*/  ISETP.GE.AND P4, PT, R28, R12, PT ;  /* 0x0000000c1c00720c */ /* 0x000fe20003f86270 */
[----:B------:R-:W-:Y:S01]  /*17b80*/  FMUL R12, R24, UR9 ;  /* 0x00000009180c7c20 */ /* 0x000fe20008400000 */
[----:B--2---:R-:W-:Y:S01]  /*17b90*/  HMMA.16816.F32 R4, R16, R14, R4 ;  /* 0x0000000e1004723c */ /* 0x004fe20000001804 */
[----:B------:R-:W1:Y:S01]  /*17ba0*/  S2R R19, SR_CTAID.X ;  /* 0x0000000000137919 */ /* 0x000e620000002500 */
[----:B------:R-:W-:Y:S01]  /*17bb0*/  FMUL R17, R21, UR9 ;  /* 0x0000000915117c20 */ /* 0x000fe20008400000 */
[----:B0-----:R-:W-:-:S02]  /*17bc0*/  SHF.R.U32.HI R21, RZ, 0x2, R20 ;  /* 0x00000002ff157819 */ /* 0x001fc40000011614 */
[----:B------:R-:W-:Y:S02]  /*17bd0*/  SHF.R.U32.HI R20, RZ, 0x2, R20 ;  /* 0x00000002ff147819 */ /* 0x000fe40000011614 */
[----:B------:R-:W-:Y:S02]  /*17be0*/  SGXT.U32 R21, R21, 0x3 ;  /* 0x000000031515781a */ /* 0x000fe40000000000 */
[----:B------:R-:W-:Y:S01]  /*17bf0*/  SGXT.U32 R20, R20, 0x3 ;  /* 0x000000031414781a */ /* 0x000fe20000000000 */
[----:B------:R-:W-:Y:S01]  /*17c00*/  FMUL R16, R26, UR9 ;  /* 0x000000091a107c20 */ /* 0x000fe20008400000 */
[----:B------:R-:W-:Y:S01]  /*17c10*/  FMUL R14, R8, UR9 ;  /* 0x00000009080e7c20 */ /* 0x000fe20008400000 */
[----:B------:R-:W-:Y:S01]  /*17c20*/  FSEL R8, R12, -INF , P6 ;  /* 0xff8000000c087808 */ /* 0x000fe20003000000 */
[----:B------:R-:W-:Y:S01]  /*17c30*/  FMUL R15, R22, UR9 ;  /* 0x00000009160f7c20 */ /* 0x000fe20008400000 */
[----:B------:R-:W-:Y:S02]  /*17c40*/  FMUL R18, R23, UR9 ;  /* 0x0000000917127c20 */ /* 0x000fe40008400000 */
[----:B------:R-:W-:-:S02]  /*17c50*/  FSEL R12, R14, -INF , P2 ;  /* 0xff8000000e0c7808 */ /* 0x000fc40001000000 */
[----:B-1----:R-:W-:-:S04]  /*17c60*/  SHF.L.U32 R19, R19, 0x5, RZ ;  /* 0x0000000513137819 */ /* 0x002fc800000006ff */
[----:B------:R-:W-:Y:S02]  /*17c70*/  LOP3.LUT R21, R21, R19, RZ, 0xfc, !PT ;  /* 0x0000001315157212 */ /* 0x000fe400078efcff */
[----:B------:R-:W-:Y:S01]  /*17c80*/  LOP3.LUT R20, R19, 0x8, R20, 0xfe, !PT ;  /* 0x0000000813147812 */ /* 0x000fe200078efe14 */
[----:B------:R-:W-:Y:S01]  /*17c90*/  FMUL R19, R10, UR9 ;  /* 0x000000090a137c20 */ /* 0x000fe20008400000 */
[CC--:B------:R-:W-:Y:S02]  /*17ca0*/  ISETP.GE.AND P3, PT, R21.reuse, R3.reuse, PT ;  /* 0x000000031500720c */ /* 0x0c0fe40003f66270 */
[-C--:B------:R-:W-:Y:S02]  /*17cb0*/  ISETP.GT.AND P6, PT, R21, R3.reuse, PT ;  /* 0x000000031500720c */ /* 0x080fe40003fc4270 */
[----:B------:R-:W-:Y:S02]  /*17cc0*/  FSEL R10, R16, -INF , P5 ;  /* 0xff800000100a7808 */ /* 0x000fe40002800000 */
[----:B------:R-:W-:-:S02]  /*17cd0*/  ISETP.GE.AND P5, PT, R20, R3, PT ;  /* 0x000000031400720c */ /* 0x000fc40003fa6270 */
[----:B------:R-:W-:Y:S02]  /*17ce0*/  FSEL R16, R13, -INF , P3 ;  /* 0xff8000000d107808 */ /* 0x000fe40001800000 */
[----:B------:R-:W-:Y:S01]  /*17cf0*/  FSEL R13, R17, -INF , P6 ;  /* 0xff800000110d7808 */ /* 0x000fe20003000000 */
[----:B------:R-:W-:Y:S01]  /*17d00*/  FMUL R17, R4, UR9 ;  /* 0x0000000904117c20 */ /* 0x000fe20008400000 */
[-C--:B------:R-:W-:Y:S01]  /*17d10*/  ISETP.GT.AND P2, PT, R20, R3.reuse, PT ;  /* 0x000000031400720c */ /* 0x080fe20003f44270 */
[----:B------:R-:W-:Y:S01]  /*17d20*/  FMUL R4, R5, UR9 ;  /* 0x0000000905047c20 */ /* 0x000fe20008400000 */
[----:B------:R-:W-:Y:S02]  /*17d30*/  FSEL R14, R19, -INF , P4 ;  /* 0xff800000130e7808 */ /* 0x000fe40002000000 */
[----:B------:R-:W-:Y:S02]  /*17d40*/  FSEL R15, R15, -INF , P5 ;  /* 0xff8000000f0f7808 */ /* 0x000fe40002800000 */
[----:B------:R-:W-:-:S02]  /*17d50*/  ISETP.GE.AND P4, PT, R29, R3, PT ;  /* 0x000000031d00720c */ /* 0x000fc40003f86270 */
[-C--:B------:R-:W-:Y:S02]  /*17d60*/  ISETP.GT.AND P3, PT, R29, R3.reuse, PT ;  /* 0x000000031d00720c */ /* 0x080fe40003f64270 */
[CC--:B------:R-:W-:Y:S02]  /*17d70*/  ISETP.GE.AND P6, PT, R28.reuse, R3.reuse, PT ;  /* 0x000000031c00720c */ /* 0x0c0fe40003fc6270 */
[----:B------:R-:W-:Y:S01]  /*17d80*/  ISETP.GT.AND P5, PT, R28, R3, PT ;  /* 0x000000031c00720c */ /* 0x000fe20003fa4270 */
[----:B------:R-:W-:Y:S01]  /*17d90*/  VIADD R3, R3, 0x41 ;  /* 0x0000004103037836 */ /* 0x000fe20000000000 */
[----:B------:R-:W-:Y:S01]  /*17da0*/  FSEL R5, R18, -INF , P2 ;  /* 0xff80000012057808 */ /* 0x000fe20001000000 */
[----:B------:R-:W-:Y:S01]  /*17db0*/  FMUL R6, R6, UR9 ;  /* 0x0000000906067c20 */ /* 0x000fe20008400000 */
[----:B------:R-:W-:Y:S01]  /*17dc0*/  FSEL R18, R17, -INF , P4 ;  /* 0xff80000011127808 */ /* 0x000fe20002000000 */
[----:B------:R-:W-:Y:S01]  /*17dd0*/  FMUL R7, R7, UR9 ;  /* 0x0000000907077c20 */ /* 0x000fe20008400000 */
[----:B------:R-:W-:Y:S01]  /*17de0*/  FSEL R17, R4, -INF , P3 ;  /* 0xff80000004117808 */ /* 0x000fe20001800000 */
[----:B------:R-:W-:Y:S01]  /*17df0*/  FMUL R4, R25, UR9 ;  /* 0x0000000919047c20 */ /* 0x000fe20008400000 */
[-C--:B------:R-:W-:Y:S01]  /*17e00*/  ISETP.GE.AND P4, PT, R20, R3.reuse, PT ;  /* 0x000000031400720c */ /* 0x080fe20003f86270 */
[----:B------:R-:W-:Y:S01]  /*17e10*/  FMUL R19, R27, UR9 ;  /* 0x000000091b137c20 */ /* 0x000fe20008400000 */
[-C--:B------:R-:W-:Y:S01]  /*17e20*/  ISETP.GE.AND P2, PT, R21, R3.reuse, PT ;  /* 0x000000031500720c */ /* 0x080fe20003f46270 */
[----:B------:R-:W-:Y:S01]  /*17e30*/  FMUL R20, R9, UR9 ;  /* 0x0000000909147c20 */ /* 0x000fe20008400000 */
[----:B------:R-:W-:-:S02]  /*17e40*/  ISETP.GE.AND P3, PT, R29, R3, PT ;  /* 0x000000031d00720c */ /* 0x000fc40003f66270 */
[----:B------:R-:W-:Y:S02]  /*17e50*/  FSEL R6, R6, -INF , P6 ;  /* 0xff80000006067808 */ /* 0x000fe40003000000 */
[----:B------:R-:W-:Y:S01]  /*17e60*/  ISETP.GE.AND P6, PT, R28, R3, PT ;  /* 0x000000031c00720c */ /* 0x000fe20003fc6270 */
[----:B------:R-:W-:Y:S01]  /*17e70*/  FMUL R3, R11, UR9 ;  /* 0x000000090b037c20 */ /* 0x000fe20008400000 */
[----:B------:R-:W-:Y:S02]  /*17e80*/  FSEL R23, R7, -INF , P5 ;  /* 0xff80000007177808 */ /* 0x000fe40002800000 */
[----:B------:R-:W-:Y:S02]  /*17e90*/  FSEL R7, R4, -INF , P2 ;  /* 0xff80000004077808 */ /* 0x000fe40001000000 */
[----:B------:R-:W-:Y:S02]  /*17ea0*/  FSEL R9, R19, -INF , P4 ;  /* 0xff80000013097808 */ /* 0x000fe40002000000 */
[----:B------:R-:W-:-:S02]  /*17eb0*/  FMNMX3 R11, R15, R5, R10, !PT ;  /* 0x000000050f0b7276 */ /* 0x000fc4000780000a */
[----:B------:R-:W-:Y:S02]  /*17ec0*/  FSEL R24, R20, -INF , P3 ;  /* 0xff80000014187808 */ /* 0x000fe40001800000 */
[----:B------:R-:W-:Y:S02]  /*17ed0*/  FMNMX3 R4, R18, R17, R12, !PT ;  /* 0x0000001112047276 */ /* 0x000fe4000780000c */
[----:B------:R-:W-:Y:S02]  /*17ee0*/  FMNMX3 R19, R16, R13, R8, !PT ;  /* 0x0000000d10137276 */ /* 0x000fe40007800008 */
[----:B------:R-:W-:Y:S02]  /*17ef0*/  FMNMX R20, R9, R11, !PT ;  /* 0x0000000b09147209 */ /* 0x000fe40007800000 */
[----:B------:R-:W-:Y:S02]  /*17f00*/  FMNMX R11, R24, R4, !PT ;  /* 0x00000004180b7209 */ /* 0x000fe40007800000 */
[----:B------:R-:W-:-:S03]  /*17f10*/  FMNMX R25, R7, R19, !PT ;  /* 0x0000001307197209 */ /* 0x000fc60007800000 */
[----:B------:R-:W0:Y:S04]  /*17f20*/  SHFL.BFLY PT, R19, R11, 0x2, 0x1f ;  /* 0x0c401f000b137f89 */ /* 0x000e2800000e0000 */
[----:B------:R-:W1:Y:S04]  /*17f30*/  SHFL.BFLY PT, R26, R25, 0x2, 0x1f ;  /* 0x0c401f00191a7f89 */ /* 0x000e6800000e0000 */
[----:B------:R-:W2:Y:S01]  /*17f40*/  SHFL.BFLY PT, R21, R20, 0x2, 0x1f ;  /* 0x0c401f0014157f89 */ /* 0x000ea200000e0000 */
[----:B0-----:R-:W-:-:S05]  /*17f50*/  FMNMX R11, R11, R19, !PT ;  /* 0x000000130b0b7209 */ /* 0x001fca0007800000 */
[----:B------:R-:W0:Y:S01]  /*17f60*/  SHFL.BFLY PT, R19, R11, 0x1, 0x1f ;  /* 0x0c201f000b137f89 */ /* 0x000e2200000e0000 */
[----:B-1----:R-:W-:Y:S02]  /*17f70*/  FMNMX R25, R25, R26, !PT ;  /* 0x0000001a19197209 */ /* 0x002fe40007800000 */
[----:B--2---:R-:W-:-:S03]  /*17f80*/  FMNMX R20, R20, R21, !PT ;  /* 0x0000001514147209 */ /* 0x004fc60007800000 */
[----:B------:R-:W1:Y:S04]  /*17f90*/  SHFL.BFLY PT, R26, R25, 0x1, 0x1f ;  /* 0x0c201f00191a7f89 */ /* 0x000e6800000e0000 */
[----:B------:R-:W2:Y:S01]  /*17fa0*/  SHFL.BFLY PT, R21, R20, 0x1, 0x1f ;  /* 0x0c201f0014157f89 */ /* 0x000ea200000e0000 */
[----:B---3--:R-:W-:-:S03]  /*17fb0*/  SHF.R.U32.HI R29, RZ, 0x3, R0 ;  /* 0x00000003ff1d7819 */ /* 0x008fc60000011600 */
[----:B------:R3:W-:Y:S01]  /*17fc0*/  STL [R1+0x1de4], R8 ;  /* 0x001de40801007387 */ /* 0x0007e20000100800 */
[----:B------:R-:W-:Y:S02]  /*17fd0*/  LOP3.LUT R29, R29, 0x1c, RZ, 0xc0, !PT ;  /* 0x0000001c1d1d7812 */ /* 0x000fe400078ec0ff */
[----:B0-----:R-:W-:Y:S02]  /*17fe0*/  FMNMX R27, R11, R19, !PT ;  /* 0x000000130b1b7209 */ /* 0x001fe40007800000 */
[----:B------:R-:W-:-:S04]  /*17ff0*/  LOP3.LUT R11, R2, 0x1c, RZ, 0xc0, !PT ;  /* 0x0000001c020b7812 */ /* 0x000fc800078ec0ff */
[----:B---3--:R-:W-:Y:S02]  /*18000*/  LEA R8, R11, UR6, 0x3 ;  /* 0x000000060b087c11 */ /* 0x008fe4000f8e18ff */
[----:B-1----:R-:W-:Y:S02]  /*18010*/  FMNMX R28, R25, R26, !PT ;  /* 0x0000001a191c7209 */ /* 0x002fe40007800000 */
[----:B--2---:R-:W-:Y:S02]  /*18020*/  FMNMX R25, R20, R21, !PT ;  /* 0x0000001514197209 */ /* 0x004fe40007800000 */
[----:B------:R-:W-:-:S05]  /*18030*/  IADD3 R20, PT, PT, R8, R29, RZ ;  /* 0x0000001d08147210 */ /* 0x000fca0007ffe0ff */
[----:B------:R-:W-:Y:S04]  /*18040*/  @!P1 STS [R20], R28 ;  /* 0x0000001c14009388 */ /* 0x000fe80000000800 */
[----:B------:R0:W-:Y:S01]  /*18050*/  STL [R1+0x1dd4], R20 ;  /* 0x001dd41401007387 */ /* 0x0001e20000100800 */
[----:B------:R-:W-:Y:S02]  /*18060*/  FSEL R22, R3, -INF , P6 ;  /* 0xff80000003167808 */ /* 0x000fe40003000000 */
[----:B------:R-:W-:Y:S01]  /*18070*/  FMNMX3 R3, R6, R23, R14, !PT ;  /* 0x0000001706037276 */ /* 0x000fe2000780000e */
[----:B0-----:R-:W2:Y:S03]  /*18080*/  LDL R20, [R1+0x528] ;  /* 0x0005280001147983 */ /* 0x001ea60000100800 */
[----:B------:R-:W-:-:S05]  /*18090*/  FMNMX R3, R22, R3, !PT ;  /* 0x0000000316037209 */ /* 0x000fca0007800000 */
[----:B------:R-:W0:Y:S01]  /*180a0*/  SHFL.BFLY PT, R4, R3, 0x2, 0x1f ;  /* 0x0c401f0003047f89 */ /* 0x000e2200000e0000 */
[----:B------:R-:W-:Y:S02]  /*180b0*/  SHF.R.U32.HI R26, RZ, 0x2, R2 ;  /* 0x00000002ff1a7819 */ /* 0x000fe40000011602 */
[----:B0-----:R-:W-:-:S05]  /*180c0*/  FMNMX R3, R3, R4, !PT ;  /* 0x0000000403037209 */ /* 0x001fca0007800000 */
[----:B------:R-:W0:Y:S01]  /*180d0*/  SHFL.BFLY PT, R4, R3, 0x1, 0x1f ;  /* 0x0c201f0003047f89 */ /* 0x000e2200000e0000 */
[----:B------:R-:W-:-:S04]  /*180e0*/  SGXT.U32 R19, R26, 0x3 ;  /* 0x000000031a13781a */ /* 0x000fc80000000000 */
[----:B------:R-:W-:-:S04]  /*180f0*/  LOP3.LUT R11, R19, 0x8, RZ, 0xfc, !PT ;  /* 0x00000008130b7812 */ /* 0x000fc800078efcff */
[----:B------:R-:W-:Y:S02]  /*18100*/  LEA R21, R11, UR6, 0x5 ;  /* 0x000000060b157c11 */ /* 0x000fe4000f8e28ff */
[----:B0-----:R-:W-:Y:S02]  /*18110*/  FMNMX R26, R3, R4, !PT ;  /* 0x00000004031a7209 */ /* 0x001fe40007800000 */
[C---:B------:R-:W-:Y:S02]  /*18120*/  LOP3.LUT R4, R19.reuse, 0x10, RZ, 0xfc, !PT ;  /* 0x0000001013047812 */ /* 0x040fe400078efcff */
[----:B------:R-:W-:Y:S02]  /*18130*/  LOP3.LUT R3, R19, 0x18, RZ, 0xfc, !PT ;  /* 0x0000001813037812 */ /* 0x000fe400078efcff */
[----:B------:R-:W-:Y:S02]  /*18140*/  LEA R4, R4, UR6, 0x5 ;  /* 0x0000000604047c11 */ /* 0x000fe4000f8e28ff */
[----:B------:R-:W-:-:S02]  /*18150*/  LEA R3, R3, UR6, 0x5 ;  /* 0x0000000603037c11 */ /* 0x000fc4000f8e28ff */
[C---:B------:R-:W-:Y:S01]  /*18160*/  IADD3 R19, PT, PT, R29.reuse, R21, RZ ;  /* 0x000000151d137210 */ /* 0x040fe20007ffe0ff */
[C---:B------:R-:W-:Y:S01]  /*18170*/  IMAD.IADD R11, R29.reuse, 0x1, R4 ;  /* 0x000000011d0b7824 */ /* 0x040fe200078e0204 */
[----:B------:R-:W-:-:S03]  /*18180*/  IADD3 R29, PT, PT, R29, R3, RZ ;  /* 0x000000031d1d7210 */ /* 0x000fc60007ffe0ff */
[----:B------:R-:W-:Y:S04]  /*18190*/  @!P1 STS [R19], R25 ;  /* 0x0000001913009388 */ /* 0x000fe80000000800 */
[----:B------:R-:W-:Y:S04]  /*181a0*/  @!P1 STS [R11], R27 ;  /* 0x0000001b0b009388 */ /* 0x000fe80000000800 */
[----:B------:R-:W-:Y:S01]  /*181b0*/  @!P1 STS [R29], R26 ;  /* 0x0000001a1d009388 */ /* 0x000fe20000000800 */
[----:B------:R-:W-:Y:S01]  /*181c0*/  LEA R28, R0, UR6, 0x2 ;  /* 0x00000006001c7c11 */ /* 0x000fe2000f8e10ff */
[----:B------:R-:W-:Y:S06]  /*181d0*/  BAR.SYNC.DEFER_BLOCKING 0x0 ;  /* 0x0000000000007b1d */ /* 0x000fec0000010000 */
[----:B------:R-:W3:Y:S04]  /*181e0*/  LDL R0, [R1+0x52c] ;  /* 0x00052c0001007983 */ /* 0x000ee80000100800 */
[----:B------:R-:W0:Y:S04]  /*181f0*/  LDS R25, [R28] ;  /* 0x000000001c197984 */ /* 0x000e280000000800 */
[----:B0-----:R-:W0:Y:S02]  /*18200*/  SHFL.BFLY PT, R26, R25, 0x4, 0x1f ;  /* 0x0c801f00191a7f89 */ /* 0x001e2400000e0000 */
[----:B0-----:R-:W-:-:S05]  /*18210*/  FMNMX R26, R25, R26, !PT ;  /* 0x0000001a191a7209 */ /* 0x001fca0007800000 */
[----:B------:R-:W0:Y:S02]  /*18220*/  SHFL.BFLY PT, R25, R26, 0x2, 0x1f ;  /* 0x0c401f001a197f89 */ /* 0x000e2400000e0000 */
[----:B0-----:R-:W-:-:S05]  /*18230*/  FMNMX R25, R26, R25, !PT ;  /* 0x000000191a197209 */ /* 0x001fca0007800000 */
[----:B------:R-:W0:Y:S02]  /*18240*/  SHFL.BFLY PT, R26, R25, 0x1, 0x1f ;  /* 0x0c201f00191a7f89 */ /* 0x000e2400000e0000 */
[----:B0-----:R-:W-:-:S05]  /*18250*/  FMNMX R26, R25, R26, !PT ;  /* 0x0000001a191a7209 */ /* 0x001fca0007800000 */
[----:B------:R-:W-:Y:S01]  /*18260*/  @!P0 STS [R28], R26 ;  /* 0x0000001a1c008388 */ /* 0x000fe20000000800 */
[----:B------:R-:W-:Y:S06]  /*18270*/  BAR.SYNC.DEFER_BLOCKING 0x0 ;  /* 0x0000000000007b1d */ /* 0x000fec0000010000 */
[----:B------:R0:W2:Y:S04]  /*18280*/  LDS R25, [R8] ;  /* 0x0000000008197984 */ /* 0x0000a80000000800 */
[----:B------:R2:W-:Y:S04]  /*18290*/  STL [R1+0x1dd8], R19 ;  /* 0x001dd81301007387 */ /* 0x0005e80000100800 */
[----:B------:R1:W-:Y:S04]  /*182a0*/  STL [R1+0x1ddc], R11 ;  /* 0x001ddc0b01007387 */ /* 0x0003e80000100800 */
[----:B------:R4:W-:Y:S04]  /*182b0*/  STL [R1+0x1de0], R29 ;  /* 0x001de01d01007387 */ /* 0x0009e80000100800 */
[----:B0-----:R-:W5:Y:S04]  /*182c0*/  LDL.LU R8, [R1+0x1de4] ;  /* 0x001de40001087983 */ /* 0x001f680000300800 */
[----:B------:R-:W3:Y:S01]  /*182d0*/  LDS R26, [R21] ;  /* 0x00000000151a7984 */ /* 0x000ee20000000800 */
[----:B--2---:R-:W-:-:S03]  /*182e0*/  FMNMX R19, R25, R20, !PT ;  /* 0x0000001419137209 */ /* 0x004fc60007800000 */
[----:B------:R-:W-:Y:S02]  /*182f0*/  STL [R1+0x1dc8], R4 ;  /* 0x001dc80401007387 */ /* 0x000fe40000100800 */
[--C-:B------:R-:W-:Y:S01]  /*18300*/  FADD R16, R16, -R19.reuse ;  /* 0x8000001310107221 */ /* 0x100fe20000000000 */
[----:B------:R-:W-:Y:S01]  /*18310*/  FADD R13, R13, -R19 ;  /* 0x800000130d0d7221 */ /* 0x000fe20000000000 */
[----:B------:R-:W0:Y:S02]  /*18320*/  LDS R25, [R4] ;  /* 0x0000000004197984 */ /* 0x000e240000000800 */
[----:B------:R-:W-:Y:S01]  /*18330*/  FMUL R16, R16, 1.4426950216293334961 ;  /* 0x3fb8aa3b10107820 */ /* 0x000fe20000400000 */
[----:B------:R-:W-:-:S03]  /*18340*/  FMUL R13, R13, 1.4426950216293334961 ;  /* 0x3fb8aa3b0d0d7820 */ /* 0x000fc60000400000 */
[----:B-1----:R-:W1:Y:S08]  /*18350*/  MUFU.EX2 R11, R16 ;  /* 0x00000010000b7308 */ /* 0x002e700000000800 */
[----:B----4-:R2:W4:Y:S01]  /*18360*/  MUFU.EX2 R29, R13 ;  /* 0x0000000d001d7308 */ /* 0x0105220000000800 */
[----:B------:R-:W-:Y:S04]  /*18370*/  STL [R1+0x2d0], R19 ;  /* 0x0002d01301007387 */ /* 0x000fe80000100800 */
[----:B-1----:R-:W-:Y:S04]  /*18380*/  STL [R1+0x280], R11 ;  /* 0x0002800b01007387 */ /* 0x002fe80000100800 */
[----:B------:R-:W-:Y:S04]  /*18390*/  STL [R1+0x1dcc], R3 ;  /* 0x001dcc0301007387 */ /* 0x000fe80000100800 */
[----:B--2---:R1:W2:Y:S04]  /*183a0*/  LDS R13, [R3] ;  /* 0x00000000030d7984 */ /* 0x0042a80000000800 */
[----:B----4-:R-:W-:Y:S04]  /*183b0*/  STL [R1+0x27c], R29 ;  /* 0x00027c1d01007387 */ /* 0x010fe80000100800 */
[----:B-1----:R-:W4:Y:S01]  /*183c0*/  LDL R3, [R1+0x2d0] ;  /* 0x0002d00001037983 */ /* 0x002f220000100800 */
[----:B---3--:R-:W-:-:S03]  /*183d0*/  FMNMX R4, R26, R0, !PT ;  /* 0x000000001a047209 */ /* 0x008fc60007800000 */
[----:B------:R-:W0:Y:S04]  /*183e0*/  LDL R0, [R1+0x540] ;  /* 0x0005400001007983 */ /* 0x000e280000100800 */
[----:B------:R-:W-:Y:S01]  /*183f0*/  STL [R1+0x2c4], R4 ;  /* 0x0002c40401007387 */ /* 0x000fe20000100800 */
[----:B-----5:R-:W-:-:S04]  /*18400*/  FADD R8, R8, -R19 ;  /* 0x8000001308087221 */ /* 0x020fc80000000000 */
[----:B------:R-:W-:-:S04]  /*18410*/  FMUL R8, R8, 1.4426950216293334961 ;  /* 0x3fb8aa3b08087820 */ /* 0x000fc80000400000 */
[----:B------:R1:W3:Y:S02]  /*18420*/  MUFU.EX2 R27, R8 ;  /* 0x00000008001b7308 */ /* 0x0002e40000000800 */
[----:B-1----:R-:W-:Y:S01]  /*18430*/  FADD R8, R15, -R4 ;  /* 0x800000040f087221 */ /* 0x002fe20000000000 */
[----:B---3--:R-:W-:Y:S01]  /*18440*/  STL [R1+0x274], R27 ;  /* 0x0002741b01007387 */ /* 0x008fe20000100800 */
[----:B----4-:R-:W-:-:S04]  /*18450*/  FADD R7, R7, -R3 ;  /* 0x8000000307077221 */ /* 0x010fc80000000000 */
[----:B------:R-:W-:-:S04]  /*18460*/  FMUL R7, R7, 1.4426950216293334961 ;  /* 0x3fb8aa3b07077820 */ /* 0x000fc80000400000 */
[----:B------:R1:W3:Y:S02]  /*18470*/  MUFU.EX2 R16, R7 ;  /* 0x0000000700107308 */ /* 0x0002e40000000800 */
[----:B-1----:R-:W-:-:S06]  /*18480*/  FMUL R7, R8, 1.4426950216293334961 ;  /* 0x3fb8aa3b08077820 */ /* 0x002fcc0000400000 */
[----:B------:R-:W1:Y:S01]  /*18490*/  MUFU.EX2 R20, R7 ;  /* 0x0000000700147308 */ /* 0x000e620000000800 */
[----:B---3--:R-:W-:Y:S04]  /*184a0*/  STL [R1+0x264], R16 ;  /* 0x0002641001007387 */ /* 0x008fe80000100800 */
[----:B-1----:R-:W-:Y:S04]  /*184b0*/  STL [R1+0x260], R20 ;  /* 0x0002601401007387 */ /* 0x002fe80000100800 */
[----:B------:R-:W2:Y:S01]  /*184c0*/  LDL R8, [R1+0x544] ;  /* 0x0005440001087983 */ /* 0x000ea20000100800 */
[--C-:B------:R-:W-:Y:S01]  /*184d0*/  FADD R5, R5, -R4.reuse ;  /* 0x8000000405057221 */ /* 0x100fe20000000000 */
[----:B------:R-:W-:-:S03]  /*184e0*/  FADD R7, R10, -R4 ;  /* 0x800000040a077221 */ /* 0x000fc60000000000 */
[----:B------:R-:W-:Y:S01]  /*184f0*/  FMUL R5, R5, 1.4426950216293334961 ;  /* 0x3fb8aa3b05057820 */ /* 0x000fe20000400000 */
[----:B0-----:R-:W-:Y:S01]  /*18500*/  FMNMX R10, R25, R0, !PT ;  /* 0x00000000190a7209 */ /* 0x001fe20007800000 */
[----:B------:R-:W-:Y:S02]  /*18510*/  FMUL R7, R7, 1.4426950216293334961 ;  /* 0x3fb8aa3b07077820 */ /* 0x000fe40000400000 */
[----:B------:R0:W1:Y:S02]  /*18520*/  MUFU.EX2 R19, R5 ;  /* 0x0000000500137308 */ /* 0x0000640000000800 */
[----:B0-----:R-:W-:-:S06]  /*18530*/  FADD R5, R9, -R4 ;  /* 0x8000000409057221 */ /* 0x001fcc0000000000 */
[----:B------:R0:W3:Y:S01]  /*18540*/  MUFU.EX2 R26, R7 ;  /* 0x00000007001a7308 */ /* 0x0000e20000000800 */
[----:B------:R-:W-:Y:S01]  /*18550*/  FMUL R5, R5, 1.4426950216293334961 ;  /* 0x3fb8aa3b05057820 */ /* 0x000fe20000400000 */
[----:B0-----:R-:W-:-:S06]  /*18560*/  FADD R7, R18, -R10 ;  /* 0x8000000a12077221 */ /* 0x001fcc0000000000 */
[----:B------:R0:W4:Y:S01]  /*18570*/  MUFU.EX2 R15, R5 ;  /* 0x00000005000f7308 */ /* 0x0001220000000800 */
[----:B------:R-:W-:Y:S01]  /*18580*/  FMUL R7, R7, 1.4426950216293334961 ;  /* 0x3fb8aa3b07077820 */ /* 0x000fe20000400000 */
[----:B0-----:R-:W-:-:S06]  /*18590*/  FADD R5, R17, -R10 ;  /* 0x8000000a11057221 */ /* 0x001fcc0000000000 */
[----:B------:R0:W5:Y:S02]  /*185a0*/  MUFU.EX2 R25, R7 ;  /* 0x0000000700197308 */ /* 0x0001640000000800 */
[----:B0-----:R-:W-:Y:S01]  /*185b0*/  FMUL R7, R5, 1.4426950216293334961 ;  /* 0x3fb8aa3b05077820 */ /* 0x001fe20000400000 */
[----:B------:R-:W-:-:S04]  /*185c0*/  FADD R5, R12, -R10 ;  /* 0x8000000a0c057221 */ /* 0x000fc80000000000 */
[----:B------:R-:W-:Y:S01]  /*185d0*/  FMUL R5, R5, 1.4426950216293334961 ;  /* 0x3fb8aa3b05057820 */ /* 0x000fe20000400000 */
[----:B------:R0:W3:Y:S08]  /*185e0*/  MUFU.EX2 R0, R7 ;  /* 0x0000000700007308 */ /* 0x0000f00000000800 */
[----:B------:R2:W2:Y:S01]  /*185f0*/  MUFU.EX2 R12, R5 ;  /* 0x00000005000c7308 */ /* 0x0004a20000000800 */
[----:B0-----:R-:W-:-:S04]  /*18600*/  FADD R7, R24, -R10 ;  /* 0x8000000a18077221 */ /* 0x001fc80000000000 */
[----:B------:R-:W-:Y:S01]  /*18610*/  FMUL R7, R7, 1.4426950216293334961 ;  /* 0x3fb8aa3b07077820 */ /* 0x000fe20000400000 */
[----:B-1----:R-:W-:Y:S04]  /*18620*/  STL [R1+0x25c], R19 ;  /* 0x00025c1301007387 */ /* 0x002fe80000100800 */
[----:B------:R-:W-:Y:S04]  /*18630*/  STL [R1+0x2bc], R10 ;  /* 0x0002bc0a01007387 */ /* 0x000fe80000100800 */
[----:B---3--:R-:W-:Y:S04]  /*18640*/  STL [R1+0x23c], R26 ;  /* 0x00023c1a01007387 */ /* 0x008fe80000100800 */
[----:B----4-:R-:W-:Y:S04]  /*18650*/  STL [R1+0x238], R15 ;  /* 0x0002380f01007387 */ /* 0x010fe80000100800 */
[----:B-----5:R-:W-:Y:S04]  /*18660*/  STL [R1+0x234], R25 ;  /* 0x0002341901007387 */ /* 0x020fe80000100800 */
[----:B------:R-:W-:Y:S01]  /*18670*/  STL [R1+0x228], R0 ;  /* 0x0002280001007387 */ /* 0x000fe20000100800 */
[----:B------:R-:W-:Y:S01]  /*18680*/  BAR.SYNC.DEFER_BLOCKING 0x0 ;  /* 0x0000000000007b1d */ /* 0x000fe20000010000 */
[----:B--2---:R-:W-:-:S05]  /*18690*/  FMNMX R8, R13, R8, !PT ;  /* 0x000000080d087209 */ /* 0x004fca0007800000 */
[--C-:B------:R-:W-:Y:S01]  /*186a0*/  FADD R6, R6, -R8.reuse ;  /* 0x8000000806067221 */ /* 0x100fe20000000000 */
[----:B------:R-:W-:-:S03]  /*186b0*/  FADD R5, R23, -R8 ;  /* 0x8000000817057221 */ /* 0x000fc60000000000 */
[----:B------:R-:W-:Y:S01]  /*186c0*/  FMUL R6, R6, 1.4426950216293334961 ;  /* 0x3fb8aa3b06067820 */ /* 0x000fe20000400000 */
[----:B------:R-:W-:-:S03]  /*186d0*/  FMUL R5, R5, 1.4426950216293334961 ;  /* 0x3fb8aa3b05057820 */ /* 0x000fc60000400000 */
[----:B------:R0:W-:Y:S02]  /*186e0*/  MUFU.EX2 R17, R6 ;  /* 0x0000000600117308 */ /* 0x0001e40000000800 */
[----:B0-----:R-:W-:-:S06]  /*186f0*/  FADD R6, R14, -R8 ;  /* 0x800000080e067221 */ /* 0x001fcc0000000000 */
[----:B------:R-:W0:Y:S01]  /*18700*/  MUFU.EX2 R13, R7 ;  /* 0x00000007000d7308 */ /* 0x000e220000000800 */
[----:B------:R-:W-:-:S07]  /*18710*/  FMUL R6, R6, 1.4426950216293334961 ;  /* 0x3fb8aa3b06067820 */ /* 0x000fce0000400000 */
[----:B------:R1:W2:Y:S08]  /*18720*/  MUFU.EX2 R18, R5 ;  /* 0x0000000500127308 */ /* 0x0002b00000000800 */
[----:B------:R3:W4:Y:S01]  /*18730*/  MUFU.EX2 R9, R6 ;  /* 0x0000000600097308 */ /* 0x0007220000000800 */
[----:B------:R5:W-:Y:S01]  /*18740*/  STL [R1+0x2ac], R8 ;  /* 0x0002ac0801007387 */ /* 0x000be20000100800 */
[----:B-1----:R-:W-:-:S03]  /*18750*/  FADD R5, R22, -R8 ;  /* 0x8000000816057221 */ /* 0x002fc60000000000 */
[----:B------:R-:W-:Y:S04]  /*18760*/  STL [R1+0x220], R12 ;  /* 0x0002200c01007387 */ /* 0x000fe80000100800 */
[----:B0-----:R-:W-:Y:S01]  /*18770*/  STL [R1+0x214], R13 ;  /* 0x0002140d01007387 */ /* 0x001fe20000100800 */
[----:B-----5:R-:W-:-:S03]  /*18780*/  FADD R8, R11, R29 ;  /* 0x0000001d0b087221 */ /* 0x020fc60000000000 */
[----:B------:R-:W-:Y:S01]  /*18790*/  STL [R1+0x21c], R17 ;  /* 0x00021c1101007387 */ /* 0x000fe20000100800 */
[----:B---3--:R-:W-:-:S03]  /*187a0*/  FADD R6, R20, R19 ;  /* 0x0000001314067221 */ /* 0x008fc60000000000 */
[----:B--2---:R-:W-:Y:S04]  /*187b0*/  STL [R1+0x1fc], R18 ;  /* 0x0001fc1201007387 */ /* 0x004fe80000100800 */
[----:B------:R-:W2:Y:S04]  /*187c0*/  LDL.LU R29, [R1+0x1de0] ;  /* 0x001de000011d7983 */ /* 0x000ea80000300800 */
[----:B------:R-:W3:Y:S04]  /*187d0*/  LDL.LU R11, [R1+0x1ddc] ;  /* 0x001ddc00010b7983 */ /* 0x000ee80000300800 */
[----:B----4-:R0:W-:Y:S04]  /*187e0*/  STL [R1+0x1f8], R9 ;  /* 0x0001f80901007387 */ /* 0x0101e80000100800 */
[----:B------:R-:W4:Y:S04]  /*187f0*/  LDL.LU R19, [R1+0x1dd8] ;  /* 0x001dd80001137983 */ /* 0x000f280000300800 */
[----:B------:R-:W5:Y:S01]  /*18800*/  LDL.LU R20, [R1+0x1dd4] ;  /* 0x001dd40001147983 */ /* 0x000f620000300800 */
[----:B------:R-:W-:-:S04]  /*18810*/  FMUL R5, R5, 1.4426950216293334961 ;  /* 0x3fb8aa3b05057820 */ /* 0x000fc80000400000 */
[----:B------:R1:W0:Y:S01]  /*18820*/  MUFU.EX2 R10, R5 ;  /* 0x00000005000a7308 */ /* 0x0002220000000800 */
[----:B------:R-:W-:Y:S01]  /*18830*/  FADD R7, R17, R18 ;  /* 0x0000001211077221 */ /* 0x000fe20000000000 */
[----:B------:R-:W-:Y:S01]  /*18840*/  FADD R6, R26, R6 ;  /* 0x000000061a067221 */ /* 0x000fe20000000000 */
[----:B-1----:R-:W-:Y:S02]  /*18850*/  FADD R5, R25, R0 ;  /* 0x0000000019057221 */ /* 0x002fe40000000000 */
[----:B------:R-:W2:Y:S01]  /*18860*/  LDL.LU R0, [R1+0x1dd0] ;  /* 0x001dd00001007983 */ /* 0x000ea20000300800 */
[----:B------:R-:W-:Y:S01]  /*18870*/  FADD R7, R9, R7 ;  /* 0x0000000709077221 */ /* 0x000fe20000000000 */
[----:B0-----:R-:W-:Y:S02]  /*18880*/  FADD R9, R15, R6 ;  /* 0x000000060f097221 */ /* 0x001fe40000000000 */
[----:B------:R-:W-:Y:S04]  /*18890*/  STL [R1+0x1f4], R10 ;  /* 0x0001f40a01007387 */ /* 0x000fe80000100800 */
[----:B------:R-:W2:Y:S04]  /*188a0*/  LDL.64 R24, [R1+0x1450] ;  /* 0x0014500001187983 */ /* 0x000ea80000100a00 */
[----:B------:R-:W2:Y:S04]  /*188b0*/  LDL.64 R14, [R1+0x1448] ;  /* 0x00144800010e7983 */ /* 0x000ea80000100a00 */
[----:B------:R-:W2:Y:S01]  /*188c0*/  LDL.64 R22, [R1+0x1440] ;  /* 0x0014400001167983 */ /* 0x000ea20000100a00 */
[----:B------:R-:W-:Y:S01]  /*188d0*/  FADD R8, R27, R8 ;  /* 0x000000081b087221 */ /* 0x000fe20000000000 */
[----:B------:R-:W-:Y:S01]  /*188e0*/  FADD R5, R12, R5 ;  /* 0x000000050c057221 */ /* 0x000fe20000000000 */
[----:B------:R-:W-:Y:S01]  /*188f0*/  FADD R7, R10, R7 ;  /* 0x000000070a077221 */ /* 0x000fe20000000000 */
[----:B------:R-:W2:Y:S01]  /*18900*/  LDL.64 R26, [R1+0x1408] ;  /* 0x00140800011a7983 */ /* 0x000ea20000100a00 */
[----:B------:R-:W-:Y:S01]  /*18910*/  FADD R12, R16, R8 ;  /* 0x00000008100c7221 */ /* 0x000fe20000000000 */
[----:B------:R-:W-:-:S02]  /*18920*/  FADD R8, R13, R5 ;  /* 0x000000050d087221 */ /* 0x000fc40000000000 */
[----:B------:R-:W0:Y:S04]  /*18930*/  SHFL.BFLY PT, R10, R9, 0x2, 0x1f ;  /* 0x0c401f00090a7f89 */ /* 0x000e2800000e0000 */
[----:B------:R-:W1:Y:S04]  /*18940*/  SHFL.BFLY PT, R13, R12, 0x2, 0x1f ;  /* 0x0c401f000c0d7f89 */ /* 0x000e6800000e0000 */
[----:B------:R-:W1:Y:S04]  /*18950*/  SHFL.BFLY PT, R6, R8, 0x2, 0x1f ;  /* 0x0c401f0008067f89 */ /* 0x000e6800000e0000 */
[----:B------:R-:W1:Y:S04]  /*18960*/  SHFL.BFLY PT, R5, R7, 0x2, 0x1f ;  /* 0x0c401f0007057f89 */ /* 0x000e6800000e0000 */
[----:B------:R-:W2:Y:S01]  /*18970*/  LDL.64 R16, [R1+0x1438] ;  /* 0x0014380001107983 */ /* 0x000ea20000100a00 */
[----:B0-----:R-:W-:Y:S01]  /*18980*/  FADD R10, R9, R10 ;  /* 0x0000000a090a7221 */ /* 0x001fe20000000000 */
[----:B-1----:R-:W-:Y:S01]  /*18990*/  FADD R13, R12, R13 ;  /* 0x0000000d0c0d7221 */ /* 0x002fe20000000000 */
[----:B------:R-:W-:Y:S01]  /*189a0*/  FADD R6, R8, R6 ;  /* 0x0000000608067221 */ /* 0x000fe20000000000 */
[----:B------:R-:W-:-:S02]  /*189b0*/  FADD R5, R7, R5 ;  /* 0x0000000507057221 */ /* 0x000fc40000000000 */
[----:B------:R-:W0:Y:S04]  /*189c0*/  SHFL.BFLY PT, R8, R10, 0x1, 0x1f ;  /* 0x0c201f000a087f89 */ /* 0x000e2800000e0000 */
[----:B------:R-:W1:Y:S04]  /*189d0*/  SHFL.BFLY PT, R7, R13, 0x1, 0x1f ;  /* 0x0c201f000d077f89 */ /* 0x000e6800000e0000 */
[----:B------:R-:W1:Y:S04]  /*189e0*/  SHFL.BFLY PT, R9, R6, 0x1, 0x1f ;  /* 0x0c201f0006097f89 */ /* 0x000e6800000e0000 */
[----:B------:R-:W1:Y:S01]  /*189f0*/  SHFL.BFLY PT, R12, R5, 0x1, 0x1f ;  /* 0x0c201f00050c7f89 */ /* 0x000e6200000e0000 */
[----:B0-----:R-:W-:Y:S01]  /*18a00*/  FADD R8, R10, R8 ;  /* 0x000000080a087221 */ /* 0x001fe20000000000 */
[----:B-1----:R-:W-:Y:S01]  /*18a10*/  FADD R7, R13, R7 ;  /* 0x000000070d077221 */ /* 0x002fe20000000000 */
[----:B------:R-:W-:Y:S01]  /*18a20*/  FADD R6, R6, R9 ;  /* 0x0000000906067221 */ /* 0x000fe20000000000 */
[----:B------:R-:W-:-:S03]  /*18a30*/  FADD R5, R5, R12 ;  /* 0x0000000c05057221 */ /* 0x000fc60000000000 */
[----:B-----5:R-:W-:Y:S04]  /*18a40*/  @!P1 STS [R20], R7 ;  /* 0x0000000714009388 */ /* 0x020fe80000000800 */
[----:B----4-:R0:W-:Y:S04]  /*18a50*/  @!P1 STS [R19], R8 ;  /* 0x0000000813009388 */ /* 0x0101e80000000800 */
[----:B---3--:R-:W-:Y:S04]  /*18a60*/  @!P1 STS [R11], R6 ;  /* 0x000000060b009388 */ /* 0x008fe80000000800 */
[----:B--2---:R-:W-:Y:S01]  /*18a70*/  @!P1 STS [R29], R5 ;  /* 0x000000051d009388 */ /* 0x004fe20000000800 */
[----:B------:R-:W-:Y:S06]  /*18a80*/  BAR.SYNC.DEFER_BLOCKING 0x0 ;  /* 0x0000000000007b1d */ /* 0x000fec0000010000 */
[----:B0-----:R-:W2:Y:S04]  /*18a90*/  LDL.64 R18, [R1+0x13f0] ;  /* 0x0013f00001127983 */ /* 0x001ea80000100a00 */
[----:B------:R-:W0:Y:S04]  /*18aa0*/  LDS R5, [R28] ;  /* 0x000000001c057984 */ /* 0x000e280000000800 */
[----:B0-----:R-:W0:Y:S02]  /*18ab0*/  SHFL.BFLY PT, R6, R5, 0x4, 0x1f ;  /* 0x0c801f0005067f89 */ /* 0x001e2400000e0000 */
[----:B0-----:R-:W-:-:S05]  /*18ac0*/  FADD R6, R5, R6 ;  /* 0x0000000605067221 */ /* 0x001fca0000000000 */
[----:B------:R-:W0:Y:S02]  /*18ad0*/  SHFL.BFLY PT, R5, R6, 0x2, 0x1f ;  /* 0x0c401f0006057f89 */ /* 0x000e2400000e0000 */
[----:B0-----:R-:W-:-:S05]  /*18ae0*/  FADD R5, R6, R5 ;  /* 0x0000000506057221 */ /* 0x001fca0000000000 */
[----:B------:R-:W0:Y:S02]  /*18af0*/  SHFL.BFLY PT, R6, R5, 0x1, 0x1f ;  /* 0x0c201f0005067f89 */ /* 0x000e2400000e0000 */
[----:B0-----:R-:W-:-:S05]  /*18b00*/  FADD R6, R5, R6 ;  /* 0x0000000605067221 */ /* 0x001fca0000000000 */
[----:B------:R0:W-:Y:S01]  /*18b10*/  @!P0 STS [R28], R6 ;  /* 0x000000061c008388 */ /* 0x0001e20000000800 */
[C---:B------:R-:W-:Y:S01]  /*18b20*/  IMAD.WIDE R8, R0.reuse, 0x2, R14 ;  /* 0x0000000200087825 */ /* 0x040fe200078e020e */
[----:B------:R-:W-:Y:S03]  /*18b30*/  BAR.SYNC.DEFER_BLOCKING 0x0 ;  /* 0x0000000000007b1d */ /* 0x000fe60000010000 */
[----:B0-----:R-:W-:-:S03]  /*18b40*/  IMAD.WIDE R6, R0, 0x2, R24 ;  /* 0x0000000200067825 */ /* 0x001fc600078e0218 */
[----:B------:R-:W3:Y:S01]  /*18b50*/  LDL.64 R14, [R1+0x1410] ;  /* 0x00141000010e7983 */ /* 0x000ee20000100a00 */
[----:B------:R-:W-:-:S03]  /*18b60*/  IMAD.WIDE R10, R0, 0x2, R22 ;  /* 0x00000002000a7825 */ /* 0x000fc600078e0216 */
[----:B------:R-:W4:Y:S01]  /*18b70*/  LDL.64 R24, [R1+0x1400] ;  /* 0x0014000001187983 */ /* 0x000f220000100a00 */
[----:B------:R-:W-:-:S03]  /*18b80*/  IMAD.WIDE R12, R0, 0x2, R16 ;  /* 0x00000002000c7825 */ /* 0x000fc600078e0210 */
[----:B------:R-:W5:Y:S04]  /*18b90*/  LDL.64 R22, [R1+0x13f8] ;  /* 0x0013f80001167983 */ /* 0x000f680000100a00 */
[----:B------:R-:W2:Y:S04]  /*18ba0*/  LDL.64 R16, [R1+0x13e8] ;  /* 0x0013e80001107983 */ /* 0x000ea80000100a00 */
[----:B------:R0:W2:Y:S04]  /*18bb0*/  LDG.E.U16 R28, desc[UR10][R6.64] ;  /* 0x0000000a061c7981 */ /* 0x0000a8000c1e1500 */
[----:B------:R1:W2:Y:S04]  /*18bc0*/  LDG.E.U16 R5, desc[UR10][R8.64] ;  /* 0x0000000a08057981 */ /* 0x0002a8000c1e1500 */
[----:B------:R0:W2:Y:S04]  /*18bd0*/  LDG.E.U16 R20, desc[UR10][R10.64] ;  /* 0x0000000a0a147981 */ /* 0x0000a8000c1e1500 */
[----:B------:R-:W0:Y:S04]  /*18be0*/  LDL.64 R6, [R1+0x1430] ;  /* 0x0014300001067983 */ /* 0x000e280000100a00 */
[----:B------:R-:W1:Y:S04]  /*18bf0*/  LDL.64 R8, [R1+0x1428] ;  /* 0x0014280001087983 */ /* 0x000e680000100a00 */
[----:B------:R-:W2:Y:S04]  /*18c00*/  LDL.64 R10, [R1+0x1420] ;  /* 0x00142000010a7983 */ /* 0x000ea80000100a00 */
[----:B------:R0:W3:Y:S04]  /*18c10*/  LDG.E.U16 R29, desc[UR10][R12.64] ;  /* 0x0000000a0c1d7981 */ /* 0x0000e8000c1e1500 */
[----:B------:R-:W3:Y:S01]  /*18c20*/  LDL.64 R12, [R1+0x1418] ;  /* 0x00141800010c7983 */ /* 0x000ee20000100a00 */
[----:B0-----:R-:W-:-:S04]  /*18c30*/  IMAD.WIDE R6, R0, 0x2, R6 ;  /* 0x0000000200067825 */ /* 0x001fc800078e0206 */
[C---:B-1----:R-:W-:Y:S02]  /*18c40*/  IMAD.WIDE R8, R0.reuse, 0x2, R8 ;  /* 0x0000000200087825 */ /* 0x042fe400078e0208 */
[----:B------:R-:W4:Y:S02]  /*18c50*/  LDG.E.U16 R7, desc[UR10][R6.64] ;  /* 0x0000000a06077981 */ /* 0x000f24000c1e1500 */
[C---:B--2---:R-:W-:Y:S02]  /*18c60*/  IMAD.WIDE R10, R0.reuse, 0x2, R10 ;  /* 0x00000002000a7825 */ /* 0x044fe400078e020a */
[----:B------:R-:W2:Y:S04]  /*18c70*/  LDG.E.U16 R9, desc[UR10][R8.64] ;  /* 0x0000000a08097981 */ /* 0x000ea8000c1e1500 */
[----:B------:R0:W-:Y:S04]  /*18c80*/  STL [R1+0x51c], R5 ;  /* 0x00051c0501007387 */ /* 0x0001e80000100800 */
[----:B0-----:R-:W5:Y:S01]  /*18c90*/  LDG.E.U16 R5, desc[UR10][R10.64] ;  /* 0x0000000a0a057981 */ /* 0x001f62000c1e1500 */
[----:B---3--:R-:W-:-:S03]  /*18ca0*/  IMAD.WIDE R12, R0, 0x2, R12 ;  /* 0x00000002000c7825 */ /* 0x008fc600078e020c */
[----:B------:R0:W-:Y:S01]  /*18cb0*/  STL [R1+0x518], R20 ;  /* 0x0005181401007387 */ /* 0x0001e20000100800 */
[----:B------:R-:W-:-:S03]  /*18cc0*/  IMAD.WIDE R14, R0, 0x2, R14 ;  /* 0x00000002000e7825 */ /* 0x000fc600078e020e */
[----:B------:R1:W-:Y:S04]  /*18cd0*/  STL [R1+0x514], R29 ;  /* 0x0005141d01007387 */ /* 0x0003e80000100800 */
[----:B0-----:R-:W3:Y:S04]  /*18ce0*/  LDG.E.U16 R20, desc[UR10][R12.64] ;  /* 0x0000000a0c147981 */ /* 0x001ee8000c1e1500 */
[----:B-1----:R-:W3:Y:S04]  /*18cf0*/  LDG.E.U16 R29, desc[UR10][R14.64] ;  /* 0x0000000a0e1d7981 */ /* 0x002ee8000c1e1500 */
[----:B----4-:R0:W-:Y:S04]  /*18d00*/  STL [R1+0x510], R7 ;  /* 0x0005100701007387 */ /* 0x0101e80000100800 */
[----:B--2---:R-:W-:Y:S01]  /*18d10*/  STL [R1+0x50c], R9 ;  /* 0x00050c0901007387 */ /* 0x004fe20000100800 */
[----:B0-----:R-:W-:-:S03]  /*18d20*/  IMAD.WIDE R6, R0, 0x2, R26 ;  /* 0x0000000200067825 */ /* 0x001fc600078e021a */
[----:B-----5:R0:W-:Y:S04]  /*18d30*/  STL [R1+0x508], R5 ;  /* 0x0005080501007387 */ /* 0x0201e80000100800 */
[----:B0-----:R-:W2:Y:S01]  /*18d40*/  LDG.E.U16 R5, desc[UR10][R6.64] ;  /* 0x0000000a06057981 */ /* 0x001ea2000c1e1500 */
[----:B------:R-:W-:-:S04]  /*18d50*/  IMAD.WIDE R8, R0, 0x2, R24 ;  /* 0x0000000200087825 */ /* 0x000fc800078e0218 */
[C---:B------:R-:W-:Y:S01]  /*18d60*/  IMAD.WIDE R10, R0.reuse, 0x2, R22 ;  /* 0x00000002000a7825 */ /* 0x040fe200078e0216 */
[----:B------:R-:W4:Y:S04]  /*18d70*/  LDL.64 R6, [R1+0x13e0] ;  /* 0x0013e00001067983 */ /* 0x000f280000100a00 */
[----:B---3--:R0:W-:Y:S04]  /*18d80*/  STL [R1+0x504], R20 ;  /* 0x0005041401007387 */ /* 0x0081e80000100800 */
[----:B0-----:R-:W3:Y:S04]  /*18d90*/  LDG.E.U16 R20, desc[UR10][R8.64] ;  /* 0x0000000a08147981 */ /* 0x001ee8000c1e1500 */
[----:B------:R-:W5:Y:S04]  /*18da0*/  LDL.64 R8, [R1+0x13d8] ;  /* 0x0013d80001087983 */ /* 0x000f680000100a00 */
[----:B------:R0:W-:Y:S01]  /*18db0*/  STL [R1+0x500], R29 ;  /* 0x0005001d01007387 */ /* 0x0001e20000100800 */
[----:B------:R-:W-:-:S03]  /*18dc0*/  IMAD.WIDE R12, R0, 0x2, R18 ;  /* 0x00000002000c7825 */ /* 0x000fc600078e0212 */
[----:B------:R-:W5:Y:S01]  /*18dd0*/  LDL.64 R26, [R1+0x13b8] ;  /* 0x0013b800011a7983 */ /* 0x000f620000100a00 */
[----:B------:R-:W-:-:S03]  /*18de0*/  IMAD.WIDE R14, R0, 0x2, R16 ;  /* 0x00000002000e7825 */ /* 0x000fc600078e0210 */
[----:B------:R-:W5:Y:S04]  /*18df0*/  LDL.64 R24, [R1+0x13b0] ;  /* 0x0013b00001187983 */ /* 0x000f680000100a00 */
[----:B0-----:R-:W5:Y:S04]  /*18e00*/  LDG.E.U16 R29, desc[UR10][R10.64] ;  /* 0x0000000a0a1d7981 */ /* 0x001f68000c1e1500 */
[----:B------:R-:W5:Y:S04]  /*18e10*/  LDL.64 R22, [R1+0x13a8] ;  /* 0x0013a80001167983 */ /* 0x000f680000100a00 */
[----:B------:R-:W5:Y:S04]  /*18e20*/  LDL.64 R18, [R1+0x13a0] ;  /* 0x0013a00001127983 */ /* 0x000f680000100a00 */
[----:B------:R-:W5:Y:S04]  /*18e30*/  LDL.64 R10, [R1+0x13d0] ;  /* 0x0013d000010a7983 */ /* 0x000f680000100a00 */
[----:B------:R-:W5:Y:S04]  /*18e40*/  LDL.64 R16, [R1+0x1398] ;  /* 0x0013980001107983 */ /* 0x000f680000100a00 */
[----:B--2---:R0:W-:Y:S04]  /*18e50*/  STL [R1+0x4fc], R5 ;  /* 0x0004fc0501007387 */ /* 0x0041e80000100800 */
[----:B0-----:R-:W2:Y:S04]  /*18e60*/  LDG.E.U16 R5, desc[UR10][R12.64] ;  /* 0x0000000a0c057981 */ /* 0x001ea8000c1e1500 */
[----:B------:R-:W2:Y:S01]  /*18e70*/  LDL.64 R12, [R1+0x13c8] ;  /* 0x0013c800010c7983 */ /* 0x000ea20000100a00 */
[----:B----4-:R-:W-:-:S03]  /*18e80*/  IMAD.WIDE R6, R0, 0x2, R6 ;  /* 0x0000000200067825 */ /* 0x010fc600078e0206 */
[----:B---3--:R0:W-:Y:S04]  /*18e90*/  STL [R1+0x4f8], R20 ;  /* 0x0004f81401007387 */ /* 0x0081e80000100800 */
[----:B------:R-:W3:Y:S04]  /*18ea0*/  LDG.E.U16 R7, desc[UR10][R6.64] ;  /* 0x0000000a06077981 */ /* 0x000ee8000c1e1500 */
[----:B0-----:R-:W4:Y:S01]  /*18eb0*/  LDG.E.U16 R20, desc[UR10][R14.64] ;  /* 0x0000000a0e147981 */ /* 0x001f22000c1e1500 */
[----:B-----5:R-:W-:-:S06]  /*18ec0*/  IMAD.WIDE R8, R0, 0x2, R8 ;  /* 0x0000000200087825 */ /* 0x020fcc00078e0208 */
[----:B------:R-:W5:Y:S04]  /*18ed0*/  LDG.E.U16 R9, desc[UR10][R8.64] ;  /* 0x0000000a08097981 */ /* 0x000f68000c1e1500 */
[----:B------:R-:W5:Y:S04]  /*18ee0*/  LDL.64 R14, [R1+0x13c0] ;  /* 0x0013c000010e7983 */ /* 0x000f680000100a00 */
[----:B------:R0:W-:Y:S01]  /*18ef0*/  STL [R1+0x4f4], R29 ;  /* 0x0004f41d01007387 */ /* 0x0001e20000100800 */
[----:B------:R-:W-:-:S05]  /*18f00*/  IMAD.WIDE R10, R0, 0x2, R10 ;  /* 0x00000002000a7825 */ /* 0x000fca00078e020a */
[----:B0-----:R-:W5:Y:S04]  /*18f10*/  LDG.E.U16 R29, desc[UR10][R10.64] ;  /* 0x0000000a0a1d7981 */ /* 0x001f68000c1e1500 */
[----:B--2---:R0:W-:Y:S01]  /*18f20*/  STL [R1+0x4f0], R5 ;  /* 0x0004f00501007387 */ /* 0x0041e20000100800 */
[----:B------:R-:W-:-:S05]  /*18f30*/  IMAD.WIDE R12, R0, 0x2, R12 ;  /* 0x00000002000c7825 */ /* 0x000fca00078e020c */
[----:B0-----:R-:W2:Y:S04]  /*18f40*/  LDG.E.U16 R5, desc[UR10][R12.64] ;  /* 0x0000000a0c057981 */ /* 0x001ea8000c1e1500 */
[----:B----4-:R-:W-:Y:S04]  /*18f50*/  STL [R1+0x4ec], R20 ;  /* 0x0004ec1401007387 */ /* 0x010fe80000100800 */
[----:B---3--:R0:W-:Y:S01]  /*18f60*/  STL [R1+0x4e8], R7 ;  /* 0x0004e80701007387 */ /* 0x0081e20000100800 */
[----:B-----5:R-:W-:-:S03]  /*18f70*/  IMAD.WIDE R14, R0, 0x2, R14 ;  /* 0x00000002000e7825 */ /* 0x020fc600078e020e */
[----:B------:R1:W-:Y:S01]  /*18f80*/  STL [R1+0x4e4], R9 ;  /* 0x0004e40901007387 */ /* 0x0003e20000100800 */
[----:B0-----:R-:W-:-:S03]  /*18f90*/  IMAD.WIDE R6, R0, 0x2, R26 ;  /* 0x0000000200067825 */ /* 0x001fc600078e021a */
[----:B------:R0:W3:Y:S01]  /*18fa0*/  LDG.E.U16 R20, desc[UR10][R14.64] ;  /* 0x0000000a0e147981 */ /* 0x0000e2000c1e1500 */
[----:B-1----:R-:W-:-:S03]  /*18fb0*/  IMAD.WIDE R8, R0, 0x2, R24 ;  /* 0x0000000200087825 */ /* 0x002fc600078e0218 */
[----:B------:R1:W-:Y:S04]  /*18fc0*/  STL [R1+0x4e0], R29 ;  /* 0x0004e01d01007387 */ /* 0x0003e80000100800 */
[----:B-1----:R-:W4:Y:S04]  /*18fd0*/  LDG.E.U16 R29, desc[UR10][R6.64] ;  /* 0x0000000a061d7981 */ /* 0x002f28000c1e1500 */
[----:B------:R-:W5:Y:S04]  /*18fe0*/  LDL.64 R6, [R1+0x1390] ;  /* 0x0013900001067983 */ /* 0x000f680000100a00 */
[----:B--2---:R1:W-:Y:S04]  /*18ff0*/  STL [R1+0x4dc], R5 ;  /* 0x0004dc0501007387 */ /* 0x0043e80000100800 */
[----:B-1----:R-:W2:Y:S01]  /*19000*/  LDG.E.U16 R5, desc[UR10][R8.64] ;  /* 0x0000000a08057981 */ /* 0x002ea2000c1e1500 */
[----:B------:R-:W-:-:S04]  /*19010*/  IMAD.WIDE R10, R0, 0x2, R22 ;  /* 0x00000002000a7825 */ /* 0x000fc800078e0216 */
[C---:B------:R-:W-:Y:S01]  /*19020*/  IMAD.WIDE R12, R0.reuse, 0x2, R18 ;  /* 0x00000002000c7825 */ /* 0x040fe200078e0212 */
[----:B------:R-:W5:Y:S03]  /*19030*/  LDL.64 R8, [R1+0x1388] ;  /* 0x0013880001087983 */ /* 0x000f660000100a00 */
[C---:B0-----:R-:W-:Y:S01]  /*19040*/  IMAD.WIDE R14, R0.reuse, 0x2, R16 ;  /* 0x00000002000e7825 */ /* 0x041fe200078e0210 */
[----:B---3--:R0:W-:Y:S04]  /*19050*/  STL [R1+0x4d8], R20 ;  /* 0x0004d81401007387 */ /* 0x0081e80000100800 */
[----:B------:R-:W3:Y:S04]  /*19060*/  LDL.64 R26, [R1+0x1368] ;  /* 0x00136800011a7983 */ /* 0x000ee80000100a00 */
[----:B------:R-:W3:Y:S04]  /*19070*/  LDL.64 R24, [R1+0x1360] ;  /* 0x0013600001187983 */ /* 0x000ee80000100a00 */
[----:B0-----:R-:W3:Y:S04]  /*19080*/  LDG.E.U16 R20, desc[UR10][R10.64] ;  /* 0x0000000a0a147981 */ /* 0x001ee8000c1e1500 */
[----:B------:R-:W3:Y:S04]  /*19090*/  LDL.64 R22, [R1+0x1358] ;  /* 0x0013580001167983 */ /* 0x000ee80000100a00 */
[----:B------:R-:W3:Y:S04]  /*190a0*/  LDL.64 R18, [R1+0x1350] ;  /* 0x0013500001127983 */ /* 0x000ee80000100a00 */
[----:B------:R-:W3:Y:S04]  /*190b0*/  LDL.64 R10, [R1+0x1380] ;  /* 0x00138000010a7983 */ /* 0x000ee80000100a00 */
[----:B------:R-:W3:Y:S04]  /*190c0*/  LDL.64 R16, [R1+0x1348] ;  /* 0x0013480001107983 */ /* 0x000ee80000100a00 */
[----:B----4-:R0:W-:Y:S04]  /*190d0*/  STL [R1+0x4d4], R29 ;  /* 0x0004d41d01007387 */ /* 0x0101e80000100800 */
[----:B0-----:R-:W4:Y:S04]  /*190e0*/  LDG.E.U16 R29, desc[UR10][R12.64] ;  /* 0x0000000a0c1d7981 */ /* 0x001f28000c1e1500 */
[----:B------:R-:W4:Y:S04]  /*190f0*/  LDL.64 R12, [R1+0x1378] ;  /* 0x00137800010c7983 */ /* 0x000f280000100a00 */
[----:B--2---:R0:W-:Y:S04]  /*19100*/  STL [R1+0x4d0], R5 ;  /* 0x0004d00501007387 */ /* 0x0041e80000100800 */
[----:B0-----:R-:W2:Y:S04]  /*19110*/  LDG.E.U16 R5, desc[UR10][R14.64] ;  /* 0x0000000a0e057981 */ /* 0x001ea8000c1e1500 */
[----:B------:R-:W2:Y:S01]  /*19120*/  LDL.64 R14, [R1+0x1370] ;  /* 0x00137000010e7983 */ /* 0x000ea20000100a00 */
[----:B-----5:R-:W-:-:S04]  /*19130*/  IMAD.WIDE R6, R0, 0x2, R6 ;  /* 0x0000000200067825 */ /* 0x020fc800078e0206 */
[C---:B------:R-:W-:Y:S02]  /*19140*/  IMAD.WIDE R8, R0.reuse, 0x2, R8 ;  /* 0x0000000200087825 */ /* 0x040fe400078e0208 */
[----:B------:R-:W5:Y:S04]  /*19150*/  LDG.E.U16 R7, desc[UR10][R6.64] ;  /* 0x0000000a06077981 */ /* 0x000f68000c1e1500 */
[----:B------:R-:W5:Y:S04]  /*19160*/  LDG.E.U16 R9, desc[UR10][R8.64] ;  /* 0x0000000a08097981 */ /* 0x000f68000c1e1500 */
[----:B---3--:R0:W-:Y:S01]  /*19170*/  STL [R1+0x4cc], R20 ;  /* 0x0004cc1401007387 */ /* 0x0081e20000100800 */
[----:B------:R-:W-:-:S05]  /*19180*/  IMAD.WIDE R10, R0, 0x2, R10 ;  /* 0x00000002000a7825 */ /* 0x000fca00078e020a */
[----:B0-----:R-:W3:Y:S04]  /*19190*/  LDG.E.U16 R20, desc[UR10][R10.64] ;  /* 0x0000000a0a147981 */ /* 0x001ee8000c1e1500 */
[----:B----4-:R0:W-:Y:S01]  /*191a0*/  STL [R1+0x4c8], R29 ;  /* 0x0004c81d01007387 */ /* 0x0101e20000100800 */
[----:B------:R-:W-:-:S05]  /*191b0*/  IMAD.WIDE R12, R0, 0x2, R12 ;  /* 0x00000002000c7825 */ /* 0x000fca00078e020c */
[----:B0-----:R-:W4:Y:S04]  /*191c0*/  LDG.E.U16 R29, desc[UR10][R12.64] ;  /* 0x0000000a0c1d7981 */ /* 0x001f28000c1e1500 */
[----:B--2---:R0:W-:Y:S01]  /*191d0*/  STL [R1+0x4c4], R5 ;  /* 0x0004c40501007387 */ /* 0x0041e20000100800 */
[----:B------:R-:W-:-:S05]  /*191e0*/  IMAD.WIDE R14, R0, 0x2, R14 ;  /* 0x00000002000e7825 */ /* 0x000fca00078e020e */
[----:B0-----:R-:W2:Y:S04]  /*191f0*/  LDG.E.U16 R5, desc[UR10][R14.64] ;  /* 0x0000000a0e057981 */ /* 0x001ea8000c1e1500 */
[----:B-----5:R0:W-:Y:S04]  /*19200*/  STL [R1+0x4c0], R7 ;  /* 0x0004c00701007387 */ /* 0x0201e80000100800 */
[----:B------:R1:W-:Y:S01]  /*19210*/  STL [R1+0x4bc], R9 ;  /* 0x0004bc0901007387 */ /* 0x0003e20000100800 */
[----:B0-----:R-:W-:-:S04]  /*19220*/  IMAD.WIDE R6, R0, 0x2, R26 ;  /* 0x0000000200067825 */ /* 0x001fc800078e021a */
[C---:B-1----:R-:W-:Y:S01]  /*19230*/  IMAD.WIDE R8, R0.reuse, 0x2, R24 ;  /* 0x0000000200087825 */ /* 0x042fe200078e0218 */
[----:B---3--:R0:W-:Y:S04]  /*19240*/  STL [R1+0x4b8], R20 ;  /* 0x0004b81401007387 */ /* 0x0081e80000100800 */
[----:B0-----:R-:W3:Y:S04]  /*19250*/  LDG.E.U16 R20, desc[UR10][R6.64] ;  /* 0x0000000a06147981 */ /* 0x001ee8000c1e1500 */
[----:B------:R-:W5:Y:S04]  /*19260*/  LDL.64 R6, [R1+0x1340] ;  /* 0x0013400001067983 */ /* 0x000f680000100a00 */
[----:B----4-:R0:W-:Y:S04]  /*19270*/  STL [R1+0x4b4], R29 ;  /* 0x0004b41d01007387 */ /* 0x0101e80000100800 */
[----:B0-----:R-:W4:Y:S01]  /*19280*/  LDG.E.U16 R29, desc[UR10][R8.64] ;  /* 0x0000000a081d7981 */ /* 0x001f22000c1e1500 */
[----:B------:R-:W-:-:S03]  /*19290*/  IMAD.WIDE R10, R0, 0x2, R22 ;  /* 0x00000002000a7825 */ /* 0x000fc600078e0216 */
[----:B------:R-:W5:Y:S04]  /*192a0*/  LDL.64 R8, [R1+0x1338] ;  /* 0x0013380001087983 */ /* 0x000f680000100a00 */
[----:B--2---:R0:W-:Y:S01]  /*192b0*/  STL [R1+0x4b0], R5 ;  /* 0x0004b00501007387 */ /* 0x0041e20000100800 */
[----:B------:R-:W-:-:S03]  /*192c0*/  IMAD.WIDE R12, R0, 0x2, R18 ;  /* 0x00000002000c7825 */ /* 0x000fc600078e0212 */
[----:B------:R-:W2:Y:S01]  /*192d0*/  LDL.64 R26, [R1+0x1318] ;  /* 0x00131800011a7983 */ /* 0x000ea20000100a00 */
[----:B------:R-:W-:-:S03]  /*192e0*/  IMAD.WIDE R14, R0, 0x2, R16 ;  /* 0x00000002000e7825 */ /* 0x000fc600078e0210 */
[----:B------:R-:W2:Y:S04]  /*192f0*/  LDL.64 R24, [R1+0x1310] ;  /* 0x0013100001187983 */ /* 0x000ea80000100a00 */
[----:B0-----:R-:W2:Y:S04]  /*19300*/  LDG.E.U16 R5, desc[UR10][R10.64] ;  /* 0x0000000a0a057981 */ /* 0x001ea8000c1e1500 */
[----:B------:R-:W2:Y:S04]  /*19310*/  LDL.64 R22, [R1+0x1308] ;  /* 0x0013080001167983 */ /* 0x000ea80000100a00 */
[----:B------:R-:W2:Y:S04]  /*19320*/  LDL.64 R18, [R1+0x1300] ;  /* 0x0013000001127983 */ /* 0x000ea80000100a00 */
[----:B------:R-:W2:Y:S04]  /*19330*/  LDL.64 R10, [R1+0x1330] ;  /* 0x00133000010a7983 */ /* 0x000ea80000100a00 */
[----:B------:R-:W2:Y:S04]  /*19340*/  LDL.64 R16, [R1+0x12f8] ;  /* 0x0012f80001107983 */ /* 0x000ea80000100a00 */
[----:B---3--:R0:W-:Y:S04]  /*19350*/  STL [R1+0x4ac], R20 ;  /* 0x0004ac1401007387 */ /* 0x0081e80000100800 */
[----:B0-----:R-:W3:Y:S04]  /*19360*/  LDG.E.U16 R20, desc[UR10][R12.64] ;  /* 0x0000000a0c147981 */ /* 0x001ee8000c1e1500 */
[----:B------:R-:W3:Y:S04]  /*19370*/  LDL.64 R12, [R1+0x1328] ;  /* 0x00132800010c7983 */ /* 0x000ee80000100a00 */
[----:B----4-:R0:W-:Y:S01]  /*19380*/  STL [R1+0x4a8], R29 ;  /* 0x0004a81d01007387 */ /* 0x0101e20000100800 */
[----:B-----5:R-:W-:-:S06]  /*19390*/  IMAD.WIDE R6, R0, 0x2, R6 ;  /* 0x0000000200067825 */ /* 0x020fcc00078e0206 */
[----:B------:R-:W4:Y:S04]  /*193a0*/  LDG.E.U16 R7, desc[UR10][R6.64] ;  /* 0x0000000a06077981 */ /* 0x000f28000c1e1500 */
[----:B0-----:R-:W5:Y:S04]  /*193b0*/  LDG.E.U16 R29, desc[UR10][R14.64] ;  /* 0x0000000a0e1d7981 */ /* 0x001f68000c1e1500 */
[----:B------:R-:W4:Y:S01]  /*193c0*/  LDL.64 R14, [R1+0x1320] ;  /* 0x00132000010e7983 */ /* 0x000f220000100a00 */
[----:B------:R-:W-:-:S06]  /*193d0*/  IMAD.WIDE R8, R0, 0x2, R8 ;  /* 0x0000000200087825 */ /* 0x000fcc00078e0208 */
[----:B------:R-:W4:Y:S04]  /*193e0*/  LDG.E.U16 R9, desc[UR10][R8.64] ;  /* 0x0000000a08097981 */ /* 0x000f28000c1e1500 */
[----:B--2---:R0:W-:Y:S01]  /*193f0*/  STL [R1+0x4a4], R5 ;  /* 0x0004a40501007387 */ /* 0x0041e20000100800 */
[----:B------:R-:W-:-:S05]  /*19400*/  IMAD.WIDE R10, R0, 0x2, R10 ;  /* 0x00000002000a7825 */ /* 0x000fca00078e020a */
[----:B0-----:R-:W2:Y:S04]  /*19410*/  LDG.E.U16 R5, desc[UR10][R10.64] ;  /* 0x0000000a0a057981 */ /* 0x001ea8000c1e1500 */
[----:B---3--:R0:W-:Y:S01]  /*19420*/  STL [R1+0x4a0], R20 ;  /* 0x0004a01401007387 */ /* 0x0081e20000100800 */
[----:B------:R-:W-:-:S05]  /*19430*/  IMAD.WIDE R12, R0, 0x2, R12 ;  /* 0x00000002000c7825 */ /* 0x000fca00078e020c */
[----:B0-----:R-:W3:Y:S04]  /*19440*/  LDG.E.U16 R20, desc[UR10][R12.64] ;  /* 0x0000000a0c147981 */ /* 0x001ee8000c1e1500 */
[----:B-----5:R0:W-:Y:S01]  /*19450*/  STL [R1+0x49c], R29 ;  /* 0x00049c1d01007387 */ /* 0x0201e20000100800 */
[----:B----4-:R-:W-:-:S05]  /*19460*/  IMAD.WIDE R14, R0, 0x2, R14 ;  /* 0x00000002000e7825 */ /* 0x010fca00078e020e */
[----:B0-----:R-:W4:Y:S04]  /*19470*/  LDG.E.U16 R29, desc[UR10][R14.64] ;  /* 0x0000000a0e1d7981 */ /* 0x001f28000c1e1500 */
[----:B------:R0:W-:Y:S04]  /*19480*/  STL [R1+0x498], R7 ;  /* 0x0004980701007387 */ /* 0x0001e80000100800 */
[----:B------:R-:W-:Y:S01]  /*19490*/  STL [R1+0x494], R9 ;  /* 0x0004940901007387 */ /* 0x000fe20000100800 */
[----:B0-----:R-:W-:-:S03]  /*194a0*/  IMAD.WIDE R6, R0, 0x2, R26 ;  /* 0x0000000200067825 */ /* 0x001fc600078e021a */
[----:B--2---:R0:W-:Y:S04]  /*194b0*/  STL [R1+0x490], R5 ;  /* 0x0004900501007387 */ /* 0x0041e80000100800 */
[----:B0-----:R-:W2:Y:S01]  /*194c0*/  LDG.E.U16 R5, desc[UR10][R6.64] ;  /* 0x0000000a06057981 */ /* 0x001ea2000c1e1500 */
[----:B------:R-:W-:-:S04]  /*194d0*/  IMAD.WIDE R8, R0, 0x2, R24 ;  /* 0x0000000200087825 */ /* 0x000fc800078e0218 */
[C---:B------:R-:W-:Y:S01]  /*194e0*/  IMAD.WIDE R10, R0.reuse, 0x2, R22 ;  /* 0x00000002000a7825 */ /* 0x040fe200078e0216 */
[----:B------:R-:W5:Y:S04]  /*194f0*/  LDL.64 R6, [R1+0x12f0] ;  /* 0x0012f00001067983 */ /* 0x000f680000100a00 */
[----:B---3--:R0:W-:Y:S04]  /*19500*/  STL [R1+0x48c], R20 ;  /* 0x00048c1401007387 */ /* 0x0081e80000100800 */
[----:B0-----:R-:W3:Y:S04]  /*19510*/  LDG.E.U16 R20, desc[UR10][R8.64] ;  /* 0x0000000a08147981 */ /* 0x001ee8000c1e1500 */
[----:B------:R-:W3:Y:S04]  /*19520*/  LDL.64 R8, [R1+0x12e8] ;  /* 0x0012e80001087983 */ /* 0x000ee80000100a00 */
[----:B----4-:R0:W-:Y:S01]  /*19530*/  STL [R1+0x488], R29 ;  /* 0x0004881d01007387 */ /* 0x0101e20000100800 */
[----:B------:R-:W-:-:S03]  /*19540*/  IMAD.WIDE R12, R0, 0x2, R18 ;  /* 0x00000002000c7825 */ /* 0x000fc600078e0212 */
[----:B------:R-:W4:Y:S01]  /*19550*/  LDL.64 R26, [R1+0x12c8] ;  /* 0x0012c800011a7983 */ /* 0x000f220000100a00 */
[----:B------:R-:W-:-:S03]  /*19560*/  IMAD.WIDE R14, R0, 0x2, R16 ;  /* 0x00000002000e7825 */ /* 0x000fc600078e0210 */
[----:B------:R-:W4:Y:S04]  /*19570*/  LDL.64 R24, [R1+0x12c0] ;  /* 0x0012c00001187983 */ /* 0x000f280000100a00 */
[----:B0-----:R-:W4:Y:S04]  /*19580*/  LDG.E.U16 R29, desc[UR10][R10.64] ;  /* 0x0000000a0a1d7981 */ /* 0x001f28000c1e1500 */
[----:B------:R-:W4:Y:S04]  /*19590*/  LDL.64 R22, [R1+0x12b8] ;  /* 0x0012b80001167983 */ /* 0x000f280000100a00 */
[----:B------:R-:W4:Y:S04]  /*195a0*/  LDL.64 R18, [R1+0x12b0] ;  /* 0x0012b00001127983 */ /* 0x000f280000100a00 */
[----:B------:R-:W4:Y:S04]  /*195b0*/  LDL.64 R10, [R1+0x12e0] ;  /* 0x0012e000010a7983 */ /* 0x000f280000100a00 */
[----:B------:R-:W4:Y:S04]  /*195c0*/  LDL.64 R16, [R1+0x12a8] ;  /* 0x0012a80001107983 */ /* 0x000f280000100a00 */
[----:B--2---:R0:W-:Y:S04]  /*195d0*/  STL [R1+0x484], R5 ;  /* 0x0004840501007387 */ /* 0x0041e80000100800 */
[----:B0-----:R-:W2:Y:S04]  /*195e0*/  LDG.E.U16 R5, desc[UR10][R12.64] ;  /* 0x0000000a0c057981 */ /* 0x001ea8000c1e1500 */
[----:B------:R-:W2:Y:S01]  /*195f0*/  LDL.64 R12, [R1+0x12d8] ;  /* 0x0012d800010c7983 */ /* 0x000ea20000100a00 */
[----:B-----5:R-:W-:-:S06]  /*19600*/  IMAD.WIDE R6, R0, 0x2, R6 ;  /* 0x0000000200067825 */ /* 0x020fcc00078e0206 */
[----:B------:R-:W5:Y:S04]  /*19610*/  LDG.E.U16 R7, desc[UR10][R6.64] ;  /* 0x0000000a06077981 */ /* 0x000f68000c1e1500 */
[----:B---3--:R0:W-:Y:S01]  /*19620*/  STL [R1+0x480], R20 ;  /* 0x0004801401007387 */ /* 0x0081e20000100800 */
[----:B------:R-:W-:-:S03]  /*19630*/  IMAD.WIDE R8, R0, 0x2, R8 ;  /* 0x0000000200087825 */ /* 0x000fc600078e0208 */
[----:B0-----:R-:W3:Y:S04]  /*19640*/  LDG.E.U16 R20, desc[UR10][R14.64] ;  /* 0x0000000a0e147981 */ /* 0x001ee8000c1e1500 */
[----:B------:R-:W5:Y:S04]  /*19650*/  LDG.E.U16 R9, desc[UR10][R8.64] ;  /* 0x0000000a08097981 */ /* 0x000f68000c1e1500 */
[----:B------:R-:W5:Y:S04]  /*19660*/  LDL.64 R14, [R1+0x12d0] ;  /* 0x0012d000010e7983 */ /* 0x000f680000100a00 */
[----:B----4-:R0:W-:Y:S01]  /*19670*/  STL [R1+0x47c], R29 ;  /* 0x00047c1d01007387 */ /* 0x0101e20000100800 */
[----:B------:R-:W-:-:S05]  /*19680*/  IMAD.WIDE R10, R0, 0x2, R10 ;  /* 0x00000002000a7825 */ /* 0x000fca00078e020a */
[----:B0-----:R-:W4:Y:S04]  /*19690*/  LDG.E.U16 R29, desc[UR10][R10.64] ;  /* 0x0000000a0a1d7981 */ /* 0x001f28000c1e1500 */
[----:B--2---:R0:W-:Y:S01]  /*196a0*/  STL [R1+0x478], R5 ;  /* 0x0004780501007387 */ /* 0x0041e20000100800 */
[----:B------:R-:W-:-:S05]  /*196b0*/  IMAD.WIDE R12, R0, 0x2, R12 ;  /* 0x00000002000c7825 */ /* 0x000fca00078e020c */
[----:B0-----:R-:W2:Y:S04]  /*196c0*/  LDG.E.U16 R5, desc[UR10][R12.64] ;  /* 0x0000000a0c057981 */ /* 0x001ea8000c1e1500 */
[----:B---3--:R-:W-:Y:S04]  /*196d0*/  STL [R1+0x474], R20 ;  /* 0x0004741401007387 */ /* 0x008fe80000100800 */
[----:B-----5:R0:W-:Y:S01]  /*196e0*/  STL [R1+0x470], R7 ;  /* 0x0004700701007387 */ /* 0x0201e20000100800 */
[----:B------:R-:W-:-:S03]  /*196f0*/  IMAD.WIDE R14, R0, 0x2, R14 ;  /* 0x00000002000e7825 */ /* 0x000fc600078e020e */
[----:B------:R1:W-:Y:S01]  /*19700*/  STL [R1+0x46c], R9 ;  /* 0x00046c0901007387 */ /* 0x0003e20000100800 */
[----:B0-----:R-:W-:-:S03]  /*19710*/  IMAD.WIDE R6, R0, 0x2, R26 ;  /* 0x0000000200067825 */ /* 0x001fc600078e021a */
[----:B------:R0:W3:Y:S01]  /*19720*/  LDG.E.U16 R20, desc[UR10][R14.64] ;  /* 0x0000000a0e147981 */ /* 0x0000e2000c1e1500 */
[----:B-1----:R-:W-:-:S03]  /*19730*/  IMAD.WIDE R8, R0, 0x2, R24 ;  /* 0x0000000200087825 */ /* 0x002fc600078e0218 */
[----:B----4-:R1:W-:Y:S04]  /*19740*/  STL [R1+0x468], R29 ;  /* 0x0004681d01007387 */ /* 0x0103e80000100800 */
        /* <DEDUP_REMOVED lines=101> */
[----:B---3--:R0:W-:Y:S04]  /*19da0*/  STL [R1+0x328], R20 ;  /* 0x0003281401007387 */ /* 0x0081e80000100800 */
[----:B0-----:R-:W3:Y:S01]  /*19db0*/  LDG.E.U16 R20, desc[UR10][R14.64] ;  /* 0x0000000a0e147981 */ /* 0x001ee2000c1e1500 */
[----:B------:R-:W-:-:S06]  /*19dc0*/  IMAD.WIDE R8, R0, 0x2, R8 ;  /* 0x0000000200087825 */ /* 0x000fcc00078e0208 */
        /* <DEDUP_REMOVED lines=153> */
[----:B0-----:R0:W4:Y:S04]  /*1a760*/  LDG.E.U16 R29, desc[UR10][R12.64] ;  /* 0x0000000a0c1d7981 */ /* 0x001128000c1e1500 */
[----:B------:R-:W0:Y:S04]  /*1a770*/  LDL.64 R12, [R1+0xf60] ;  /* 0x000f6000010c7983 */ /* 0x000e280000100a00 */
[----:B--2---:R1:W-:Y:S04]  /*1a780*/  STL [R1+0x204], R5 ;  /* 0x0002040501007387 */ /* 0x0043e80000100800 */
[----:B-1----:R-:W2:Y:S04]  /*1a790*/  LDG.E.U16 R5, desc[UR10][R14.64] ;  /* 0x0000000a0e057981 */ /* 0x002ea8000c1e1500 */
[----:B------:R-:W2:Y:S01]  /*1a7a0*/  LDL.64 R14, [R1+0xe00] ;  /* 0x000e0000010e7983 */ /* 0x000ea20000100a00 */
[----:B-----5:R-:W-:-:S06]  /*1a7b0*/  IMAD.WIDE R8, R0, 0x2, R8 ;  /* 0x0000000200087825 */ /* 0x020fcc00078e0208 */
[----:B------:R-:W5:Y:S04]  /*1a7c0*/  LDG.E.U16 R8, desc[UR10][R8.64] ;  /* 0x0000000a08087981 */ /* 0x000f68000c1e1500 */
[----:B---3--:R1:W-:Y:S01]  /*1a7d0*/  STL [R1+0x200], R20 ;  /* 0x0002001401007387 */ /* 0x0083e20000100800 */
[----:B------:R-:W-:-:S05]  /*1a7e0*/  IMAD.WIDE R10, R0, 0x2, R10 ;  /* 0x00000002000a7825 */ /* 0x000fca00078e020a */
[----:B------:R-:W3:Y:S01]  /*1a7f0*/  LDG.E.U16 R9, desc[UR10][R10.64] ;  /* 0x0000000a0a097981 */ /* 0x000ee2000c1e1500 */
[----:B------:R-:W-:-:S04]  /*1a800*/  IMAD.WIDE R6, R0, 0x2, R6 ;  /* 0x0000000200067825 */ /* 0x000fc800078e0206 */
[----:B0-----:R-:W-:-:S05]  /*1a810*/  IMAD.WIDE R12, R0, 0x2, R12 ;  /* 0x00000002000c7825 */ /* 0x001fca00078e020c */
[----:B-1----:R0:W5:Y:S04]  /*1a820*/  LDG.E.U16 R20, desc[UR10][R12.64] ;  /* 0x0000000a0c147981 */ /* 0x002168000c1e1500 */
[----:B----4-:R-:W-:Y:S04]  /*1a830*/  STL [R1+0x1f0], R29 ;  /* 0x0001f01d01007387 */ /* 0x010fe80000100800 */
[----:B--2---:R1:W-:Y:S01]  /*1a840*/  STL [R1+0x1ec], R5 ;  /* 0x0001ec0501007387 */ /* 0x0043e20000100800 */
[----:B------:R-:W-:-:S03]  /*1a850*/  IMAD.WIDE R14, R0, 0x2, R14 ;  /* 0x00000002000e7825 */ /* 0x000fc600078e020e */
[----:B-1----:R-:W2:Y:S04]  /*1a860*/  LDG.E.U16 R5, desc[UR10][R6.64] ;  /* 0x0000000a06057981 */ /* 0x002ea8000c1e1500 */
[----:B------:R1:W4:Y:S01]  /*1a870*/  LDG.E.U16 R29, desc[UR10][R14.64] ;  /* 0x0000000a0e1d7981 */ /* 0x000322000c1e1500 */
[----:B0-----:R-:W-:-:S04]  /*1a880*/  IMAD.WIDE R12, R0, 0x2, R24 ;  /* 0x00000002000c7825 */ /* 0x001fc800078e0218 */
[C---:B-1----:R-:W-:Y:S01]  /*1a890*/  IMAD.WIDE R14, R0.reuse, 0x2, R26 ;  /* 0x00000002000e7825 */ /* 0x042fe200078e021a */
[----:B---3--:R-:W-:Y:S04]  /*1a8a0*/  STL [R1+0x1e4], R9 ;  /* 0x0001e40901007387 */ /* 0x008fe80000100800 */
[----:B-----5:R0:W-:Y:S02]  /*1a8b0*/  STL [R1+0x1e8], R8 ;  /* 0x0001e80801007387 */ /* 0x0201e40000100800 */
[C---:B0-----:R-:W-:Y:S02]  /*1a8c0*/  IMAD.WIDE R8, R0.reuse, 0x2, R18 ;  /* 0x0000000200087825 */ /* 0x041fe400078e0212 */
[----:B------:R-:W3:Y:S04]  /*1a8d0*/  LDG.E.U16 R19, desc[UR10][R14.64] ;  /* 0x0000000a0e137981 */ /* 0x000ee8000c1e1500 */
[----:B------:R-:W5:Y:S04]  /*1a8e0*/  LDL.64 R14, [R1+0xac0] ;  /* 0x000ac000010e7983 */ /* 0x000f680000100a00 */
[----:B------:R0:W-:Y:S04]  /*1a8f0*/  STL [R1+0x1e0], R20 ;  /* 0x0001e01401007387 */ /* 0x0001e80000100800 */
[----:B0-----:R-:W5:Y:S01]  /*1a900*/  LDG.E.U16 R20, desc[UR10][R12.64] ;  /* 0x0000000a0c147981 */ /* 0x001f62000c1e1500 */
[----:B------:R-:W-:-:S03]  /*1a910*/  IMAD.WIDE R10, R0, 0x2, R22 ;  /* 0x00000002000a7825 */ /* 0x000fc600078e0216 */
[----:B------:R-:W5:Y:S01]  /*1a920*/  LDL.64 R12, [R1+0xab0] ;  /* 0x000ab000010c7983 */ /* 0x000f620000100a00 */
[----:B------:R-:W-:-:S03]  /*1a930*/  IMAD.WIDE R6, R0, 0x2, R16 ;  /* 0x0000000200067825 */ /* 0x000fc600078e0210 */
[----:B----4-:R0:W-:Y:S04]  /*1a940*/  STL [R1+0x1d8], R29 ;  /* 0x0001d81d01007387 */ /* 0x0101e80000100800 */
[----:B------:R-:W4:Y:S04]  /*1a950*/  LDL.64 R26, [R1+0x940] ;  /* 0x00094000011a7983 */ /* 0x000f280000100a00 */
[----:B------:R-:W4:Y:S04]  /*1a960*/  LDL.64 R16, [R1+0x938] ;  /* 0x0009380001107983 */ /* 0x000f280000100a00 */
[----:B0-----:R-:W4:Y:S04]  /*1a970*/  LDG.E.U16 R29, desc[UR10][R10.64] ;  /* 0x0000000a0a1d7981 */ /* 0x001f28000c1e1500 */
[----:B------:R-:W4:Y:S04]  /*1a980*/  LDL.64 R10, [R1+0x958] ;  /* 0x00095800010a7983 */ /* 0x000f280000100a00 */
[----:B--2---:R0:W-:Y:S04]  /*1a990*/  STL [R1+0x1dc], R5 ;  /* 0x0001dc0501007387 */ /* 0x0041e80000100800 */
[----:B------:R-:W2:Y:S04]  /*1a9a0*/  LDL.64 R24, [R1+0x930] ;  /* 0x0009300001187983 */ /* 0x000ea80000100a00 */
[----:B------:R-:W2:Y:S04]  /*1a9b0*/  LDL.64 R22, [R1+0x928] ;  /* 0x0009280001167983 */ /* 0x000ea80000100a00 */
[----:B0-----:R-:W2:Y:S04]  /*1a9c0*/  LDG.E.U16 R5, desc[UR10][R8.64] ;  /* 0x0000000a08057981 */ /* 0x001ea8000c1e1500 */
[----:B------:R-:W2:Y:S04]  /*1a9d0*/  LDL.64 R8, [R1+0x950] ;  /* 0x0009500001087983 */ /* 0x000ea80000100a00 */
[----:B---3--:R0:W-:Y:S01]  /*1a9e0*/  STL [R1+0x1d4], R19 ;  /* 0x0001d41301007387 */ /* 0x0081e20000100800 */
[----:B-----5:R-:W-:-:S06]  /*1a9f0*/  IMAD.WIDE R14, R0, 0x2, R14 ;  /* 0x00000002000e7825 */ /* 0x020fcc00078e020e */
[----:B------:R-:W3:Y:S04]  /*1aa00*/  LDG.E.U16 R15, desc[UR10][R14.64] ;  /* 0x0000000a0e0f7981 */ /* 0x000ee8000c1e1500 */
[----:B0-----:R-:W5:Y:S04]  /*1aa10*/  LDL.64 R18, [R1+0x920] ;  /* 0x0009200001127983 */ /* 0x001f680000100a00 */
[----:B------:R0:W-:Y:S01]  /*1aa20*/  STL [R1+0x1c4], R20 ;  /* 0x0001c41401007387 */ /* 0x0001e20000100800 */
[----:B------:R-:W-:-:S03]  /*1aa30*/  IMAD.WIDE R12, R0, 0x2, R12 ;  /* 0x00000002000c7825 */ /* 0x000fc600078e020c */
[----:B0-----:R-:W3:Y:S04]  /*1aa40*/  LDG.E.U16 R20, desc[UR10][R6.64] ;  /* 0x0000000a06147981 */ /* 0x001ee8000c1e1500 */
[----:B------:R-:W5:Y:S04]  /*1aa50*/  LDG.E.U16 R13, desc[UR10][R12.64] ;  /* 0x0000000a0c0d7981 */ /* 0x000f68000c1e1500 */
[----:B------:R-:W5:Y:S04]  /*1aa60*/  LDL.64 R6, [R1+0x948] ;  /* 0x0009480001067983 */ /* 0x000f680000100a00 */
[----:B----4-:R0:W-:Y:S01]  /*1aa70*/  STL [R1+0x1c8], R29 ;  /* 0x0001c81d01007387 */ /* 0x0101e20000100800 */
[----:B------:R-:W-:-:S05]  /*1aa80*/  IMAD.WIDE R10, R0, 0x2, R10 ;  /* 0x00000002000a7825 */ /* 0x000fca00078e020a */
[----:B0-----:R0:W4:Y:S04]  /*1aa90*/  LDG.E.U16 R29, desc[UR10][R10.64] ;  /* 0x0000000a0a1d7981 */ /* 0x001128000c1e1500 */
[----:B--2---:R1:W-:Y:S01]  /*1aaa0*/  STL [R1+0x1cc], R5 ;  /* 0x0001cc0501007387 */ /* 0x0043e20000100800 */
[----:B------:R-:W-:-:S05]  /*1aab0*/  IMAD.WIDE R8, R0, 0x2, R8 ;  /* 0x0000000200087825 */ /* 0x000fca00078e0208 */
[----:B-1----:R1:W2:Y:S01]  /*1aac0*/  LDG.E.U16 R5, desc[UR10][R8.64] ;  /* 0x0000000a08057981 */ /* 0x0022a2000c1e1500 */
[----:B0-----:R-:W-:-:S04]  /*1aad0*/  IMAD.WIDE R10, R0, 0x2, R24 ;  /* 0x00000002000a7825 */ /* 0x001fc800078e0218 */
[C---:B-1----:R-:W-:Y:S01]  /*1aae0*/  IMAD.WIDE R8, R0.reuse, 0x2, R22 ;  /* 0x0000000200087825 */ /* 0x042fe200078e0216 */
[----:B---3--:R-:W-:Y:S04]  /*1aaf0*/  STL [R1+0x1d0], R20 ;  /* 0x0001d01401007387 */ /* 0x008fe80000100800 */
[----:B------:R0:W-:Y:S04]  /*1ab00*/  STL [R1+0x1b4], R15 ;  /* 0x0001b40f01007387 */ /* 0x0001e80000100800 */
[----:B-----5:R1:W-:Y:S01]  /*1ab10*/  STL [R1+0x1b8], R13 ;  /* 0x0001b80d01007387 */ /* 0x0203e20000100800 */
[----:B------:R-:W-:-:S04]  /*1ab20*/  IMAD.WIDE R6, R0, 0x2, R6 ;  /* 0x0000000200067825 */ /* 0x000fc800078e0206 */
[C---:B0-----:R-:W-:Y:S01]  /*1ab30*/  IMAD.WIDE R14, R0.reuse, 0x2, R26 ;  /* 0x00000002000e7825 */ /* 0x041fe200078e021a */
[----:B------:R0:W3:Y:S03]  /*1ab40*/  LDG.E.U16 R20, desc[UR10][R6.64] ;  /* 0x0000000a06147981 */ /* 0x0000e6000c1e1500 */
[C---:B-1----:R-:W-:Y:S02]  /*1ab50*/  IMAD.WIDE R12, R0.reuse, 0x2, R16 ;  /* 0x00000002000c7825 */ /* 0x042fe400078e0210 */
[----:B------:R-:W5:Y:S02]  /*1ab60*/  LDL.64 R16, [R1+0x8f8] ;  /* 0x0008f80001107983 */ /* 0x000f640000100a00 */
[C---:B0-----:R-:W-:Y:S02]  /*1ab70*/  IMAD.WIDE R6, R0.reuse, 0x2, R18 ;  /* 0x0000000200067825 */ /* 0x041fe400078e0212 */
[----:B------:R0:W5:Y:S04]  /*1ab80*/  LDG.E.U16 R18, desc[UR10][R14.64] ;  /* 0x0000000a0e127981 */ /* 0x000168000c1e1500 */
[----:B------:R-:W5:Y:S04]  /*1ab90*/  LDG.E.U16 R19, desc[UR10][R12.64] ;  /* 0x0000000a0c137981 */ /* 0x000f68000c1e1500 */
[----:B------:R-:W0:Y:S04]  /*1aba0*/  LDL.64 R14, [R1+0x918] ;  /* 0x00091800010e7983 */ /* 0x000e280000100a00 */
[----:B------:R-:W5:Y:S04]  /*1abb0*/  LDL.64 R12, [R1+0x910] ;  /* 0x00091000010c7983 */ /* 0x000f680000100a00 */
[----:B----4-:R1:W-:Y:S04]  /*1abc0*/  STL [R1+0x1bc], R29 ;  /* 0x0001bc1d01007387 */ /* 0x0103e80000100800 */
[----:B-1----:R-:W4:Y:S04]  /*1abd0*/  LDG.E.U16 R29, desc[UR10][R10.64] ;  /* 0x0000000a0a1d7981 */ /* 0x002f28000c1e1500 */
[----:B------:R-:W4:Y:S04]  /*1abe0*/  LDL.64 R10, [R1+0x908] ;  /* 0x00090800010a7983 */ /* 0x000f280000100a00 */
[----:B--2---:R1:W-:Y:S04]  /*1abf0*/  STL [R1+0x1c0], R5 ;  /* 0x0001c00501007387 */ /* 0x0043e80000100800 */
[----:B------:R-:W2:Y:S04]  /*1ac00*/  LDL.64 R26, [R1+0x8e8] ;  /* 0x0008e800011a7983 */ /* 0x000ea80000100a00 */
[----:B-1----:R-:W2:Y:S04]  /*1ac10*/  LDG.E.U16 R5, desc[UR10][R8.64] ;  /* 0x0000000a08057981 */ /* 0x002ea8000c1e1500 */
[----:B------:R-:W2:Y:S04]  /*1ac20*/  LDL.64 R8, [R1+0x900] ;  /* 0x0009000001087983 */ /* 0x000ea80000100a00 */
[----:B---3--:R1:W-:Y:S04]  /*1ac30*/  STL [R1+0x1b0], R20 ;  /* 0x0001b01401007387 */ /* 0x0083e80000100800 */
[----:B------:R-:W3:Y:S04]  /*1ac40*/  LDL.64 R24, [R1+0x8e0] ;  /* 0x0008e00001187983 */ /* 0x000ee80000100a00 */
[----:B------:R-:W3:Y:S04]  /*1ac50*/  LDL.64 R22, [R1+0x8d8] ;  /* 0x0008d80001167983 */ /* 0x000ee80000100a00 */
[----:B-1----:R1:W3:Y:S04]  /*1ac60*/  LDG.E.U16 R20, desc[UR10][R6.64] ;  /* 0x0000000a06147981 */ /* 0x0022e8000c1e1500 */
[----:B-----5:R-:W-:Y:S01]  /*1ac70*/  STL [R1+0x1a8], R19 ;  /* 0x0001a81301007387 */ /* 0x020fe20000100800 */
[----:B0-----:R-:W-:-:S04]  /*1ac80*/  IMAD.WIDE R14, R0, 0x2, R14 ;  /* 0x00000002000e7825 */ /* 0x001fc800078e020e */
[C---:B------:R-:W-:Y:S01]  /*1ac90*/  IMAD.WIDE R12, R0.reuse, 0x2, R12 ;  /* 0x00000002000c7825 */ /* 0x040fe200078e020c */
[----:B------:R0:W-:Y:S03]  /*1aca0*/  STL [R1+0x1a4], R18 ;  /* 0x0001a41201007387 */ /* 0x0001e60000100800 */
[C---:B-1----:R-:W-:Y:S02]  /*1acb0*/  IMAD.WIDE R6, R0.reuse, 0x2, R16 ;  /* 0x0000000200067825 */ /* 0x042fe400078e0210 */
[----:B------:R-:W5:Y:S04]  /*1acc0*/  LDG.E.U16 R17, desc[UR10][R14.64] ;  /* 0x0000000a0e117981 */ /* 0x000f68000c1e1500 */
[----:B------:R-:W5:Y:S04]  /*1acd0*/  LDG.E.U16 R13, desc[UR10][R12.64] ;  /* 0x0000000a0c0d7981 */ /* 0x000f68000c1e1500 */
[----:B0-----:R-:W5:Y:S04]  /*1ace0*/  LDL.64 R18, [R1+0x8d0] ;  /* 0x0008d00001127983 */ /* 0x001f680000100a00 */
[----:B------:R-:W5:Y:S04]  /*1acf0*/  LDL.64 R14, [R1+0x8f0] ;  /* 0x0008f000010e7983 */ /* 0x000f680000100a00 */
[----:B----4-:R0:W-:Y:S01]  /*1ad00*/  STL [R1+0x1ac], R29 ;  /* 0x0001ac1d01007387 */ /* 0x0101e20000100800 */
[----:B------:R-:W-:-:S05]  /*1ad10*/  IMAD.WIDE R10, R0, 0x2, R10 ;  /* 0x00000002000a7825 */ /* 0x000fca00078e020a */
[----:B0-----:R3:W4:Y:S04]  /*1ad20*/  LDG.E.U16 R29, desc[UR10][R10.64] ;  /* 0x0000000a0a1d7981 */ /* 0x001728000c1e1500 */
[----:B--2---:R0:W-:Y:S01]  /*1ad30*/  STL [R1+0x19c], R5 ;  /* 0x00019c0501007387 */ /* 0x0041e20000100800 */
[----:B------:R-:W-:-:S05]  /*1ad40*/  IMAD.WIDE R8, R0, 0x2, R8 ;  /* 0x0000000200087825 */ /* 0x000fca00078e0208 */
[----:B0-----:R0:W2:Y:S01]  /*1ad50*/  LDG.E.U16 R5, desc[UR10][R8.64] ;  /* 0x0000000a08057981 */ /* 0x0010a2000c1e1500 */
[----:B---3--:R-:W-:-:S03]  /*1ad60*/  IMAD.WIDE R10, R0, 0x2, R24 ;  /* 0x00000002000a7825 */ /* 0x008fc600078e0218 */
[----:B------:R1:W-:Y:S01]  /*1ad70*/  STL [R1+0x1a0], R20 ;  /* 0x0001a01401007387 */ /* 0x0003e20000100800 */
[----:B0-----:R-:W-:-:S03]  /*1ad80*/  IMAD.WIDE R8, R0, 0x2, R22 ;  /* 0x0000000200087825 */ /* 0x001fc600078e0216 */
[----:B-1----:R0:W3:Y:S04]  /*1ad90*/  LDG.E.U16 R20, desc[UR10][R6.64] ;  /* 0x0000000a06147981 */ /* 0x0020e8000c1e1500 */
[----:B-----5:R1:W-:Y:S04]  /*1ada0*/  STL [R1+0x194], R17 ;  /* 0x0001941101007387 */ /* 0x0203e80000100800 */
[----:B-1----:R-:W5:Y:S04]  /*1adb0*/  LDL.64 R16, [R1+0x8c8] ;  /* 0x0008c80001107983 */ /* 0x002f680000100a00 */
[----:B------:R1:W-:Y:S01]  /*1adc0*/  STL [R1+0x198], R13 ;  /* 0x0001980d01007387 */ /* 0x0003e20000100800 */
[----:B0-----:R-:W-:-:S04]  /*1add0*/  IMAD.WIDE R6, R0, 0x2, R18 ;  /* 0x0000000200067825 */ /* 0x001fc800078e0212 */
[----:B-1----:R-:W-:-:S04]  /*1ade0*/  IMAD.WIDE R12, R0, 0x2, R14 ;  /* 0x00000002000c7825 */ /* 0x002fc800078e020e */
[C---:B------:R-:W-:Y:S01]  /*1adf0*/  IMAD.WIDE R14, R0.reuse, 0x2, R26 ;  /* 0x00000002000e7825 */ /* 0x040fe200078e021a */
[----:B------:R-:W5:Y:S04]  /*1ae00*/  LDG.E.U16 R18, desc[UR10][R12.64] ;  /* 0x0000000a0c127981 */ /* 0x000f68000c1e1500 */
[----:B------:R-:W5:Y:S04]  /*1ae10*/  LDL.64 R26, [R1+0x8a8] ;  /* 0x0008a800011a7983 */ /* 0x000f680000100a00 */
[----:B------:R5:W5:Y:S04]  /*1ae20*/  LDG.E.U16 R19, desc[UR10][R14.64] ;  /* 0x0000000a0e137981 */ /* 0x000b68000c1e1500 */
[----:B------:R-:W5:Y:S04]  /*1ae30*/  LDL.64 R12, [R1+0x8c0] ;  /* 0x0008c000010c7983 */ /* 0x000f680000100a00 */
[----:B----4-:R0:W-:Y:S04]  /*1ae40*/  STL [R1+0x184], R29 ;  /* 0x0001841d01007387 */ /* 0x0101e80000100800 */
[----:B------:R-:W4:Y:S04]  /*1ae50*/  LDL.64 R24, [R1+0x8a0] ;  /* 0x0008a00001187983 */ /* 0x000f280000100a00 */
[----:B------:R-:W4:Y:S04]  /*1ae60*/  LDL.64 R22, [R1+0x898] ;  /* 0x0008980001167983 */ /* 0x000f280000100a00 */
[----:B0-----:R-:W4:Y:S04]  /*1ae70*/  LDG.E.U16 R29, desc[UR10][R10.64] ;  /* 0x0000000a0a1d7981 */ /* 0x001f28000c1e1500 */
[----:B------:R-:W4:Y:S04]  /*1ae80*/  LDL.64 R10, [R1+0x8b8] ;  /* 0x0008b800010a7983 */ /* 0x000f280000100a00 */
[----:B--2---:R0:W-:Y:S04]  /*1ae90*/  STL [R1+0x18c], R5 ;  /* 0x00018c0501007387 */ /* 0x0041e80000100800 */
[----:B0-----:R-:W2:Y:S04]  /*1aea0*/  LDG.E.U16 R5, desc[UR10][R8.64] ;  /* 0x0000000a08057981 */ /* 0x001ea8000c1e1500 */
[----:B------:R-:W2:Y:S04]  /*1aeb0*/  LDL.64 R8, [R1+0x8b0] ;  /* 0x0008b00001087983 */ /* 0x000ea80000100a00 */
[----:B---3--:R0:W-:Y:S04]  /*1aec0*/  STL [R1+0x190], R20 ;  /* 0x0001901401007387 */ /* 0x0081e80000100800 */
[----:B0-----:R0:W3:Y:S01]  /*1aed0*/  LDG.E.U16 R20, desc[UR10][R6.64] ;  /* 0x0000000a06147981 */ /* 0x0010e2000c1e1500 */
[----:B-----5:R-:W-:-:S04]  /*1aee0*/  IMAD.WIDE R14, R0, 0x2, R16 ;  /* 0x00000002000e7825 */ /* 0x020fc800078e0210 */
[C---:B0-----:R-:W-:Y:S02]  /*1aef0*/  IMAD.WIDE R6, R0.reuse, 0x2, R26 ;  /* 0x0000000200067825 */ /* 0x041fe400078e021a */
[----:B------:R0:W5:Y:S02]  /*1af00*/  LDG.E.U16 R26, desc[UR10][R14.64] ;  /* 0x0000000a0e1a7981 */ /* 0x000164000c1e1500 */
[C---:B------:R-:W-:Y:S02]  /*1af10*/  IMAD.WIDE R12, R0.reuse, 0x2, R12 ;  /* 0x00000002000c7825 */ /* 0x040fe400078e020c */
[----:B------:R-:W-:Y:S04]  /*1af20*/  STL [R1+0x174], R19 ;  /* 0x0001741301007387 */ /* 0x000fe80000100800 */
[----:B------:R1:W-:Y:S04]  /*1af30*/  STL [R1+0x188], R18 ;  /* 0x0001881201007387 */ /* 0x0003e80000100800 */
[----:B------:R0:W5:Y:S04]  /*1af40*/  LDG.E.U16 R27, desc[UR10][R12.64] ;  /* 0x0000000a0c1b7981 */ /* 0x000168000c1e1500 */
[----:B------:R-:W5:Y:S04]  /*1af50*/  LDL.64 R16, [R1+0x880] ;  /* 0x0008800001107983 */ /* 0x000f680000100a00 */
[----:B-1----:R-:W5:Y:S04]  /*1af60*/  LDL.64 R18, [R1+0x888] ;  /* 0x0008880001127983 */ /* 0x002f680000100a00 */
[----:B----4-:R1:W-:Y:S01]  /*1af70*/  STL [R1+0x178], R29 ;  /* 0x0001781d01007387 */ /* 0x0103e20000100800 */
[----:B------:R-:W-:-:S05]  /*1af80*/  IMAD.WIDE R10, R0, 0x2, R10 ;  /* 0x00000002000a7825 */ /* 0x000fca00078e020a */
[----:B-1----:R-:W4:Y:S04]  /*1af90*/  LDG.E.U16 R29, desc[UR10][R10.64] ;  /* 0x0000000a0a1d7981 */ /* 0x002f28000c1e1500 */
[----:B------:R-:W4:Y:S04]  /*1afa0*/  LDL.64 R10, [R1+0x890] ;  /* 0x00089000010a7983 */ /* 0x000f280000100a00 */
[----:B--2---:R1:W-:Y:S01]  /*1afb0*/  STL [R1+0x17c], R5 ;  /* 0x00017c0501007387 */ /* 0x0043e20000100800 */
[----:B------:R-:W-:-:S05]  /*1afc0*/  IMAD.WIDE R8, R0, 0x2, R8 ;  /* 0x0000000200087825 */ /* 0x000fca00078e0208 */
[----:B-1----:R-:W2:Y:S01]  /*1afd0*/  LDG.E.U16 R5, desc[UR10][R8.64] ;  /* 0x0000000a08057981 */ /* 0x002ea2000c1e1500 */
[----:B0-----:R-:W-:-:S04]  /*1afe0*/  IMAD.WIDE R14, R0, 0x2, R24 ;  /* 0x00000002000e7825 */ /* 0x001fc800078e0218 */
[C---:B------:R-:W-:Y:S01]  /*1aff0*/  IMAD.WIDE R12, R0.reuse, 0x2, R22 ;  /* 0x00000002000c7825 */ /* 0x040fe200078e0216 */
[----:B---3--:R0:W-:Y:S04]  /*1b000*/  STL [R1+0x180], R20 ;  /* 0x0001801401007387 */ /* 0x0081e80000100800 */
[----:B0-----:R0:W3:Y:S04]  /*1b010*/  LDG.E.U16 R20, desc[UR10][R6.64] ;  /* 0x0000000a06147981 */ /* 0x0010e8000c1e1500 */
[----:B-----5:R-:W-:Y:S04]  /*1b020*/  STL [R1+0x168], R27 ;  /* 0x0001681b01007387 */ /* 0x020fe80000100800 */
[----:B------:R1:W-:Y:S01]  /*1b030*/  STL [R1+0x164], R26 ;  /* 0x0001641a01007387 */ /* 0x0003e20000100800 */
[----:B0-----:R-:W-:-:S03]  /*1b040*/  IMAD.WIDE R6, R0, 0x2, R16 ;  /* 0x0000000200067825 */ /* 0x001fc600078e0210 */
[----:B------:R-:W5:Y:S04]  /*1b050*/  LDL.64 R24, [R1+0x860] ;  /* 0x0008600001187983 */ /* 0x000f680000100a00 */
[----:B------:R-:W5:Y:S04]  /*1b060*/  LDL.64 R22, [R1+0x858] ;  /* 0x0008580001167983 */ /* 0x000f680000100a00 */
[----:B-1----:R-:W5:Y:S01]  /*1b070*/  LDL.64 R26, [R1+0x868] ;  /* 0x00086800011a7983 */ /* 0x002f620000100a00 */
[----:B------:R-:W-:-:S03]  /*1b080*/  IMAD.WIDE R8, R0, 0x2, R18 ;  /* 0x0000000200087825 */ /* 0x000fc600078e0212 */
[----:B------:R-:W5:Y:S04]  /*1b090*/  LDG.E.U16 R17, desc[UR10][R14.64] ;  /* 0x0000000a0e117981 */ /* 0x000f68000c1e1500 */
[----:B------:R-:W5:Y:S04]  /*1b0a0*/  LDG.E.U16 R9, desc[UR10][R8.64] ;  /* 0x0000000a08097981 */ /* 0x000f68000c1e1500 */
[----:B----4-:R0:W-:Y:S04]  /*1b0b0*/  STL [R1+0x16c], R29 ;  /* 0x00016c1d01007387 */ /* 0x0101e80000100800 */
[----:B0-----:R-:W4:Y:S01]  /*1b0c0*/  LDL.LU R29, [R1+0x528] ;  /* 0x00052800011d7983 */ /* 0x001f220000300800 */
[----:B------:R-:W-:-:S03]  /*1b0d0*/  IMAD.WIDE R10, R0, 0x2, R10 ;  /* 0x00000002000a7825 */ /* 0x000fc600078e020a */
[----:B------:R-:W4:Y:S04]  /*1b0e0*/  LDL.64 R14, [R1+0x878] ;  /* 0x00087800010e7983 */ /* 0x000f280000100a00 */
[----:B------:R-:W4:Y:S04]  /*1b0f0*/  LDG.E.U16 R11, desc[UR10][R10.64] ;  /* 0x0000000a0a0b7981 */ /* 0x000f28000c1e1500 */
[----:B--2---:R0:W-:Y:S04]  /*1b100*/  STL [R1+0x170], R5 ;  /* 0x0001700501007387 */ /* 0x0041e80000100800 */
[----:B------:R-:W2:Y:S04]  /*1b110*/  LDL.64 R18, [R1+0x850] ;  /* 0x0008500001127983 */ /* 0x000ea80000100a00 */
[----:B0-----:R-:W2:Y:S04]  /*1b120*/  LDG.E.U16 R5, desc[UR10][R12.64] ;  /* 0x0000000a0c057981 */ /* 0x001ea8000c1e1500 */
[----:B------:R-:W2:Y:S04]  /*1b130*/  LDL.64 R12, [R1+0x870] ;  /* 0x00087000010c7983 */ /* 0x000ea80000100a00 */
[----:B---3--:R0:W-:Y:S04]  /*1b140*/  STL [R1+0x160], R20 ;  /* 0x0001601401007387 */ /* 0x0081e80000100800 */
[----:B0-----:R-:W3:Y:S04]  /*1b150*/  LDL.LU R20, [R1+0x52c] ;  /* 0x00052c0001147983 */ /* 0x001ee80000300800 */
[----:B-----5:R0:W-:Y:S04]  /*1b160*/  STL [R1+0x154], R17 ;  /* 0x0001541101007387 */ /* 0x0201e80000100800 */
[----:B0-----:R-:W5:Y:S01]  /*1b170*/  LDL.64 R16, [R1+0x848] ;  /* 0x0008480001107983 */ /* 0x001f620000100a00 */
[----:B----4-:R-:W-:-:S03]  /*1b180*/  IMAD.WIDE R14, R0, 0x2, R14 ;  /* 0x00000002000e7825 */ /* 0x010fc600078e020e */
[----:B--2---:R0:W-:Y:S04]  /*1b190*/  STL [R1+0x158], R5 ;  /* 0x0001580501007387 */ /* 0x0041e80000100800 */
[----:B------:R1:W-:Y:S04]  /*1b1a0*/  STL [R1+0x15c], R11 ;  /* 0x00015c0b01007387 */ /* 0x0003e80000100800 */
[----:B0-----:R0:W2:Y:S01]  /*1b1b0*/  LDG.E.U16 R5, desc[UR10][R6.64] ;  /* 0x0000000a06057981 */ /* 0x0010a2000c1e1500 */
[----:B------:R-:W-:-:S03]  /*1b1c0*/  IMAD.WIDE R12, R0, 0x2, R12 ;  /* 0x00000002000c7825 */ /* 0x000fc600078e020c */
[----:B------:R4:W-:Y:S01]  /*1b1d0*/  STL [R1+0x134], R9 ;  /* 0x0001340901007387 */ /* 0x0009e20000100800 */
[----:B-1----:R-:W-:-:S03]  /*1b1e0*/  IMAD.WIDE R10, R0, 0x2, R26 ;  /* 0x00000002000a7825 */ /* 0x002fc600078e021a */
[----:B------:R1:W3:Y:S01]  /*1b1f0*/  LDG.E.U16 R27, desc[UR10][R14.64] ;  /* 0x0000000a0e1b7981 */ /* 0x0002e2000c1e1500 */
[----:B0-----:R-:W-:-:S03]  /*1b200*/  IMAD.WIDE R6, R0, 0x2, R22 ;  /* 0x0000000200067825 */ /* 0x001fc600078e0216 */
[----:B------:R5:W3:Y:S01]  /*1b210*/  LDG.E.U16 R22, desc[UR10][R10.64] ;  /* 0x0000000a0a167981 */ /* 0x000ae2000c1e1500 */
[----:B----4-:R-:W-:-:S03]  /*1b220*/  IMAD.WIDE R8, R0, 0x2, R24 ;  /* 0x0000000200087825 */ /* 0x010fc600078e0218 */
[----:B------:R-:W4:Y:S04]  /*1b230*/  LDG.E.U16 R24, desc[UR10][R12.64] ;  /* 0x0000000a0c187981 */ /* 0x000f28000c1e1500 */
[----:B------:R-:W4:Y:S04]  /*1b240*/  LDG.E.U16 R23, desc[UR10][R8.64] ;  /* 0x0000000a08177981 */ /* 0x000f28000c1e1500 */
[----:B------:R-:W4:Y:S01]  /*1b250*/  LDL.64 R12, [R1+0x840] ;  /* 0x00084000010c7983 */ /* 0x000f220000100a00 */
[----:B------:R-:W-:-:S03]  /*1b260*/  LOP3.LUT R25, R2, 0x1c, RZ, 0xc0, !PT ;  /* 0x0000001c02197812 */ /* 0x000fc600078ec0ff */
[----:B------:R-:W4:Y:S01]  /*1b270*/  LDL.64 R8, [R1+0x838] ;  /* 0x0008380001087983 */ /* 0x000f220000100a00 */
[----:B------:R-:W-:Y:S01]  /*1b280*/  LEA R25, R25, UR6, 0x3 ;  /* 0x0000000619197c11 */ /* 0x000fe2000f8e18ff */
[----:B-1----:R-:W-:-:S06]  /*1b290*/  IMAD.WIDE R14, R0, 0x2, R18 ;  /* 0x00000002000e7825 */ /* 0x002fcc00078e0212 */
[----:B------:R-:W4:Y:S01]  /*1b2a0*/  LDG.E.U16 R15, desc[UR10][R14.64] ;  /* 0x0000000a0e0f7981 */ /* 0x000f22000c1e1500 */
[----:B-----5:R-:W-:-:S06]  /*1b2b0*/  IMAD.WIDE R10, R0, 0x2, R16 ;  /* 0x00000002000a7825 */ /* 0x020fcc00078e0210 */
[----:B------:R-:W5:Y:S04]  /*1b2c0*/  LDG.E.U16 R11, desc[UR10][R10.64] ;  /* 0x0000000a0a0b7981 */ /* 0x000f68000c1e1500 */
[----:B--2---:R0:W-:Y:S04]  /*1b2d0*/  STL [R1+0x150], R5 ;  /* 0x0001500501007387 */ /* 0x0041e80000100800 */
[----:B------:R-:W2:Y:S04]  /*1b2e0*/  LDL.64 R16, [R1+0x830] ;  /* 0x0008300001107983 */ /* 0x000ea80000100a00 */
[----:B0-----:R0:W2:Y:S04]  /*1b2f0*/  LDG.E.U16 R5, desc[UR10][R6.64] ;  /* 0x0000000a06057981 */ /* 0x0010a8000c1e1500 */
[----:B---3--:R1:W-:Y:S04]  /*1b300*/  STL [R1+0x148], R27 ;  /* 0x0001481b01007387 */ /* 0x0083e80000100800 */
[----:B0-----:R-:W-:Y:S04]  /*1b310*/  LDS R6, [R25] ;  /* 0x0000000019067984 */ /* 0x001fe80000000800 */
[----:B-1----:R-:W3:Y:S01]  /*1b320*/  LDL.64 R26, [R1+0x828] ;  /* 0x00082800011a7983 */ /* 0x002ee20000100a00 */
[----:B----4-:R-:W-:-:S03]  /*1b330*/  IMAD.WIDE R12, R0, 0x2, R12 ;  /* 0x00000002000c7825 */ /* 0x010fc600078e020c */
[----:B------:R0:W-:Y:S04]  /*1b340*/  STL [R1+0x14c], R24 ;  /* 0x00014c1801007387 */ /* 0x0001e80000100800 */
[----:B------:R1:W4:Y:S04]  /*1b350*/  LDS R7, [R21] ;  /* 0x0000000015077984 */ /* 0x0003280000000800 */
[----:B0-----:R-:W3:Y:S04]  /*1b360*/  LDL.64 R24, [R1+0x820] ;  /* 0x0008200001187983 */ /* 0x001ee80000100a00 */
[----:B------:R-:W-:Y:S04]  /*1b370*/  STL [R1+0x140], R23 ;  /* 0x0001401701007387 */ /* 0x000fe80000100800 */
[----:B------:R0:W-:Y:S04]  /*1b380*/  STL [R1+0x130], R22 ;  /* 0x0001301601007387 */ /* 0x0001e80000100800 */
[----:B-1----:R-:W3:Y:S01]  /*1b390*/  LDG.E.U16 R21, desc[UR10][R12.64] ;  /* 0x0000000a0c157981 */ /* 0x002ee2000c1e1500 */
[----:B------:R-:W-:-:S03]  /*1b3a0*/  IMAD.WIDE R8, R0, 0x2, R8 ;  /* 0x0000000200087825 */ /* 0x000fc600078e0208 */
[----:B------:R-:W3:Y:S04]  /*1b3b0*/  LDL.64 R18, [R1+0x810] ;  /* 0x0008100001127983 */ /* 0x000ee80000100a00 */
[----:B0-----:R-:W3:Y:S04]  /*1b3c0*/  LDL.64 R22, [R1+0x818] ;  /* 0x0008180001167983 */ /* 0x001ee80000100a00 */
[----:B--2---:R0:W-:Y:S02]  /*1b3d0*/  STL [R1+0x144], R5 ;  /* 0x0001440501007387 */ /* 0x0041e40000100800 */
[----:B0-----:R-:W-:-:S02]  /*1b3e0*/  FADD R5, -R3, R29 ;  /* 0x0000001d03057221 */ /* 0x001fc40000000100 */
[----:B------:R0:W2:Y:S01]  /*1b3f0*/  LDG.E.U16 R29, desc[UR10][R8.64] ;  /* 0x0000000a081d7981 */ /* 0x0000a2000c1e1500 */
[----:B------:R-:W-:-:S03]  /*1b400*/  IMAD.WIDE R16, R0, 0x2, R16 ;  /* 0x0000000200107825 */ /* 0x000fc600078e0210 */
[----:B------:R-:W4:Y:S01]  /*1b410*/  LDL.LU R3, [R1+0x1dcc] ;  /* 0x001dcc0001037983 */ /* 0x000f220000300800 */
[----:B0-----:R-:W-:Y:S01]  /*1b420*/  FMUL R8, R5, 1.4426950216293334961 ;  /* 0x3fb8aa3b05087820 */ /* 0x001fe20000400000 */
[----:B------:R-:W-:Y:S02]  /*1b430*/  FADD R5, -R4, R20 ;  /* 0x0000001404057221 */ /* 0x000fe40000000100 */
[----:B------:R-:W4:Y:S02]  /*1b440*/  LDL.LU R4, [R1+0x1dc8] ;  /* 0x001dc80001047983 */ /* 0x000f240000300800 */
[----:B------:R-:W-:Y:S02]  /*1b450*/  FMUL R5, R5, 1.4426950216293334961 ;  /* 0x3fb8aa3b05057820 */ /* 0x000fe40000400000 */
[----:B------:R-:W-:Y:S04]  /*1b460*/  STL [R1+0x13c], R15 ;  /* 0x00013c0f01007387 */ /* 0x000fe80000100800 */
[----:B-----5:R3:W-:Y:S02]  /*1b470*/  STL [R1+0x100], R11 ;  /* 0x0001000b01007387 */ /* 0x0207e40000100800 */
[----:B---3--:R-:W-:-:S02]  /*1b480*/  IMAD.WIDE R10, R0, 0x2, R22 ;  /* 0x00000002000a7825 */ /* 0x008fc400078e0216 */
[----:B------:R-:W4:Y:S04]  /*1b490*/  LDL.LU.64 R22, [R1+0x520] ;  /* 0x0005200001167983 */ /* 0x000f280000300a00 */
[----:B------:R0:W-:Y:S02]  /*1b4a0*/  STL [R1+0x12c], R21 ;  /* 0x00012c1501007387 */ /* 0x0001e40000100800 */
[----:B0-----:R0:W-:Y:S02]  /*1b4b0*/  MUFU.EX2 R21, R5 ;  /* 0x0000000500157308 */ /* 0x0011e40000000800 */
[----:B0-----:R-:W3:Y:S01]  /*1b4c0*/  LDG.E.U16 R5, desc[UR10][R16.64] ;  /* 0x0000000a10057981 */ /* 0x001ee2000c1e1500 */
[----:B------:R-:W-:-:S05]  /*1b4d0*/  IMAD.WIDE R12, R0, 0x2, R24 ;  /* 0x00000002000c7825 */ /* 0x000fca00078e0218 */
[----:B------:R0:W4:Y:S01]  /*1b4e0*/  MUFU.EX2 R20, R8 ;  /* 0x0000000800147308 */ /* 0x0001220000000800 */
[C---:B------:R-:W-:Y:S02]  /*1b4f0*/  IMAD.WIDE R14, R0.reuse, 0x2, R26 ;  /* 0x00000002000e7825 */ /* 0x040fe400078e021a */
[----:B------:R-:W5:Y:S02]  /*1b500*/  LDL.64 R26, [R1+0x7f0] ;  /* 0x0007f000011a7983 */ /* 0x000f640000100a00 */
[C---:B0-----:R-:W-:Y:S02]  /*1b510*/  IMAD.WIDE R8, R0.reuse, 0x2, R18 ;  /* 0x0000000200087825 */ /* 0x041fe400078e0212 */
[----:B------:R-:W4:Y:S04]  /*1b520*/  LDL.64 R16, [R1+0x7f8] ;  /* 0x0007f80001107983 */ /* 0x000f280000100a00 */
[----:B------:R-:W4:Y:S04]  /*1b530*/  LDG.E.U16 R19, desc[UR10][R12.64] ;  /* 0x0000000a0c137981 */ /* 0x000f28000c1e1500 */
[----:B------:R-:W5:Y:S04]  /*1b540*/  LDG.E.U16 R18, desc[UR10][R14.64] ;  /* 0x0000000a0e127981 */ /* 0x000f68000c1e1500 */
[----:B------:R-:W5:Y:S04]  /*1b550*/  LDL.64 R12, [R1+0x808] ;  /* 0x00080800010c7983 */ /* 0x000f680000100a00 */
[----:B------:R-:W5:Y:S04]  /*1b560*/  LDL.64 R14, [R1+0x800] ;  /* 0x00080000010e7983 */ /* 0x000f680000100a00 */
[----:B--2---:R0:W-:Y:S04]  /*1b570*/  STL [R1+0x138], R29 ;  /* 0x0001381d01007387 */ /* 0x0041e80000100800 */
[----:B------:R-:W2:Y:S04]  /*1b580*/  LDL.64 R24, [R1+0x7e8] ;  /* 0x0007e80001187983 */ /* 0x000ea80000100a00 */
[----:B0-----:R-:W2:Y:S04]  /*1b590*/  LDG.E.U16 R29, desc[UR10][R10.64] ;  /* 0x0000000a0a1d7981 */ /* 0x001ea8000c1e1500 */
[----:B---3--:R0:W-:Y:S04]  /*1b5a0*/  STL [R1+0x128], R5 ;  /* 0x0001280501007387 */ /* 0x0081e80000100800 */
[----:B0-----:R0:W3:Y:S04]  /*1b5b0*/  LDG.E.U16 R5, desc[UR10][R8.64] ;  /* 0x0000000a08057981 */ /* 0x0010e8000c1e1500 */
[----:B----4-:R-:W-:Y:S04]  /*1b5c0*/  STL [R1+0x118], R19 ;  /* 0x0001181301007387 */ /* 0x010fe80000100800 */
[----:B-----5:R1:W-:Y:S01]  /*1b5d0*/  STL [R1+0xe8], R18 ;  /* 0x0000e81201007387 */ /* 0x0203e20000100800 */
[----:B0-----:R-:W-:-:S03]  /*1b5e0*/  IMAD.WIDE R8, R0, 0x2, R16 ;  /* 0x0000000200087825 */ /* 0x001fc600078e0210 */
[----:B------:R-:W4:Y:S01]  /*1b5f0*/  LDL.64 R16, [R1+0x7d8] ;  /* 0x0007d80001107983 */ /* 0x000f220000100a00 */
[----:B------:R-:W-:-:S04]  /*1b600*/  IMAD.WIDE R12, R0, 0x2, R12 ;  /* 0x00000002000c7825 */ /* 0x000fc800078e020c */
[----:B------:R-:W-:Y:S01]  /*1b610*/  IMAD.WIDE R10, R0, 0x2, R14 ;  /* 0x00000002000a7825 */ /* 0x000fe200078e020e */
[----:B-1----:R-:W5:Y:S04]  /*1b620*/  LDL.64 R18, [R1+0x7e0] ;  /* 0x0007e00001127983 */ /* 0x002f680000100a00 */
[----:B------:R-:W4:Y:S04]  /*1b630*/  LDG.E.U16 R13, desc[UR10][R12.64] ;  /* 0x0000000a0c0d7981 */ /* 0x000f28000c1e1500 */
[----:B--2---:R0:W-:Y:S04]  /*1b640*/  STL [R1+0x120], R29 ;  /* 0x0001201d01007387 */ /* 0x0041e80000100800 */
[----:B------:R-:W2:Y:S04]  /*1b650*/  LDL.64 R14, [R1+0x7d0] ;  /* 0x0007d000010e7983 */ /* 0x000ea80000100a00 */
[----:B0-----:R0:W2:Y:S04]  /*1b660*/  LDG.E.U16 R29, desc[UR10][R10.64] ;  /* 0x0000000a0a1d7981 */ /* 0x0010a8000c1e1500 */
[----:B---3--:R1:W-:Y:S04]  /*1b670*/  STL [R1+0x124], R5 ;  /* 0x0001240501007387 */ /* 0x0083e80000100800 */
[----:B-1----:R1:W3:Y:S01]  /*1b680*/  LDG.E.U16 R5, desc[UR10][R8.64] ;  /* 0x0000000a08057981 */ /* 0x0022e2000c1e1500 */
[----:B------:R-:W-:-:S03]  /*1b690*/  FFMA2 R6, R22.F32x2.HI_LO, R20.F32x2.HI_LO, R6.F32x2.HI_LO ;  /* 0x0000001416067249 */ /* 0x000fc60000000006 */
[----:B------:R-:W5:Y:S01]  /*1b6a0*/  LDL.64 R22, [R1+0x7c8] ;  /* 0x0007c80001167983 */ /* 0x000f620000100a00 */
[----:B0-----:R-:W-:-:S03]  /*1b6b0*/  IMAD.WIDE R10, R0, 0x2, R26 ;  /* 0x00000002000a7825 */ /* 0x001fc600078e021a */
[----:B------:R-:W-:Y:S01]  /*1b6c0*/  STL [R1+0x1d64], R20 ;  /* 0x001d641401007387 */ /* 0x000fe20000100800 */
[----:B-1----:R-:W-:-:S03]  /*1b6d0*/  IMAD.WIDE R8, R0, 0x2, R24 ;  /* 0x0000000200087825 */ /* 0x002fc600078e0218 */
[----:B------:R-:W-:Y:S04]  /*1b6e0*/  STL.64 [R1+0x2c8], R6 ;  /* 0x0002c80601007387 */ /* 0x000fe80000100a00 */
[----:B------:R0:W-:Y:S04]  /*1b6f0*/  STL [R1+0x1d60], R21 ;  /* 0x001d601501007387 */ /* 0x0001e80000100800 */
[----:B----4-:R1:W-:Y:S04]  /*1b700*/  STL [R1+0xe4], R13 ;  /* 0x0000e40d01007387 */ /* 0x0103e80000100800 */
[----:B0-----:R-:W4:Y:S04]  /*1b710*/  LDL.64 R20, [R1+0x7b8] ;  /* 0x0007b80001147983 */ /* 0x001f280000100a00 */
[----:B-1----:R-:W4:Y:S04]  /*1b720*/  LDL.64 R12, [R1+0x7c0] ;  /* 0x0007c000010c7983 */ /* 0x002f280000100a00 */
[----:B--2---:R0:W-:Y:S04]  /*1b730*/  STL [R1+0x110], R29 ;  /* 0x0001101d01007387 */ /* 0x0041e80000100800 */
[----:B------:R-:W2:Y:S04]  /*1b740*/  LDL.64 R24, [R1+0x7b0] ;  /* 0x0007b00001187983 */ /* 0x000ea80000100a00 */
[----:B0-----:R0:W2:Y:S04]  /*1b750*/  LDG.E.U16 R29, desc[UR10][R10.64] ;  /* 0x0000000a0a1d7981 */ /* 0x0010a8000c1e1500 */
[----:B---3--:R1:W-:Y:S04]  /*1b760*/  STL [R1+0x11c], R5 ;  /* 0x00011c0501007387 */ /* 0x0083e80000100800 */
[----:B-1----:R1:W3:Y:S01]  /*1b770*/  LDG.E.U16 R5, desc[UR10][R8.64] ;  /* 0x0000000a08057981 */ /* 0x0022e2000c1e1500 */
[----:B-----5:R-:W-:-:S03]  /*1b780*/  IMAD.WIDE R6, R0, 0x2, R18 ;  /* 0x0000000200067825 */ /* 0x020fc600078e0212 */
[----:B------:R-:W5:Y:S01]  /*1b790*/  LDL.64 R18, [R1+0x7a0] ;  /* 0x0007a00001127983 */ /* 0x000f620000100a00 */
[----:B0-----:R-:W-:-:S03]  /*1b7a0*/  IMAD.WIDE R10, R0, 0x2, R16 ;  /* 0x00000002000a7825 */ /* 0x001fc600078e0210 */
[----:B------:R0:W5:Y:S01]  /*1b7b0*/  LDG.E.U16 R26, desc[UR10][R6.64] ;  /* 0x0000000a061a7981 */ /* 0x000162000c1e1500 */
[----:B-1----:R-:W-:-:S03]  /*1b7c0*/  IMAD.WIDE R8, R0, 0x2, R14 ;  /* 0x0000000200087825 */ /* 0x002fc600078e020e */
[----:B------:R-:W5:Y:S04]  /*1b7d0*/  LDL.64 R16, [R1+0x7a8] ;  /* 0x0007a80001107983 */ /* 0x000f680000100a00 */
[----:B------:R4:W5:Y:S01]  /*1b7e0*/  LDG.E.U16 R27, desc[UR10][R10.64] ;  /* 0x0000000a0a1b7981 */ /* 0x000962000c1e1500 */
[----:B0-----:R-:W-:-:S03]  /*1b7f0*/  IMAD.WIDE R6, R0, 0x2, R22 ;  /* 0x0000000200067825 */ /* 0x001fc600078e0216 */
[----:B------:R-:W5:Y:S04]  /*1b800*/  LDL.64 R14, [R1+0x798] ;  /* 0x00079800010e7983 */ /* 0x000f680000100a00 */
[----:B--2---:R0:W-:Y:S04]  /*1b810*/  STL [R1+0x114], R29 ;  /* 0x0001141d01007387 */ /* 0x0041e80000100800 */
[----:B0-----:R0:W2:Y:S04]  /*1b820*/  LDG.E.U16 R29, desc[UR10][R8.64] ;  /* 0x0000000a081d7981 */ /* 0x0010a8000c1e1500 */
[----:B---3--:R1:W-:Y:S01]  /*1b830*/  STL [R1+0xe0], R5 ;  /* 0x0000e00501007387 */ /* 0x0083e20000100800 */
[----:B----4-:R-:W-:-:S03]  /*1b840*/  IMAD.WIDE R10, R0, 0x2, R12 ;  /* 0x00000002000a7825 */ /* 0x010fc600078e020c */
[----:B------:R-:W3:Y:S01]  /*1b850*/  LDL.64 R12, [R1+0x788] ;  /* 0x00078800010c7983 */ /* 0x000ee20000100a00 */
[----:B0-----:R-:W-:-:S03]  /*1b860*/  IMAD.WIDE R8, R0, 0x2, R20 ;  /* 0x0000000200087825 */ /* 0x001fc600078e0214 */
[----:B------:R-:W4:Y:S04]  /*1b870*/  LDL.64 R22, [R1+0x768] ;  /* 0x0007680001167983 */ /* 0x000f280000100a00 */
[----:B-1----:R0:W3:Y:S04]  /*1b880*/  LDG.E.U16 R5, desc[UR10][R6.64] ;  /* 0x0000000a06057981 */ /* 0x0020e8000c1e1500 */
[----:B------:R-:W4:Y:S04]  /*1b890*/  LDL.64 R20, [R1+0x748] ;  /* 0x0007480001147983 */ /* 0x000f280000100a00 */
[----:B-----5:R1:W-:Y:S01]  /*1b8a0*/  STL [R1+0x10c], R26 ;  /* 0x00010c1a01007387 */ /* 0x0203e20000100800 */
[----:B0-----:R-:W-:-:S03]  /*1b8b0*/  IMAD.WIDE R6, R0, 0x2, R24 ;  /* 0x0000000200067825 */ /* 0x001fc600078e0218 */
[----:B------:R0:W-:Y:S04]  /*1b8c0*/  STL [R1+0x104], R27 ;  /* 0x0001041b01007387 */ /* 0x0001e80000100800 */
[----:B------:R5:W4:Y:S04]  /*1b8d0*/  LDG.E.U16 R24, desc[UR10][R6.64] ;  /* 0x0000000a06187981 */ /* 0x000b28000c1e1500 */
[----:B-1----:R1:W4:Y:S04]  /*1b8e0*/  LDG.E.U16 R26, desc[UR10][R10.64] ;  /* 0x0000000a0a1a7981 */ /* 0x002328000c1e1500 */
[----:B0-----:R0:W4:Y:S01]  /*1b8f0*/  LDG.E.U16 R27, desc[UR10][R8.64] ;  /* 0x0000000a081b7981 */ /* 0x001122000c1e1500 */
[----:B-----5:R-:W-:-:S03]  /*1b900*/  IMAD.WIDE R6, R0, 0x2, R14 ;  /* 0x0000000200067825 */ /* 0x020fc600078e020e */
[----:B------:R-:W5:Y:S01]  /*1b910*/  LDL.64 R14, [R1+0x6e8] ;  /* 0x0006e800010e7983 */ /* 0x000f620000100a00 */
[----:B-1----:R-:W-:-:S03]  /*1b920*/  IMAD.WIDE R10, R0, 0x2, R16 ;  /* 0x00000002000a7825 */ /* 0x002fc600078e0210 */
[----:B------:R-:W5:Y:S01]  /*1b930*/  LDL.64 R16, [R1+0x728] ;  /* 0x0007280001107983 */ /* 0x000f620000100a00 */
[----:B0-----:R-:W-:-:S03]  /*1b940*/  IMAD.WIDE R8, R0, 0x2, R18 ;  /* 0x0000000200087825 */ /* 0x001fc600078e0212 */
[----:B------:R0:W5:Y:S04]  /*1b950*/  LDG.E.U16 R25, desc[UR10][R10.64] ;  /* 0x0000000a0a197981 */ /* 0x000168000c1e1500 */
[----:B------:R-:W5:Y:S04]  /*1b960*/  LDL.64 R18, [R1+0x708] ;  /* 0x0007080001127983 */ /* 0x000f680000100a00 */
[----:B--2---:R1:W-:Y:S04]  /*1b970*/  STL [R1+0x108], R29 ;  /* 0x0001081d01007387 */ /* 0x0043e80000100800 */
[----:B-1----:R4:W2:Y:S04]  /*1b980*/  LDG.E.U16 R29, desc[UR10][R8.64] ;  /* 0x0000000a081d7981 */ /* 0x0028a8000c1e1500 */
[----:B---3--:R1:W-:Y:S04]  /*1b990*/  STL [R1+0xdc], R5 ;  /* 0x0000dc0501007387 */ /* 0x0083e80000100800 */
[----:B-1----:R1:W3:Y:S01]  /*1b9a0*/  LDG.E.U16 R5, desc[UR10][R6.64] ;  /* 0x0000000a06057981 */ /* 0x0022e2000c1e1500 */
[----:B0-----:R-:W-:-:S03]  /*1b9b0*/  IMAD.WIDE R10, R0, 0x2, R12 ;  /* 0x00000002000a7825 */ /* 0x001fc600078e020c */
[----:B------:R-:W3:Y:S01]  /*1b9c0*/  LDL.64 R12, [R1+0x6c8] ;  /* 0x0006c800010c7983 */ /* 0x000ee20000100a00 */
[----:B----4-:R-:W-:-:S03]  /*1b9d0*/  IMAD.WIDE R8, R0, 0x2, R22 ;  /* 0x0000000200087825 */ /* 0x010fc600078e0216 */
[----:B------:R0:W4:Y:S01]  /*1b9e0*/  LDG.E.U16 R23, desc[UR10][R10.64] ;  /* 0x0000000a0a177981 */ /* 0x000122000c1e1500 */
[----:B-1----:R-:W-:-:S03]  /*1b9f0*/  IMAD.WIDE R6, R0, 0x2, R20 ;  /* 0x0000000200067825 */ /* 0x002fc600078e0214 */
[----:B------:R-:W-:Y:S04]  /*1ba00*/  STL [R1+0xf8], R27 ;  /* 0x0000f81b01007387 */ /* 0x000fe80000100800 */
[----:B------:R1:W-:Y:S04]  /*1ba10*/  STL [R1+0xf4], R26 ;  /* 0x0000f41a01007387 */ /* 0x0003e80000100800 */
[----:B-1----:R-:W4:Y:S04]  /*1ba20*/  LDL.64 R26, [R1+0x6a8] ;  /* 0x0006a800011a7983 */ /* 0x002f280000100a00 */
[----:B-----5:R-:W-:Y:S04]  /*1ba30*/  STL [R1+0xd8], R25 ;  /* 0x0000d81901007387 */ /* 0x020fe80000100800 */
[----:B------:R1:W-:Y:S04]  /*1ba40*/  STL [R1+0xfc], R24 ;  /* 0x0000fc1801007387 */ /* 0x0003e80000100800 */
[----:B-1----:R-:W5:Y:S04]  /*1ba50*/  LDL.64 R24, [R1+0x688] ;  /* 0x0006880001187983 */ /* 0x002f680000100a00 */
[----:B--2---:R1:W-:Y:S04]  /*1ba60*/  STL [R1+0xec], R29 ;  /* 0x0000ec1d01007387 */ /* 0x0043e80000100800 */
[----:B-1----:R1:W2:Y:S04]  /*1ba70*/  LDG.E.U16 R29, desc[UR10][R8.64] ;  /* 0x0000000a081d7981 */ /* 0x0022a8000c1e1500 */
[----:B---3--:R3:W-:Y:S01]  /*1ba80*/  STL [R1+0xf0], R5 ;  /* 0x0000f00501007387 */ /* 0x0087e20000100800 */
[----:B0-----:R-:W-:-:S03]  /*1ba90*/  IMAD.WIDE R10, R0, 0x2, R16 ;  /* 0x00000002000a7825 */ /* 0x001fc600078e0210 */
[----:B------:R-:W5:Y:S01]  /*1baa0*/  LDL.64 R20, [R1+0x668] ;  /* 0x0006680001147983 */ /* 0x000f620000100a00 */
[----:B-1----:R-:W-:-:S03]  /*1bab0*/  IMAD.WIDE R8, R0, 0x2, R18 ;  /* 0x0000000200087825 */ /* 0x002fc600078e0212 */
[----:B------:R-:W5:Y:S04]  /*1bac0*/  LDL.64 R16, [R1+0x648] ;  /* 0x0006480001107983 */ /* 0x000f680000100a00 */
[----:B---3--:R0:W3:Y:S04]  /*1bad0*/  LDG.E.U16 R5, desc[UR10][R6.64] ;  /* 0x0000000a06057981 */ /* 0x0080e8000c1e1500 */
[----:B----4-:R1:W-:Y:S01]  /*1bae0*/  STL [R1+0xd4], R23 ;  /* 0x0000d41701007387 */ /* 0x0103e20000100800 */
[----:B0-----:R-:W-:-:S03]  /*1baf0*/  IMAD.WIDE R6, R0, 0x2, R14 ;  /* 0x0000000200067825 */ /* 0x001fc600078e020e */
[----:B------:R0:W4:Y:S04]  /*1bb00*/  LDG.E.U16 R15, desc[UR10][R10.64] ;  /* 0x0000000a0a0f7981 */ /* 0x000128000c1e1500 */
[----:B-1----:R-:W5:Y:S04]  /*1bb10*/  LDL.64 R22, [R1+0x628] ;  /* 0x0006280001167983 */ /* 0x002f680000100a00 */
[----:B--2---:R1:W-:Y:S04]  /*1bb20*/  STL [R1+0xd0], R29 ;  /* 0x0000d01d01007387 */ /* 0x0043e80000100800 */
[----:B-1----:R1:W2:Y:S04]  /*1bb30*/  LDG.E.U16 R29, desc[UR10][R8.64] ;  /* 0x0000000a081d7981 */ /* 0x0022a8000c1e1500 */
[----:B---3--:R3:W-:Y:S01]  /*1bb40*/  STL [R1+0xcc], R5 ;  /* 0x0000cc0501007387 */ /* 0x0087e20000100800 */
[----:B0-----:R-:W-:-:S03]  /*1bb50*/  IMAD.WIDE R10, R0, 0x2, R12 ;  /* 0x00000002000a7825 */ /* 0x001fc600078e020c */
[----:B------:R-:W2:Y:S04]  /*1bb60*/  LDL.64 R18, [R1+0x608] ;  /* 0x0006080001127983 */ /* 0x000ea80000100a00 */
[----:B---3--:R5:W3:Y:S01]  /*1bb70*/  LDG.E.U16 R5, desc[UR10][R6.64] ;  /* 0x0000000a06057981 */ /* 0x008ae2000c1e1500 */
[----:B-1----:R-:W-:-:S03]  /*1bb80*/  IMAD.WIDE R8, R0, 0x2, R26 ;  /* 0x0000000200087825 */ /* 0x002fc600078e021a */
[----:B----4-:R0:W-:Y:S04]  /*1bb90*/  STL [R1+0xc8], R15 ;  /* 0x0000c80f01007387 */ /* 0x0101e80000100800 */
[----:B------:R1:W4:Y:S01]  /*1bba0*/  LDG.E.U16 R27, desc[UR10][R10.64] ;  /* 0x0000000a0a1b7981 */ /* 0x000322000c1e1500 */
[----:B-----5:R-:W-:-:S03]  /*1bbb0*/  IMAD.WIDE R6, R0, 0x2, R24 ;  /* 0x0000000200067825 */ /* 0x020fc600078e0218 */
[----:B------:R-:W5:Y:S04]  /*1bbc0*/  LDL.64 R12, [R1+0x5c8] ;  /* 0x0005c800010c7983 */ /* 0x000f680000100a00 */
[----:B0-----:R-:W4:Y:S01]  /*1bbd0*/  LDL.64 R14, [R1+0x5e8] ;  /* 0x0005e800010e7983 */ /* 0x001f220000100a00 */
[----:B-1----:R-:W-:-:S03]  /*1bbe0*/  IMAD.WIDE R10, R0, 0x2, R20 ;  /* 0x00000002000a7825 */ /* 0x002fc600078e0214 */
[----:B--2---:R0:W-:Y:S04]  /*1bbf0*/  STL [R1+0xc4], R29 ;  /* 0x0000c41d01007387 */ /* 0x0041e80000100800 */
[----:B0-----:R0:W2:Y:S02]  /*1bc00*/  LDG.E.U16 R29, desc[UR10][R8.64] ;  /* 0x0000000a081d7981 */ /* 0x0010a4000c1e1500 */
[----:B0-----:R-:W-:-:S05]  /*1bc10*/  IMAD.WIDE R8, R0, 0x2, R16 ;  /* 0x0000000200087825 */ /* 0x001fca00078e0210 */
[----:B------:R-:W2:Y:S04]  /*1bc20*/  LDG.E.U16 R26, desc[UR10][R8.64] ;  /* 0x0000000a081a7981 */ /* 0x000ea8000c1e1500 */
[----:B---3--:R0:W-:Y:S04]  /*1bc30*/  STL [R1+0xc0], R5 ;  /* 0x0000c00501007387 */ /* 0x0081e80000100800 */
[----:B------:R-:W3:Y:S04]  /*1bc40*/  LDL.64 R24, [R1+0x5a8] ;  /* 0x0005a80001187983 */ /* 0x000ee80000100a00 */
[----:B------:R-:W3:Y:S04]  /*1bc50*/  LDL.64 R20, [R1+0x588] ;  /* 0x0005880001147983 */ /* 0x000ee80000100a00 */
[----:B0-----:R0:W3:Y:S04]  /*1bc60*/  LDG.E.U16 R5, desc[UR10][R6.64] ;  /* 0x0000000a06057981 */ /* 0x0010e8000c1e1500 */
[----:B------:R-:W3:Y:S01]  /*1bc70*/  LDL.64 R16, [R1+0x568] ;  /* 0x0005680001107983 */ /* 0x000ee20000100a00 */
[----:B0-----:R-:W-:-:S03]  /*1bc80*/  IMAD.WIDE R6, R0, 0x2, R22 ;  /* 0x0000000200067825 */ /* 0x001fc600078e0216 */
[----:B------:R0:W3:Y:S01]  /*1bc90*/  LDG.E.U16 R23, desc[UR10][R10.64] ;  /* 0x0000000a0a177981 */ /* 0x0000e2000c1e1500 */
[----:B----4-:R-:W-:-:S03]  /*1bca0*/  IMAD.WIDE R8, R0, 0x2, R14 ;  /* 0x0000000200087825 */ /* 0x010fc600078e020e */
[----:B------:R1:W-:Y:S01]  /*1bcb0*/  STL [R1+0xbc], R27 ;  /* 0x0000bc1b01007387 */ /* 0x0003e20000100800 */
[----:B0-----:R-:W-:-:S03]  /*1bcc0*/  IMAD.WIDE R10, R0, 0x2, R18 ;  /* 0x00000002000a7825 */ /* 0x001fc600078e0212 */
[----:B-1----:R5:W4:Y:S02]  /*1bcd0*/  LDG.E.U16 R27, desc[UR10][R6.64] ;  /* 0x0000000a061b7981 */ /* 0x002b24000c1e1500 */
[----:B-----5:R-:W-:-:S05]  /*1bce0*/  IMAD.WIDE R6, R0, 0x2, R12 ;  /* 0x0000000200067825 */ /* 0x020fca00078e020c */
[----:B------:R-:W5:Y:S04]  /*1bcf0*/  LDG.E.U16 R19, desc[UR10][R6.64] ;  /* 0x0000000a06137981 */ /* 0x000f68000c1e1500 */
[----:B--2---:R0:W-:Y:S04]  /*1bd00*/  STL [R1+0xb8], R29 ;  /* 0x0000b81d01007387 */ /* 0x0041e80000100800 */
[----:B0-----:R3:W2:Y:S02]  /*1bd10*/  LDG.E.U16 R29, desc[UR10][R10.64] ;  /* 0x0000000a0a1d7981 */ /* 0x0016a4000c1e1500 */
[----:B---3--:R-:W-:-:S05]  /*1bd20*/  IMAD.WIDE R10, R0, 0x2, R24 ;  /* 0x00000002000a7825 */ /* 0x008fca00078e0218 */
[----:B------:R-:W3:Y:S04]  /*1bd30*/  LDG.E.U16 R18, desc[UR10][R10.64] ;  /* 0x0000000a0a127981 */ /* 0x000ee8000c1e1500 */
[----:B------:R0:W-:Y:S01]  /*1bd40*/  STL [R1+0xb4], R5 ;  /* 0x0000b40501007387 */ /* 0x0001e20000100800 */
[----:B------:R-:W-:-:S03]  /*1bd50*/  IMAD.WIDE R6, R0, 0x2, R16 ;  /* 0x0000000200067825 */ /* 0x000fc600078e0210 */
[----:B------:R-:W2:Y:S04]  /*1bd60*/  LDL.64 R14, [R1+0x790] ;  /* 0x00079000010e7983 */ /* 0x000ea80000100a00 */
[----:B------:R-:W2:Y:S04]  /*1bd70*/  LDL.64 R12, [R1+0x780] ;  /* 0x00078000010c7983 */ /* 0x000ea80000100a00 */
[----:B0-----:R0:W2:Y:S04]  /*1bd80*/  LDG.E.U16 R5, desc[UR10][R8.64] ;  /* 0x0000000a08057981 */ /* 0x0010a8000c1e1500 */
[----:B------:R1:W-:Y:S04]  /*1bd90*/  STL [R1+0xb0], R23 ;  /* 0x0000b01701007387 */ /* 0x0003e80000100800 */
[----:B------:R-:W2:Y:S01]  /*1bda0*/  LDG.E.U16 R10, desc[UR10][R6.64] ;  /* 0x0000000a060a7981 */ /* 0x000ea2000c1e1500 */
[----:B0-----:R-:W-:-:S03]  /*1bdb0*/  IMAD.WIDE R8, R0, 0x2, R20 ;  /* 0x0000000200087825 */ /* 0x001fc600078e0214 */
[----:B-1----:R-:W2:Y:S04]  /*1bdc0*/  LDL.64 R22, [R1+0x778] ;  /* 0x0007780001167983 */ /* 0x002ea80000100a00 */
[----:B------:R2:W2:Y:S04]  /*1bdd0*/  LDG.E.U16 R11, desc[UR10][R8.64] ;  /* 0x0000000a080b7981 */ /* 0x0004a8000c1e1500 */
[----:B-----5:R-:W-:Y:S04]  /*1bde0*/  STL [R1+0x1da8], R19 ;  /* 0x001da81301007387 */ /* 0x020fe80000100800 */
[----:B----4-:R-:W-:Y:S04]  /*1bdf0*/  STL [R1+0xa4], R27 ;  /* 0x0000a41b01007387 */ /* 0x010fe80000100800 */
[----:B------:R0:W-:Y:S04]  /*1be00*/  STL [R1+0xac], R26 ;  /* 0x0000ac1a01007387 */ /* 0x0001e80000100800 */
[----:B------:R-:W4:Y:S04]  /*1be10*/  LDL.64 R20, [R1+0x760] ;  /* 0x0007600001147983 */ /* 0x000f280000100a00 */
[----:B------:R-:W5:Y:S04]  /*1be20*/  LDL.64 R24, [R1+0x740] ;  /* 0x0007400001187983 */ /* 0x000f680000100a00 */
[----:B0-----:R-:W4:Y:S04]  /*1be30*/  LDL.64 R26, [R1+0x770] ;  /* 0x00077000011a7983 */ /* 0x001f280000100a00 */
[----:B---3--:R-:W-:Y:S01]  /*1be40*/  STL [R1+0x1dac], R18 ;  /* 0x001dac1201007387 */ /* 0x008fe20000100800 */
[----:B--2---:R-:W-:-:S04]  /*1be50*/  IMAD.WIDE R8, R0, 0x2, R14 ;  /* 0x0000000200087825 */ /* 0x004fc800078e020e */
[C---:B------:R-:W-:Y:S01]  /*1be60*/  IMAD.WIDE R12, R0.reuse, 0x2, R12 ;  /* 0x00000002000c7825 */ /* 0x040fe200078e020c */
[----:B------:R4:W2:Y:S03]  /*1be70*/  LDG.E.U16 R19, desc[UR10][R8.64] ;  /* 0x0000000a08137981 */ /* 0x0008a6000c1e1500 */
[C---:B------:R-:W-:Y:S01]  /*1be80*/  IMAD.WIDE R6, R0.reuse, 0x2, R22 ;  /* 0x0000000200067825 */ /* 0x040fe200078e0216 */
[----:B------:R-:W-:Y:S04]  /*1be90*/  STL [R1+0x1db0], R11 ;  /* 0x001db00b01007387 */ /* 0x000fe80000100800 */
[----:B------:R-:W-:Y:S04]  /*1bea0*/  STL [R1+0x1db4], R10 ;  /* 0x001db40a01007387 */ /* 0x000fe80000100800 */
[----:B------:R-:W3:Y:S04]  /*1beb0*/  LDL.64 R16, [R1+0x720] ;  /* 0x0007200001107983 */ /* 0x000ee80000100a00 */
[----:B------:R-:W3:Y:S04]  /*1bec0*/  LDL.64 R14, [R1+0x700] ;  /* 0x00070000010e7983 */ /* 0x000ee80000100a00 */
[----:B------:R-:W3:Y:S04]  /*1bed0*/  LDL.64 R22, [R1+0x6e0] ;  /* 0x0006e00001167983 */ /* 0x000ee80000100a00 */
[----:B------:R0:W-:Y:S04]  /*1bee0*/  STL [R1+0xa0], R29 ;  /* 0x0000a01d01007387 */ /* 0x0001e80000100800 */
[----:B0-----:R0:W3:Y:S01]  /*1bef0*/  LDG.E.U16 R29, desc[UR10][R12.64] ;  /* 0x0000000a0c1d7981 */ /* 0x0010e2000c1e1500 */
[----:B----4-:R-:W-:-:S03]  /*1bf00*/  IMAD.WIDE R8, R0, 0x2, R20 ;  /* 0x0000000200087825 */ /* 0x010fc600078e0214 */
[----:B------:R1:W-:Y:S04]  /*1bf10*/  STL [R1+0x9c], R5 ;  /* 0x00009c0501007387 */ /* 0x0003e80000100800 */
[----:B------:R-:W4:Y:S01]  /*1bf20*/  LDL.64 R10, [R1+0x6c0] ;  /* 0x0006c000010a7983 */ /* 0x000f220000100a00 */
[----:B0-----:R-:W-:-:S03]  /*1bf30*/  IMAD.WIDE R12, R0, 0x2, R26 ;  /* 0x00000002000c7825 */ /* 0x001fc600078e021a */
[----:B------:R-:W4:Y:S04]  /*1bf40*/  LDL.64 R20, [R1+0x6a0] ;  /* 0x0006a00001147983 */ /* 0x000f280000100a00 */
[----:B-1----:R5:W4:Y:S04]  /*1bf50*/  LDG.E.U16 R5, desc[UR10][R6.64] ;  /* 0x0000000a06057981 */ /* 0x002b28000c1e1500 */
[----:B------:R0:W4:Y:S04]  /*1bf60*/  LDG.E.U16 R26, desc[UR10][R8.64] ;  /* 0x0000000a081a7981 */ /* 0x000128000c1e1500 */
[----:B--2---:R1:W-:Y:S04]  /*1bf70*/  STL [R1+0xa8], R19 ;  /* 0x0000a81301007387 */ /* 0x0043e80000100800 */
[----:B-1----:R-:W2:Y:S04]  /*1bf80*/  LDL.64 R18, [R1+0x680] ;  /* 0x0006800001127983 */ /* 0x002ea80000100a00 */
[----:B---3--:R1:W-:Y:S04]  /*1bf90*/  STL [R1+0x94], R29 ;  /* 0x0000941d01007387 */ /* 0x0083e80000100800 */
[----:B-1----:R1:W3:Y:S01]  /*1bfa0*/  LDG.E.U16 R29, desc[UR10][R12.64] ;  /* 0x0000000a0c1d7981 */ /* 0x0022e2000c1e1500 */
[----:B-----5:R-:W-:-:S04]  /*1bfb0*/  IMAD.WIDE R6, R0, 0x2, R24 ;  /* 0x0000000200067825 */ /* 0x020fc800078e0218 */
[C---:B0-----:R-:W-:Y:S01]  /*1bfc0*/  IMAD.WIDE R8, R0.reuse, 0x2, R14 ;  /* 0x0000000200087825 */ /* 0x041fe200078e020e */
[----:B------:R0:W5:Y:S03]  /*1bfd0*/  LDG.E.U16 R27, desc[UR10][R6.64] ;  /* 0x0000000a061b7981 */ /* 0x000166000c1e1500 */
[C---:B-1----:R-:W-:Y:S01]  /*1bfe0*/  IMAD.WIDE R12, R0.reuse, 0x2, R16 ;  /* 0x00000002000c7825 */ /* 0x042fe200078e0210 */
[----:B------:R-:W2:Y:S04]  /*1bff0*/  LDL.64 R14, [R1+0x640] ;  /* 0x00064000010e7983 */ /* 0x000ea80000100a00 */
[----:B------:R-:W5:Y:S01]  /*1c000*/  LDL.64 R16, [R1+0x660] ;  /* 0x0006600001107983 */ /* 0x000f620000100a00 */
[----:B0-----:R-:W-:-:S03]  /*1c010*/  IMAD.WIDE R6, R0, 0x2, R22 ;  /* 0x0000000200067825 */ /* 0x001fc600078e0216 */
[----:B------:R-:W5:Y:S04]  /*1c020*/  LDL.64 R22, [R1+0x620] ;  /* 0x0006200001167983 */ /* 0x000f680000100a00 */
[----:B----4-:R0:W-:Y:S04]  /*1c030*/  STL [R1+0x98], R5 ;  /* 0x0000980501007387 */ /* 0x0101e80000100800 */
[----:B------:R1:W4:Y:S04]  /*1c040*/  LDG.E.U16 R24, desc[UR10][R8.64] ;  /* 0x0000000a08187981 */ /* 0x000328000c1e1500 */
[----:B------:R-:W4:Y:S04]  /*1c050*/  LDG.E.U16 R25, desc[UR10][R6.64] ;  /* 0x0000000a06197981 */ /* 0x000f28000c1e1500 */
[----:B0-----:R0:W4:Y:S01]  /*1c060*/  LDG.E.U16 R5, desc[UR10][R12.64] ;  /* 0x0000000a0c057981 */ /* 0x001122000c1e1500 */
[----:B-1----:R-:W-:-:S03]  /*1c070*/  IMAD.WIDE R8, R0, 0x2, R20 ;  /* 0x0000000200087825 */ /* 0x002fc600078e0214 */
[----:B------:R-:W4:Y:S01]  /*1c080*/  LDL.64 R20, [R1+0x5e0] ;  /* 0x0005e00001147983 */ /* 0x000f220000100a00 */
[----:B0-----:R-:W-:-:S03]  /*1c090*/  IMAD.WIDE R12, R0, 0x2, R10 ;  /* 0x00000002000c7825 */ /* 0x001fc600078e020a */
[----:B------:R-:W4:Y:S04]  /*1c0a0*/  LDL.64 R10, [R1+0x600] ;  /* 0x00060000010a7983 */ /* 0x000f280000100a00 */
[----:B---3--:R0:W-:Y:S04]  /*1c0b0*/  STL [R1+0x90], R29 ;  /* 0x0000901d01007387 */ /* 0x0081e80000100800 */
[----:B0-----:R5:W3:Y:S01]  /*1c0c0*/  LDG.E.U16 R29, desc[UR10][R12.64] ;  /* 0x0000000a0c1d7981 */ /* 0x001ae2000c1e1500 */
[----:B--2---:R-:W-:-:S03]  /*1c0d0*/  IMAD.WIDE R6, R0, 0x2, R18 ;  /* 0x0000000200067825 */ /* 0x004fc600078e0212 */
[----:B------:R-:W2:Y:S04]  /*1c0e0*/  LDL.64 R18, [R1+0x5c0] ;  /* 0x0005c00001127983 */ /* 0x000ea80000100a00 */
[----:B------:R0:W-:Y:S01]  /*1c0f0*/  STL [R1+0x8c], R26 ;  /* 0x00008c1a01007387 */ /* 0x0001e20000100800 */
[----:B-----5:R-:W-:-:S03]  /*1c100*/  IMAD.WIDE R12, R0, 0x2, R16 ;  /* 0x00000002000c7825 */ /* 0x020fc600078e0210 */
[----:B------:R1:W-:Y:S04]  /*1c110*/  STL [R1+0x88], R27 ;  /* 0x0000881b01007387 */ /* 0x0003e80000100800 */
[----:B------:R-:W5:Y:S04]  /*1c120*/  LDL.64 R16, [R1+0x5a0] ;  /* 0x0005a00001107983 */ /* 0x000f680000100a00 */
[----:B0-----:R0:W2:Y:S04]  /*1c130*/  LDG.E.U16 R26, desc[UR10][R8.64] ;  /* 0x0000000a081a7981 */ /* 0x0010a8000c1e1500 */
[----:B-1----:R1:W5:Y:S01]  /*1c140*/  LDG.E.U16 R27, desc[UR10][R6.64] ;  /* 0x0000000a061b7981 */ /* 0x002362000c1e1500 */
[----:B0-----:R-:W-:-:S03]  /*1c150*/  IMAD.WIDE R8, R0, 0x2, R14 ;  /* 0x0000000200087825 */ /* 0x001fc600078e020e */
[----:B------:R-:W5:Y:S04]  /*1c160*/  LDL.64 R14, [R1+0x580] ;  /* 0x00058000010e7983 */ /* 0x000f680000100a00 */
[----:B----4-:R0:W-:Y:S04]  /*1c170*/  STL [R1+0x84], R5 ;  /* 0x0000840501007387 */ /* 0x0101e80000100800 */
[----:B------:R-:W-:Y:S04]  /*1c180*/  STL [R1+0x7c], R25 ;  /* 0x00007c1901007387 */ /* 0x000fe80000100800 */
[----:B------:R4:W-:Y:S04]  /*1c190*/  STL [R1+0x80], R24 ;  /* 0x0000801801007387 */ /* 0x0009e80000100800 */
[----:B0-----:R0:W5:Y:S04]  /*1c1a0*/  LDG.E.U16 R5, desc[UR10][R12.64] ;  /* 0x0000000a0c057981 */ /* 0x001168000c1e1500 */
[----:B----4-:R-:W4:Y:S04]  /*1c1b0*/  LDL.64 R24, [R1+0x560] ;  /* 0x0005600001187983 */ /* 0x010f280000100a00 */
[----:B---3--:R3:W-:Y:S04]  /*1c1c0*/  STL [R1+0x78], R29 ;  /* 0x0000781d01007387 */ /* 0x0087e80000100800 */
[----:B---3--:R3:W4:Y:S01]  /*1c1d0*/  LDG.E.U16 R29, desc[UR10][R8.64] ;  /* 0x0000000a081d7981 */ /* 0x008722000c1e1500 */
[----:B-1----:R-:W-:-:S04]  /*1c1e0*/  IMAD.WIDE R6, R0, 0x2, R22 ;  /* 0x0000000200067825 */ /* 0x002fc800078e0216 */
[C---:B0-----:R-:W-:Y:S01]  /*1c1f0*/  IMAD.WIDE R12, R0.reuse, 0x2, R10 ;  /* 0x00000002000c7825 */ /* 0x041fe200078e020a */
[----:B--2---:R0:W-:Y:S03]  /*1c200*/  STL [R1+0x74], R26 ;  /* 0x0000741a01007387 */ /* 0x0041e60000100800 */
[C---:B---3--:R-:W-:Y:S01]  /*1c210*/  IMAD.WIDE R8, R0.reuse, 0x2, R20 ;  /* 0x0000000200087825 */ /* 0x048fe200078e0214 */
[----:B------:R-:W2:Y:S04]  /*1c220*/  LDL.64 R10, [R1+0x758] ;  /* 0x00075800010a7983 */ /* 0x000ea80000100a00 */
[----:B------:R-:W3:Y:S04]  /*1c230*/  LDL.64 R22, [R1+0x750] ;  /* 0x0007500001167983 */ /* 0x000ee80000100a00 */
[----:B0-----:R0:W2:Y:S04]  /*1c240*/  LDG.E.U16 R26, desc[UR10][R6.64] ;  /* 0x0000000a061a7981 */ /* 0x0010a8000c1e1500 */
[----:B------:R-:W3:Y:S04]  /*1c250*/  LDL.64 R20, [R1+0x738] ;  /* 0x0007380001147983 */ /* 0x000ee80000100a00 */
[----:B-----5:R1:W-:Y:S01]  /*1c260*/  STL [R1+0x70], R27 ;  /* 0x0000701b01007387 */ /* 0x0203e20000100800 */
[----:B0-----:R-:W-:-:S03]  /*1c270*/  IMAD.WIDE R6, R0, 0x2, R18 ;  /* 0x0000000200067825 */ /* 0x001fc600078e0212 */
[----:B-1----:R0:W5:Y:S04]  /*1c280*/  LDG.E.U16 R27, desc[UR10][R12.64] ;  /* 0x0000000a0c1b7981 */ /* 0x002168000c1e1500 */
[----:B------:R1:W-:Y:S04]  /*1c290*/  STL [R1+0x6c], R5 ;  /* 0x00006c0501007387 */ /* 0x0003e80000100800 */
[----:B-1----:R1:W5:Y:S01]  /*1c2a0*/  LDG.E.U16 R5, desc[UR10][R8.64] ;  /* 0x0000000a08057981 */ /* 0x002362000c1e1500 */
[----:B0-----:R-:W-:-:S04]  /*1c2b0*/  IMAD.WIDE R12, R0, 0x2, R16 ;  /* 0x00000002000c7825 */ /* 0x001fc800078e0210 */
[C---:B-1----:R-:W-:Y:S01]  /*1c2c0*/  IMAD.WIDE R8, R0.reuse, 0x2, R14 ;  /* 0x0000000200087825 */ /* 0x042fe200078e020e */
[----:B----4-:R0:W-:Y:S04]  /*1c2d0*/  STL [R1+0x68], R29 ;  /* 0x0000681d01007387 */ /* 0x0101e80000100800 */
[----:B------:R-:W4:Y:S04]  /*1c2e0*/  LDL.64 R16, [R1+0x718] ;  /* 0x0007180001107983 */ /* 0x000f280000100a00 */
[----:B------:R-:W4:Y:S04]  /*1c2f0*/  LDL.64 R14, [R1+0x6d8] ;  /* 0x0006d800010e7983 */ /* 0x000f280000100a00 */
[----:B0-----:R0:W4:Y:S04]  /*1c300*/  LDG.E.U16 R29, desc[UR10][R6.64] ;  /* 0x0000000a061d7981 */ /* 0x001128000c1e1500 */
[----:B------:R-:W4:Y:S01]  /*1c310*/  LDL.64 R18, [R1+0x6f8] ;  /* 0x0006f80001127983 */ /* 0x000f220000100a00 */
[----:B0-----:R-:W-:-:S03]  /*1c320*/  IMAD.WIDE R6, R0, 0x2, R24 ;  /* 0x0000000200067825 */ /* 0x001fc600078e0218 */
[----:B--2---:R0:W-:Y:S04]  /*1c330*/  STL [R1+0x64], R26 ;  /* 0x0000641a01007387 */ /* 0x0041e80000100800 */
[----:B------:R3:W2:Y:S04]  /*1c340*/  LDG.E.U16 R24, desc[UR10][R6.64] ;  /* 0x0000000a06187981 */ /* 0x0006a8000c1e1500 */
[----:B0-----:R0:W2:Y:S01]  /*1c350*/  LDG.E.U16 R26, desc[UR10][R12.64] ;  /* 0x0000000a0c1a7981 */ /* 0x0010a2000c1e1500 */
[----:B---3--:R-:W-:-:S03]  /*1c360*/  IMAD.WIDE R6, R0, 0x2, R20 ;  /* 0x0000000200067825 */ /* 0x008fc600078e0214 */
[----:B-----5:R1:W-:Y:S01]  /*1c370*/  STL [R1+0x5c], R27 ;  /* 0x00005c1b01007387 */ /* 0x0203e20000100800 */
[----:B0-----:R-:W-:-:S03]  /*1c380*/  IMAD.WIDE R12, R0, 0x2, R10 ;  /* 0x00000002000c7825 */ /* 0x001fc600078e020a */
[----:B------:R-:W3:Y:S04]  /*1c390*/  LDL.64 R20, [R1+0x678] ;  /* 0x0006780001147983 */ /* 0x000ee80000100a00 */
[----:B------:R-:W5:Y:S04]  /*1c3a0*/  LDG.E.U16 R25, desc[UR10][R12.64] ;  /* 0x0000000a0c197981 */ /* 0x000f68000c1e1500 */
[----:B-1----:R0:W2:Y:S04]  /*1c3b0*/  LDG.E.U16 R27, desc[UR10][R8.64] ;  /* 0x0000000a081b7981 */ /* 0x0020a8000c1e1500 */
[----:B------:R-:W3:Y:S01]  /*1c3c0*/  LDL.64 R10, [R1+0x6b8] ;  /* 0x0006b800010a7983 */ /* 0x000ee20000100a00 */
[----:B0-----:R-:W-:-:S03]  /*1c3d0*/  IMAD.WIDE R8, R0, 0x2, R22 ;  /* 0x0000000200087825 */ /* 0x001fc600078e0216 */
[----:B------:R-:W5:Y:S04]  /*1c3e0*/  LDL.64 R22, [R1+0x698] ;  /* 0x0006980001167983 */ /* 0x000f680000100a00 */
[----:B------:R0:W-:Y:S04]  /*1c3f0*/  STL [R1+0x58], R5 ;  /* 0x0000580501007387 */ /* 0x0001e80000100800 */
[----:B0-----:R-:W5:Y:S01]  /*1c400*/  LDG.E.U16 R5, desc[UR10][R8.64] ;  /* 0x0000000a08057981 */ /* 0x001f62000c1e1500 */
[----:B----4-:R-:W-:-:S03]  /*1c410*/  IMAD.WIDE R12, R0, 0x2, R16 ;  /* 0x00000002000c7825 */ /* 0x010fc600078e0210 */
[----:B------:R0:W-:Y:S04]  /*1c420*/  STL [R1+0x60], R29 ;  /* 0x0000601d01007387 */ /* 0x0001e80000100800 */
[----:B------:R-:W4:Y:S04]  /*1c430*/  LDL.64 R16, [R1+0x658] ;  /* 0x0006580001107983 */ /* 0x000f280000100a00 */
[----:B0-----:R0:W4:Y:S02]  /*1c440*/  LDG.E.U16 R29, desc[UR10][R6.64] ;  /* 0x0000000a061d7981 */ /* 0x001124000c1e1500 */
[----:B0-----:R-:W-:-:S02]  /*1c450*/  IMAD.WIDE R6, R0, 0x2, R14 ;  /* 0x0000000200067825 */ /* 0x001fc400078e020e */
[----:B------:R3:W4:Y:S02]  /*1c460*/  LDG.E.U16 R15, desc[UR10][R12.64] ;  /* 0x0000000a0c0f7981 */ /* 0x000724000c1e1500 */
[C---:B------:R-:W-:Y:S02]  /*1c470*/  IMAD.WIDE R8, R0.reuse, 0x2, R18 ;  /* 0x0000000200087825 */ /* 0x040fe400078e0212 */
[----:B--2---:R-:W-:Y:S04]  /*1c480*/  STL [R1+0x50], R27 ;  /* 0x0000501b01007387 */ /* 0x004fe80000100800 */
[----:B------:R0:W-:Y:S01]  /*1c490*/  STL [R1+0x54], R26 ;  /* 0x0000541a01007387 */ /* 0x0001e20000100800 */
[----:B---3--:R-:W-:-:S03]  /*1c4a0*/  IMAD.WIDE R12, R0, 0x2, R10 ;  /* 0x00000002000c7825 */ /* 0x008fc600078e020a */
[----:B0-----:R-:W2:Y:S04]  /*1c4b0*/  LDL.64 R26, [R1+0x638] ;  /* 0x00063800011a7983 */ /* 0x001ea80000100a00 */
[----:B-----5:R-:W-:Y:S04]  /*1c4c0*/  STL [R1+0x44], R25 ;  /* 0x0000441901007387 */ /* 0x020fe80000100800 */
[----:B------:R0:W-:Y:S04]  /*1c4d0*/  STL [R1+0x4c], R24 ;  /* 0x00004c1801007387 */ /* 0x0001e80000100800 */
[----:B0-----:R-:W3:Y:S04]  /*1c4e0*/  LDL.64 R24, [R1+0x618] ;  /* 0x0006180001187983 */ /* 0x001ee80000100a00 */
[----:B------:R0:W-:Y:S04]  /*1c4f0*/  STL [R1+0x48], R5 ;  /* 0x0000480501007387 */ /* 0x0001e80000100800 */
[----:B0-----:R-:W5:Y:S04]  /*1c500*/  LDG.E.U16 R5, desc[UR10][R8.64] ;  /* 0x0000000a08057981 */ /* 0x001f68000c1e1500 */
[----:B----4-:R0:W-:Y:S04]  /*1c510*/  STL [R1+0x40], R29 ;  /* 0x0000401d01007387 */ /* 0x0101e80000100800 */
[----:B------:R-:W4:Y:S04]  /*1c520*/  LDL.64 R18, [R1+0x5f8] ;  /* 0x0005f80001127983 */ /* 0x000f280000100a00 */
[----:B0-----:R0:W3:Y:S02]  /*1c530*/  LDG.E.U16 R29, desc[UR10][R6.64] ;  /* 0x0000000a061d7981 */ /* 0x0010e4000c1e1500 */
[----:B0-----:R-:W-:-:S02]  /*1c540*/  IMAD.WIDE R6, R0, 0x2, R20 ;  /* 0x0000000200067825 */ /* 0x001fc400078e0214 */
[----:B------:R0:W4:Y:S04]  /*1c550*/  LDG.E.U16 R21, desc[UR10][R12.64] ;  /* 0x0000000a0c157981 */ /* 0x000128000c1e1500 */
[----:B------:R1:W-:Y:S04]  /*1c560*/  STL [R1+0x3c], R15 ;  /* 0x00003c0f01007387 */ /* 0x0003e80000100800 */
[----:B------:R-:W4:Y:S01]  /*1c570*/  LDL.64 R10, [R1+0x5b8] ;  /* 0x0005b800010a7983 */ /* 0x000f220000100a00 */
[----:B------:R-:W-:-:S03]  /*1c580*/  IMAD.WIDE R8, R0, 0x2, R22 ;  /* 0x0000000200087825 */ /* 0x000fc600078e0216 */
[----:B-1----:R-:W4:Y:S01]  /*1c590*/  LDL.64 R14, [R1+0x5d8] ;  /* 0x0005d800010e7983 */ /* 0x002f220000100a00 */
[----:B0-----:R-:W-:-:S03]  /*1c5a0*/  IMAD.WIDE R12, R0, 0x2, R16 ;  /* 0x00000002000c7825 */ /* 0x001fc600078e0210 */
[----:B-----5:R0:W-:Y:S04]  /*1c5b0*/  STL [R1+0x38], R5 ;  /* 0x0000380501007387 */ /* 0x0201e80000100800 */
[----:B0-----:R2:W5:Y:S02]  /*1c5c0*/  LDG.E.U16 R5, desc[UR10][R8.64] ;  /* 0x0000000a08057981 */ /* 0x001564000c1e1500 */
[C---:B--2---:R-:W-:Y:S02]  /*1c5d0*/  IMAD.WIDE R8, R0.reuse, 0x2, R26 ;  /* 0x0000000200087825 */ /* 0x044fe400078e021a */
[----:B------:R-:W2:Y:S04]  /*1c5e0*/  LDG.E.U16 R26, desc[UR10][R12.64] ;  /* 0x0000000a0c1a7981 */ /* 0x000ea8000c1e1500 */
[----:B---3--:R0:W-:Y:S04]  /*1c5f0*/  STL [R1+0x34], R29 ;  /* 0x0000341d01007387 */ /* 0x0081e80000100800 */
[----:B------:R-:W3:Y:S04]  /*1c600*/  LDL.64 R22, [R1+0x598] ;  /* 0x0005980001167983 */ /* 0x000ee80000100a00 */
[----:B0-----:R0:W2:Y:S04]  /*1c610*/  LDG.E.U16 R29, desc[UR10][R6.64] ;  /* 0x0000000a061d7981 */ /* 0x0010a8000c1e1500 */
[----:B----4-:R1:W-:Y:S04]  /*1c620*/  STL [R1+0x30], R21 ;  /* 0x0000301501007387 */ /* 0x0103e80000100800 */
[----:B------:R-:W4:Y:S01]  /*1c630*/  LDL.64 R16, [R1+0x558] ;  /* 0x0005580001107983 */ /* 0x000f220000100a00 */
[----:B0-----:R-:W-:-:S03]  /*1c640*/  IMAD.WIDE R6, R0, 0x2, R24 ;  /* 0x0000000200067825 */ /* 0x001fc600078e0218 */
[----:B------:R-:W4:Y:S04]  /*1c650*/  LDG.E.U16 R24, desc[UR10][R8.64] ;  /* 0x0000000a08187981 */ /* 0x000f28000c1e1500 */
[----:B-1----:R-:W4:Y:S01]  /*1c660*/  LDL.64 R20, [R1+0x578] ;  /* 0x0005780001147983 */ /* 0x002f220000100a00 */
[----:B------:R-:W-:-:S03]  /*1c670*/  IMAD.WIDE R12, R0, 0x2, R18 ;  /* 0x00000002000c7825 */ /* 0x000fc600078e0212 */
[----:B------:R0:W4:Y:S04]  /*1c680*/  LDG.E.U16 R25, desc[UR10][R6.64] ;  /* 0x0000000a06197981 */ /* 0x000128000c1e1500 */
[----:B------:R-:W4:Y:S01]  /*1c690*/  LDL.64 R18, [R1+0x710] ;  /* 0x0007100001127983 */ /* 0x000f220000100a00 */
[----:B0-----:R-:W-:-:S03]  /*1c6a0*/  IMAD.WIDE R6, R0, 0x2, R10 ;  /* 0x0000000200067825 */ /* 0x001fc600078e020a */
[----:B------:R-:W4:Y:S01]  /*1c6b0*/  LDL.64 R10, [R1+0x6f0] ;  /* 0x0006f000010a7983 */ /* 0x000f220000100a00 */
[----:B------:R-:W-:-:S03]  /*1c6c0*/  IMAD.WIDE R8, R0, 0x2, R14 ;  /* 0x0000000200087825 */ /* 0x000fc600078e020e */
[----:B------:R-:W4:Y:S04]  /*1c6d0*/  LDL.64 R14, [R1+0x730] ;  /* 0x00073000010e7983 */ /* 0x000f280000100a00 */
[----:B------:R-:W4:Y:S04]  /*1c6e0*/  LDG.E.U16 R27, desc[UR10][R6.64] ;  /* 0x0000000a061b7981 */ /* 0x000f28000c1e1500 */
[----:B-----5:R0:W-:Y:S04]  /*1c6f0*/  STL [R1+0x2c], R5 ;  /* 0x00002c0501007387 */ /* 0x0201e80000100800 */
[----:B0-----:R3:W5:Y:S02]  /*1c700*/  LDG.E.U16 R5, desc[UR10][R12.64] ;  /* 0x0000000a0c057981 */ /* 0x001764000c1e1500 */
[----:B---3--:R-:W-:-:S02]  /*1c710*/  IMAD.WIDE R12, R0, 0x2, R22 ;  /* 0x00000002000c7825 */ /* 0x008fc400078e0216 */
[----:B--2---:R0:W-:Y:S04]  /*1c720*/  STL [R1+0x28], R29 ;  /* 0x0000281d01007387 */ /* 0x0041e80000100800 */
[----:B------:R1:W-:Y:S04]  /*1c730*/  STL [R1+0x24], R26 ;  /* 0x0000241a01007387 */ /* 0x0003e80000100800 */
[----:B0-----:R0:W2:Y:S01]  /*1c740*/  LDG.E.U16 R29, desc[UR10][R8.64] ;  /* 0x0000000a081d7981 */ /* 0x0010a2000c1e1500 */
[----:B----4-:R-:W-:-:S03]  /*1c750*/  IMAD.WIDE R6, R0, 0x2, R16 ;  /* 0x0000000200067825 */ /* 0x010fc600078e0210 */
[----:B-1----:R1:W3:Y:S01]  /*1c760*/  LDG.E.U16 R26, desc[UR10][R12.64] ;  /* 0x0000000a0c1a7981 */ /* 0x0022e2000c1e1500 */
[----:B0-----:R-:W-:-:S03]  /*1c770*/  IMAD.WIDE R8, R0, 0x2, R20 ;  /* 0x0000000200087825 */ /* 0x001fc600078e0214 */
[----:B------:R-:W-:Y:S01]  /*1c780*/  STL [R1+0x1c], R25 ;  /* 0x00001c1901007387 */ /* 0x000fe20000100800 */
[----:B-1----:R-:W-:-:S03]  /*1c790*/  IMAD.WIDE R12, R0, 0x2, R18 ;  /* 0x00000002000c7825 */ /* 0x002fc600078e0212 */
[----:B------:R-:W4:Y:S04]  /*1c7a0*/  LDG.E.U16 R9, desc[UR10][R8.64] ;  /* 0x0000000a08097981 */ /* 0x000f28000c1e1500 */
[----:B------:R0:W-:Y:S04]  /*1c7b0*/  STL [R1+0x20], R24 ;  /* 0x0000201801007387 */ /* 0x0001e80000100800 */
[----:B------:R-:W2:Y:S04]  /*1c7c0*/  LDG.E.U16 R20, desc[UR10][R12.64] ;  /* 0x0000000a0c147981 */ /* 0x000ea8000c1e1500 */
[----:B------:R1:W2:Y:S04]  /*1c7d0*/  LDG.E.U16 R8, desc[UR10][R6.64] ;  /* 0x0000000a06087981 */ /* 0x0002a8000c1e1500 */
[----:B0-----:R-:W3:Y:S04]  /*1c7e0*/  LDL.64 R24, [R1+0x6d0] ;  /* 0x0006d00001187983 */ /* 0x001ee80000100a00 */
[----:B------:R-:W3:Y:S01]  /*1c7f0*/  LDL.64 R22, [R1+0x6b0] ;  /* 0x0006b00001167983 */ /* 0x000ee20000100a00 */
[----:B-1----:R-:W-:-:S03]  /*1c800*/  IMAD.WIDE R6, R0, 0x2, R10 ;  /* 0x0000000200067825 */ /* 0x002fc600078e020a */
[----:B------:R-:W3:Y:S04]  /*1c810*/  LDL.64 R16, [R1+0x690] ;  /* 0x0006900001107983 */ /* 0x000ee80000100a00 */
[----:B------:R0:W3:Y:S01]  /*1c820*/  LDG.E.U16 R21, desc[UR10][R6.64] ;  /* 0x0000000a06157981 */ /* 0x0000e2000c1e1500 */
[----:B------:R-:W-:-:S03]  /*1c830*/  IMAD.WIDE R14, R0, 0x2, R14 ;  /* 0x00000002000e7825 */ /* 0x000fc600078e020e */
[----:B----4-:R-:W-:Y:S04]  /*1c840*/  STL [R1+0x1d9c], R9 ;  /* 0x001d9c0901007387 */ /* 0x010fe80000100800 */
[----:B--2---:R-:W-:Y:S04]  /*1c850*/  STL [R1+0x1da0], R8 ;  /* 0x001da00801007387 */ /* 0x004fe80000100800 */
[----:B-----5:R1:W-:Y:S04]  /*1c860*/  STL [R1+0x14], R5 ;  /* 0x0000140501007387 */ /* 0x0203e80000100800 */
[----:B------:R-:W2:Y:S01]  /*1c870*/  LDL.64 R18, [R1+0x670] ;  /* 0x0006700001127983 */ /* 0x000ea20000100a00 */
[----:B---3--:R-:W-:-:S03]  /*1c880*/  IMAD.WIDE R12, R0, 0x2, R22 ;  /* 0x00000002000c7825 */ /* 0x008fc600078e0216 */
[----:B------:R-:W3:Y:S01]  /*1c890*/  LDL.64 R10, [R1+0x650] ;  /* 0x00065000010a7983 */ /* 0x000ee20000100a00 */
[----:B0-----:R-:W-:-:S03]  /*1c8a0*/  IMAD.WIDE R6, R0, 0x2, R16 ;  /* 0x0000000200067825 */ /* 0x001fc600078e0210 */
[----:B-1----:R0:W4:Y:S04]  /*1c8b0*/  LDG.E.U16 R5, desc[UR10][R14.64] ;  /* 0x0000000a0e057981 */ /* 0x002128000c1e1500 */
[----:B------:R-:W5:Y:S04]  /*1c8c0*/  LDL.64 R8, [R1+0x630] ;  /* 0x0006300001087983 */ /* 0x000f680000100a00 */
[----:B------:R-:W-:Y:S01]  /*1c8d0*/  STL [R1+0x1d68], R20 ;  /* 0x001d681401007387 */ /* 0x000fe20000100800 */
[----:B0-----:R-:W-:-:S03]  /*1c8e0*/  IMAD.WIDE R14, R0, 0x2, R24 ;  /* 0x00000002000e7825 */ /* 0x001fc600078e0218 */
[----:B------:R0:W-:Y:S04]  /*1c8f0*/  STL [R1+0x1d6c], R21 ;  /* 0x001d6c1501007387 */ /* 0x0001e80000100800 */
[----:B------:R-:W2:Y:S04]  /*1c900*/  LDL.64 R22, [R1+0x610] ;  /* 0x0006100001167983 */ /* 0x000ea80000100a00 */
[----:B------:R-:W2:Y:S04]  /*1c910*/  LDL.64 R16, [R1+0x5d0] ;  /* 0x0005d00001107983 */ /* 0x000ea80000100a00 */
[----:B0-----:R-:W2:Y:S04]  /*1c920*/  LDL.64 R20, [R1+0x5f0] ;  /* 0x0005f00001147983 */ /* 0x001ea80000100a00 */
[----:B------:R0:W-:Y:S04]  /*1c930*/  STL [R1+0x10], R29 ;  /* 0x0000101d01007387 */ /* 0x0001e80000100800 */
[----:B0-----:R-:W2:Y:S04]  /*1c940*/  LDG.E.U16 R29, desc[UR10][R14.64] ;  /* 0x0000000a0e1d7981 */ /* 0x001ea8000c1e1500 */
[----:B--2---:R-:W-:Y:S04]  /*1c950*/  STL [R1+0x1d70], R29 ;  /* 0x001d701d01007387 */ /* 0x004fe80000100800 */
[----:B------:R0:W-:Y:S04]  /*1c960*/  STL [R1+0x18], R27 ;  /* 0x0000181b01007387 */ /* 0x0001e80000100800 */
[----:B0-----:R-:W2:Y:S01]  /*1c970*/  LDG.E.U16 R27, desc[UR10][R12.64] ;  /* 0x0000000a0c1b7981 */ /* 0x001ea2000c1e1500 */
[----:B---3--:R-:W-:-:S03]  /*1c980*/  IMAD.WIDE R14, R0, 0x2, R10 ;  /* 0x00000002000e7825 */ /* 0x008fc600078e020a */
[----:B--2---:R-:W-:Y:S04]  /*1c990*/  STL [R1+0x1d74], R27 ;  /* 0x001d741b01007387 */ /* 0x004fe80000100800 */
[----:B------:R0:W-:Y:S04]  /*1c9a0*/  STL [R1+0xc], R26 ;  /* 0x00000c1a01007387 */ /* 0x0001e80000100800 */
[----:B0-----:R0:W2:Y:S02]  /*1c9b0*/  LDG.E.U16 R26, desc[UR10][R6.64] ;  /* 0x0000000a061a7981 */ /* 0x0010a4000c1e1500 */
[----:B0-----:R-:W-:-:S06]  /*1c9c0*/  IMAD.WIDE R6, R0, 0x2, R18 ;  /* 0x0000000200067825 */ /* 0x001fcc00078e0212 */
[----:B------:R-:W3:Y:S04]  /*1c9d0*/  LDG.E.U16 R7, desc[UR10][R6.64] ;  /* 0x0000000a06077981 */ /* 0x000ee8000c1e1500 */
[----:B------:R-:W4:Y:S01]  /*1c9e0*/  LDG.E.U16 R6, desc[UR10][R14.64] ;  /* 0x0000000a0e067981 */ /* 0x000f22000c1e1500 */
[----:B-----5:R-:W-:-:S03]  /*1c9f0*/  IMAD.WIDE R12, R0, 0x2, R8 ;  /* 0x00000002000c7825 */ /* 0x020fc600078e0208 */
[----:B--2---:R-:W-:Y:S04]  /*1ca00*/  STL [R1+0x1d78], R26 ;  /* 0x001d781a01007387 */ /* 0x004fe80000100800 */
[----:B------:R-:W2:Y:S04]  /*1ca10*/  LDL.64 R18, [R1+0x5b0] ;  /* 0x0005b00001127983 */ /* 0x000ea80000100a00 */
[----:B------:R-:W5:Y:S04]  /*1ca20*/  LDL.64 R10, [R1+0x590] ;  /* 0x00059000010a7983 */ /* 0x000f680000100a00 */
[----:B------:R-:W2:Y:S04]  /*1ca30*/  LDL.64 R8, [R1+0x570] ;  /* 0x0005700001087983 */ /* 0x000ea80000100a00 */
[----:B---3--:R-:W-:Y:S04]  /*1ca40*/  STL [R1+0x1d7c], R7 ;  /* 0x001d7c0701007387 */ /* 0x008fe80000100800 */
[----:B----4-:R-:W-:Y:S04]  /*1ca50*/  STL [R1+0x1d80], R6 ;  /* 0x001d800601007387 */ /* 0x010fe80000100800 */
[----:B------:R0:W-:Y:S04]  /*1ca60*/  STL [R1+0x8], R5 ;  /* 0x0000080501007387 */ /* 0x0001e80000100800 */
[----:B0-----:R0:W3:Y:S01]  /*1ca70*/  LDG.E.U16 R5, desc[UR10][R12.64] ;  /* 0x0000000a0c057981 */ /* 0x0010e2000c1e1500 */
[----:B------:R-:W-:-:S04]  /*1ca80*/  IMAD.WIDE R14, R0, 0x2, R20 ;  /* 0x00000002000e7825 */ /* 0x000fc800078e0214 */
[----:B------:R-:W-:-:S04]  /*1ca90*/  IMAD.WIDE R16, R0, 0x2, R16 ;  /* 0x0000000200107825 */ /* 0x000fc800078e0210 */
[C---:B0-----:R-:W-:Y:S01]  /*1caa0*/  IMAD.WIDE R12, R0.reuse, 0x2, R22 ;  /* 0x00000002000c7825 */ /* 0x041fe200078e0216 */
[----:B------:R-:W4:Y:S04]  /*1cab0*/  LDG.E.U16 R24, desc[UR10][R16.64] ;  /* 0x0000000a10187981 */ /* 0x000f28000c1e1500 */
[----:B------:R2:W4:Y:S04]  /*1cac0*/  LDG.E.U16 R22, desc[UR10][R12.64] ;  /* 0x0000000a0c167981 */ /* 0x000528000c1e1500 */
[----:B------:R5:W4:Y:S04]  /*1cad0*/  LDG.E.U16 R23, desc[UR10][R14.64] ;  /* 0x0000000a0e177981 */ /* 0x000b28000c1e1500 */
[----:B---3--:R-:W-:Y:S04]  /*1cae0*/  STL [R1+0x1d84], R5 ;  /* 0x001d840501007387 */ /* 0x008fe80000100800 */
[----:B------:R-:W3:Y:S01]  /*1caf0*/  LDL.64 R6, [R1+0x550] ;  /* 0x0005500001067983 */ /* 0x000ee20000100a00 */
[----:B--2---:R-:W-:-:S04]  /*1cb00*/  IMAD.WIDE R12, R0, 0x2, R18 ;  /* 0x00000002000c7825 */ /* 0x004fc800078e0212 */
[C---:B-----5:R-:W-:Y:S01]  /*1cb10*/  IMAD.WIDE R14, R0.reuse, 0x2, R10 ;  /* 0x00000002000e7825 */ /* 0x060fe200078e020a */
[----:B------:R-:W2:Y:S03]  /*1cb20*/  LDG.E.U16 R25, desc[UR10][R12.64] ;  /* 0x0000000a0c197981 */ /* 0x000ea6000c1e1500 */
[----:B------:R-:W-:Y:S02]  /*1cb30*/  IMAD.WIDE R16, R0, 0x2, R8 ;  /* 0x0000000200107825 */ /* 0x000fe400078e0208 */
[----:B------:R-:W5:Y:S04]  /*1cb40*/  LDG.E.U16 R15, desc[UR10][R14.64] ;  /* 0x0000000a0e0f7981 */ /* 0x000f68000c1e1500 */
[----:B------:R0:W2:Y:S01]  /*1cb50*/  LDG.E.U16 R14, desc[UR10][R16.64] ;  /* 0x0000000a100e7981 */ /* 0x0000a2000c1e1500 */
[----:B------:R-:W-:-:S02]  /*1cb60*/  LOP3.LUT P2, RZ, R2, 0x80, RZ, 0xc0, !PT ;  /* 0x0000008002ff7812 */ /* 0x000fc4000784c0ff */
[----:B0-----:R-:W-:Y:S02]  /*1cb70*/  LOP3.LUT R17, R2, 0x7f, RZ, 0xc0, !PT ;  /* 0x0000007f02117812 */ /* 0x001fe400078ec0ff */
[----:B------:R-:W0:Y:S01]  /*1cb80*/  LDS R2, [R4] ;  /* 0x0000000004027984 */ /* 0x000e220000000800 */
[----:B---3--:R-:W-:-:S06]  /*1cb90*/  IMAD.WIDE R12, R0, 0x2, R6 ;  /* 0x00000002000c7825 */ /* 0x008fcc00078e0206 */
[----:B------:R1:W3:Y:S04]  /*1cba0*/  LDG.E.U16 R12, desc[UR10][R12.64] ;  /* 0x0000000a0c0c7981 */ /* 0x0002e8000c1e1500 */
[----:B----4-:R-:W-:Y:S04]  /*1cbb0*/  STL [R1+0x1d88], R22 ;  /* 0x001d881601007387 */ /* 0x010fe80000100800 */
[----:B------:R-:W-:Y:S04]  /*1cbc0*/  STL [R1+0x1d8c], R23 ;  /* 0x001d8c1701007387 */ /* 0x000fe80000100800 */
[----:B------:R-:W-:Y:S04]  /*1cbd0*/  STL [R1+0x1d90], R24 ;  /* 0x001d901801007387 */ /* 0x000fe80000100800 */
[----:B--2---:R-:W-:Y:S04]  /*1cbe0*/  STL [R1+0x1d94], R25 ;  /* 0x001d941901007387 */ /* 0x004fe80000100800 */
[----:B-----5:R-:W-:Y:S04]  /*1cbf0*/  STL [R1+0x1d98], R15 ;  /* 0x001d980f01007387 */ /* 0x020fe80000100800 */
[----:B------:R-:W-:Y:S04]  /*1cc00*/  STL [R1+0x1da4], R14 ;  /* 0x001da40e01007387 */ /* 0x000fe80000100800 */
[----:B------:R2:W-:Y:S02]  /*1cc10*/  STL [R1+0x1508], R0 ;  /* 0x0015080001007387 */ /* 0x0005e40000100800 */
[----:B--2---:R-:W1:Y:S01]  /*1cc20*/  S2R R0, SR_TID.X ;  /* 0x0000000000007919 */ /* 0x004e620000002100 */
[----:B------:R-:W-:-:S02]  /*1cc30*/  SHF.L.U32 R17, R17, 0x1, RZ ;  /* 0x0000000111117819 */ /* 0x000fc400000006ff */
[----:B------:R-:W-:-:S04]  /*1cc40*/  SEL R16, RZ, 0x110, !P2 ;  /* 0x00000110ff107807 */ /* 0x000fc80005000000 */
[----:B------:R-:W-:Y:S02]  /*1cc50*/  LOP3.LUT R16, R16, R17, RZ, 0x3c, !PT ;  /* 0x0000001110107212 */ /* 0x000fe400078e3cff */
[C---:B-1----:R-:W-:Y:S02]  /*1cc60*/  LOP3.LUT R13, R0.reuse, 0x7, RZ, 0xc0, !PT ;  /* 0x00000007000d7812 */ /* 0x042fe400078ec0ff */
[C---:B------:R-:W-:Y:S02]  /*1cc70*/  SHF.L.U32 R17, R0.reuse, 0x1, RZ ;  /* 0x0000000100117819 */ /* 0x040fe400000006ff */
[----:B------:R-:W-:Y:S01]  /*1cc80*/  SHF.L.U32 R4, R13, 0x4, RZ ;  /* 0x000000040d047819 */ /* 0x000fe200000006ff */
[----:B---3--:R-:W-:Y:S04]  /*1cc90*/  STL [R1+0x1db8], R12 ;  /* 0x001db80c01007387 */ /* 0x008fe80000100800 */
[----:B0-----:R-:W-:Y:S04]  /*1cca0*/  STL [R1+0x150c], R2 ;  /* 0x00150c0201007387 */ /* 0x001fe80000100800 */
[----:B------:R0:W1:Y:S01]  /*1ccb0*/  LDS R2, [R3] ;  /* 0x0000000003027984 */ /* 0x0000620000000800 */
[----:B------:R-:W-:Y:S01]  /*1ccc0*/  BAR.SYNC.DEFER_BLOCKING 0x0 ;  /* 0x0000000000007b1d */ /* 0x000fe20000010000 */
[----:B0-----:R-:W-:-:S05]  /*1ccd0*/  IMAD.SHL.U32 R3, R0, 0x100, RZ ;  /* 0x0000010000037824 */ /* 0x001fca00078e00ff */
[----:B------:R-:W2:Y:S04]  /*1cce0*/  LDL.LU R18, [R1+0x4e0] ;  /* 0x0004e00001127983 */ /* 0x000ea80000300800 */
[----:B------:R-:W3:Y:S01]  /*1ccf0*/  LDL.LU R19, [R1+0x4d0] ;  /* 0x0004d00001137983 */ /* 0x000ee20000300800 */
[C---:B------:R-:W-:Y:S02]  /*1cd00*/  LOP3.LUT R3, R4.reuse, 0xf00, R3, 0xf8, !PT ;  /* 0x00000f0004037812 */ /* 0x040fe400078ef803 */
[----:B------:R-:W-:Y:S02]  /*1cd10*/  LOP3.LUT R4, R4, 0x30, R17, 0x78, !PT ;  /* 0x0000003004047812 */ /* 0x000fe400078e7811 */
[----:B------:R-:W-:-:S05]  /*1cd20*/  LOP3.LUT R17, R0, 0xe0, RZ, 0xc0, !PT ;  /* 0x000000e000117812 */ /* 0x000fca00078ec0ff */
[----:B------:R-:W-:Y:S01]  /*1cd30*/  IMAD R13, R13, 0x4, R17 ;  /* 0x000000040d0d7824 */ /* 0x000fe200078e0211 */
[----:B-1----:R0:W-:Y:S04]  /*1cd40*/  STL [R1+0x2b4], R2 ;  /* 0x0002b40201007387 */ /* 0x0021e80000100800 */
[----:B0-----:R-:W4:Y:S04]  /*1cd50*/  LDL.LU R2, [R1+0x4b0] ;  /* 0x0004b00001027983 */ /* 0x001f280000300800 */
[----:B------:R-:W5:Y:S04]  /*1cd60*/  LDL.LU R12, [R1+0x4a0] ;  /* 0x0004a000010c7983 */ /* 0x000f680000300800 */
        /* <DEDUP_REMOVED lines=13> */
[----:B------:R0:W-:Y:S04]  /*1ce40*/  STS.U16 [R16+UR6], R28 ;  /* 0x0000001c10007988 */ /* 0x0001e80008000406 */
[----:B------:R-:W4:Y:S04]  /*1ce50*/  LDL.LU R20, [R1+0x2a0] ;  /* 0x0002a00001147983 */ /* 0x000f280000300800 */
[----:B------:R-:W4:Y:S01]  /*1ce60*/  LDL.LU R8, [R1+0x278] ;  /* 0x0002780001087983 */ /* 0x000f220000300800 */
[----:B0-----:R-:W-:-:S03]  /*1ce70*/  LEA R28, R13, R4, 0x6 ;  /* 0x000000040d1c7211 */ /* 0x001fc600078e30ff */
[----:B------:R-:W4:Y:S01]  /*1ce80*/  LDL.LU R9, [R1+0x258] ;  /* 0x0002580001097983 */ /* 0x000f220000300800 */
[----:B------:R-:W-:-:S03]  /*1ce90*/  SHF.R.U32.HI R13, RZ, 0x1, R17 ;  /* 0x00000001ff0d7819 */ /* 0x000fc60000011611 */
[----:B------:R-:W4:Y:S04]  /*1cea0*/  LDL.LU R10, [R1+0x248] ;  /* 0x00024800010a7983 */ /* 0x000f280000300800 */
[----:B------:R-:W4:Y:S01]  /*1ceb0*/  LDL.LU R11, [R1+0x22c] ;  /* 0x00022c00010b7983 */ /* 0x000f220000300800 */
[----:B------:R-:W-:-:S03]  /*1cec0*/  LOP3.LUT R4, R0, 0x10, RZ, 0xc0, !PT ;  /* 0x0000001000047812 */ /* 0x000fc600078ec0ff */
[----:B------:R0:W-:Y:S01]  /*1ced0*/  STL [R1+0x1dbc], R28 ;  /* 0x001dbc1c01007387 */ /* 0x0001e20000100800 */
[----:B------:R-:W-:-:S03]  /*1cee0*/  LOP3.LUT R13, R3, R13, RZ, 0x3c, !PT ;  /* 0x0000000d030d7212 */ /* 0x000fc600078e3cff */
[----:B0-----:R-:W4:Y:S04]  /*1cef0*/  LDL.LU R28, [R1+0x4c0] ;  /* 0x0004c000011c7983 */ /* 0x001f280000300800 */
[----:B------:R-:W4:Y:S04]  /*1cf00*/  LDL.LU R17, [R1+0x4f0] ;  /* 0x0004f00001117983 */ /* 0x000f280000300800 */
[----:B------:R0:W-:Y:S04]  /*1cf10*/  STL [R1+0x1dc0], R0 ;  /* 0x001dc00001007387 */ /* 0x0001e80000100800 */
[----:B0-----:R-:W4:Y:S04]  /*1cf20*/  LDL.LU R0, [R1+0x500] ;  /* 0x0005000001007983 */ /* 0x001f280000300800 */
[----:B------:R0:W-:Y:S04]  /*1cf30*/  STL [R1+0x1dc4], R3 ;  /* 0x001dc40301007387 */ /* 0x0001e80000100800 */
[----:B0-----:R-:W4:Y:S04]  /*1cf40*/  LDL.LU R3, [R1+0x510] ;  /* 0x0005100001037983 */ /* 0x001f280000300800 */
[----:B--2---:R0:W-:Y:S04]  /*1cf50*/  STS.U16 [R16+UR6+0x2000], R18 ;  /* 0x0020001210007988 */ /* 0x0041e80008000406 */
[----:B---3--:R1:W-:Y:S04]  /*1cf60*/  STS.U16 [R16+UR6+0x2800], R19 ;  /* 0x0028001310007988 */ /* 0x0083e80008000406 */
[----:B0-----:R-:W2:Y:S04]  /*1cf70*/  LDL.LU R18, [R1+0x20c] ;  /* 0x00020c0001127983 */ /* 0x001ea80000300800 */
[----:B-1----:R-:W3:Y:S04]  /*1cf80*/  LDL.LU R19, [R1+0x1f0] ;  /* 0x0001f00001137983 */ /* 0x002ee80000300800 */
[----:B-----5:R-:W-:Y:S04]  /*1cf90*/  STS.U16 [R16+UR6+0x4000], R12 ;  /* 0x0040000c10007988 */ /* 0x020fe80008000406 */
[----:B----4-:R0:W-:Y:S04]  /*1cfa0*/  STS.U16 [R16+UR6+0xa000], R29 ;  /* 0x00a0001d10007988 */ /* 0x0101e80008000406 */
[----:B0-----:R-:W4:Y:S04]  /*1cfb0*/  LDL.LU R29, [R1+0x1e0] ;  /* 0x0001e000011d7983 */ /* 0x001f280000300800 */
[----:B------:R0:W-:Y:S04]  /*1cfc0*/  STS.U16 [R16+UR6+0xb000], R20 ;  /* 0x00b0001410007988 */ /* 0x0001e80008000406 */
[----:B0-----:R-:W5:Y:S04]  /*1cfd0*/  LDL.LU R20, [R1+0x1c4] ;  /* 0x0001c40001147983 */ /* 0x001f680000300800 */
[----:B------:R-:W-:Y:S04]  /*1cfe0*/  STS.U16 [R16+UR6+0xb800], R8 ;  /* 0x00b8000810007988 */ /* 0x000fe80008000406 */
[----:B------:R-:W-:Y:S04]  /*1cff0*/  STS.U16 [R16+UR6+0x3000], R28 ;  /* 0x0030001c10007988 */ /* 0x000fe80008000406 */
[----:B------:R-:W-:Y:S04]  /*1d000*/  STS.U16 [R16+UR6+0xc000], R9 ;  /* 0x00c0000910007988 */ /* 0x000fe80008000406 */
[----:B------:R-:W-:Y:S04]  /*1d010*/  STS.U16 [R16+UR6+0x1000], R0 ;  /* 0x0010000010007988 */ /* 0x000fe80008000406 */
[----:B------:R0:W-:Y:S04]  /*1d020*/  STS.U16 [R16+UR6+0x800], R3 ;  /* 0x0008000310007988 */ /* 0x0001e80008000406 */
[----:B0-----:R-:W5:Y:S04]  /*1d030*/  LDL.LU R3, [R1+0x1b4] ;  /* 0x0001b40001037983 */ /* 0x001f680000300800 */
[----:B------:R-:W5:Y:S04]  /*1d040*/  LDL.LU R0, [R1+0x1b0] ;  /* 0x0001b00001007983 */ /* 0x000f680000300800 */
[----:B------:R-:W5:Y:S04]  /*1d050*/  LDL.LU R28, [R1+0x19c] ;  /* 0x00019c00011c7983 */ /* 0x000f680000300800 */
[----:B------:R-:W5:Y:S04]  /*1d060*/  LDL.LU R12, [R1+0x184] ;  /* 0x00018400010c7983 */ /* 0x000f680000300800 */
[----:B------:R-:W5:Y:S04]  /*1d070*/  LDL.LU R8, [R1+0x174] ;  /* 0x0001740001087983 */ /* 0x000f680000300800 */
[----:B------:R-:W5:Y:S01]  /*1d080*/  LDL.LU R9, [R1+0x164] ;  /* 0x0001640001097983 */ /* 0x000f620000300800 */
[----:B------:R-:W-:-:S03]  /*1d090*/  LEA R4, R4, UR6, 0x3 ;  /* 0x0000000604047c11 */ /* 0x000fc6000f8e18ff */
[----:B------:R0:W-:Y:S01]  /*1d0a0*/  STS.U16 [R16+UR6+0xc800], R10 ;  /* 0x00c8000a10007988 */ /* 0x0001e20008000406 */
[----:B------:R-:W-:-:S03]  /*1d0b0*/  IADD3 R13, PT, PT, R13, R4, RZ ;  /* 0x000000040d0d7210 */ /* 0x000fc60007ffe0ff */
[----:B------:R1:W-:Y:S04]  /*1d0c0*/  STS.U16 [R16+UR6+0xd000], R11 ;  /* 0x00d0000b10007988 */ /* 0x0003e80008000406 */
[----:B0-----:R-:W5:Y:S04]  /*1d0d0*/  LDL.LU R10, [R1+0x160] ;  /* 0x00016000010a7983 */ /* 0x001f680000300800 */
[----:B-1----:R-:W5:Y:S04]  /*1d0e0*/  LDL.LU R11, [R1+0x134] ;  /* 0x00013400010b7983 */ /* 0x002f680000300800 */
        /* <DEDUP_REMOVED lines=33> */
[----:B----4-:R0:W-:Y:S04]  /*1d300*/  STS.U16 [R16+UR6+0xe800], R29 ;  /* 0x00e8001d10007988 */ /* 0x0101e80008000406 */
[----:B0-----:R-:W4:Y:S04]  /*1d310*/  LDL.LU R29, [R1+0xac] ;  /* 0x0000ac00011d7983 */ /* 0x001f280000300800 */
[----:B-----5:R0:W-:Y:S04]  /*1d320*/  STS.U16 [R16+UR6+0xf000], R20 ;  /* 0x00f0001410007988 */ /* 0x0201e80008000406 */
[----:B0-----:R-:W5:Y:S04]  /*1d330*/  LDL.LU R20, [R1+0xa4] ;  /* 0x0000a40001147983 */ /* 0x001f680000300800 */
[----:B------:R0:W-:Y:S04]  /*1d340*/  STS.U16 [R16+UR6+0xf800], R3 ;  /* 0x00f8000310007988 */ /* 0x0001e80008000406 */
[----:B------:R1:W-:Y:S04]  /*1d350*/  STS.U16 [R16+UR6+0x10000], R0 ;  /* 0x0100000010007988 */ /* 0x0003e80008000406 */
[----:B------:R1:W-:Y:S04]  /*1d360*/  STS.U16 [R16+UR6+0x10800], R28 ;  /* 0x0108001c10007988 */ /* 0x0003e80008000406 */
[----:B0-----:R-:W4:Y:S04]  /*1d370*/  LDL.LU R3, [R1+0x1dc4] ;  /* 0x001dc40001037983 */ /* 0x001f280000300800 */
[----:B-1----:R-:W4:Y:S04]  /*1d380*/  LDL.LU R0, [R1+0x1dc0] ;  /* 0x001dc00001007983 */ /* 0x002f280000300800 */
[----:B------:R-:W4:Y:S04]  /*1d390*/  LDL.LU R28, [R1+0x1dbc] ;  /* 0x001dbc00011c7983 */ /* 0x000f280000300800 */
[----:B------:R0:W-:Y:S04]  /*1d3a0*/  STS.U16 [R16+UR6+0x11000], R12 ;  /* 0x0110000c10007988 */ /* 0x0001e80008000406 */
[----:B------:R1:W-:Y:S04]  /*1d3b0*/  STS.U16 [R16+UR6+0x11800], R8 ;  /* 0x0118000810007988 */ /* 0x0003e80008000406 */
[----:B0-----:R-:W4:Y:S04]  /*1d3c0*/  LDL.LU R12, [R1+0x1db8] ;  /* 0x001db800010c7983 */ /* 0x001f280000300800 */
[----:B-1----:R-:W4:Y:S04]  /*1d3d0*/  LDL.LU R8, [R1+0xa0] ;  /* 0x0000a00001087983 */ /* 0x002f280000300800 */
[----:B------:R0:W-:Y:S04]  /*1d3e0*/  STS.U16 [R16+UR6+0x12000], R9 ;  /* 0x0120000910007988 */ /* 0x0001e80008000406 */
[----:B0-----:R-:W4:Y:S04]  /*1d3f0*/  LDL.LU R9, [R1+0x9c] ;  /* 0x00009c0001097983 */ /* 0x001f280000300800 */
[----:B------:R0:W-:Y:S04]  /*1d400*/  STS.U16 [R16+UR6+0x12800], R10 ;  /* 0x0128000a10007988 */ /* 0x0001e80008000406 */
[----:B------:R1:W-:Y:S04]  /*1d410*/  STS.U16 [R16+UR6+0x13000], R11 ;  /* 0x0130000b10007988 */ /* 0x0003e80008000406 */
[----:B0-----:R-:W4:Y:S04]  /*1d420*/  LDL.LU R10, [R1+0x1db4] ;  /* 0x001db400010a7983 */ /* 0x001f280000300800 */
[----:B-1----:R-:W4:Y:S04]  /*1d430*/  LDL.LU R11, [R1+0x1db0] ;  /* 0x001db000010b7983 */ /* 0x002f280000300800 */
[----:B--2---:R0:W-:Y:S04]  /*1d440*/  STS.U16 [R16+UR6+0x13800], R18 ;  /* 0x0138001210007988 */ /* 0x0041e80008000406 */
[----:B---3--:R1:W-:Y:S04]  /*1d450*/  STS.U16 [R16+UR6+0x14000], R19 ;  /* 0x0140001310007988 */ /* 0x0083e80008000406 */
[----:B0-----:R-:W2:Y:S04]  /*1d460*/  LDL.LU R18, [R1+0x1dac] ;  /* 0x001dac0001127983 */ /* 0x001ea80000300800 */
[----:B-1----:R-:W3:Y:S04]  /*1d470*/  LDL.LU R19, [R1+0x1da8] ;  /* 0x001da80001137983 */ /* 0x002ee80000300800 */
[----:B------:R-:W-:Y:S04]  /*1d480*/  STS.U16 [R16+UR6+0x14800], R4 ;  /* 0x0148000410007988 */ /* 0x000fe80008000406 */
[----:B------:R-:W-:Y:S04]  /*1d490*/  STS.U16 [R16+UR6+0x15000], R17 ;  /* 0x0150001110007988 */ /* 0x000fe80008000406 */
[----:B------:R0:W-:Y:S04]  /*1d4a0*/  STS.U16 [R16+UR6+0x18800], R22 ;  /* 0x0188001610007988 */ /* 0x0001e80008000406 */
[----:B------:R-:W-:Y:S04]  /*1d4b0*/  STS.U16 [R16+UR6+0x19000], R5 ;  /* 0x0190000510007988 */ /* 0x000fe80008000406 */
[----:B------:R-:W-:Y:S04]  /*1d4c0*/  STS.U16 [R16+UR6+0x19800], R6 ;  /* 0x0198000610007988 */ /* 0x000fe80008000406 */
[----:B0-----:R-:W3:Y:S04]  /*1d4d0*/  LDL.LU R22, [R1+0x51c] ;  /* 0x00051c0001167983 */ /* 0x001ee80000300800 */
[----:B------:R-:W-:Y:S04]  /*1d4e0*/  STS.U16 [R16+UR6+0x1a000], R7 ;  /* 0x01a0000710007988 */ /* 0x000fe80008000406 */
[----:B------:R0:W-:Y:S04]  /*1d4f0*/  STS.U16 [R16+UR6+0x1b000], R21 ;  /* 0x01b0001510007988 */ /* 0x0001e80008000406 */
[----:B------:R1:W-:Y:S04]  /*1d500*/  STS.U16 [R16+UR6+0x1a800], R26 ;  /* 0x01a8001a10007988 */ /* 0x0003e80008000406 */
[----:B0-----:R-:W3:Y:S04]  /*1d510*/  LDL.LU R21, [R1+0x50c] ;  /* 0x00050c0001157983 */ /* 0x001ee80000300800 */
[----:B------:R-:W3:Y:S04]  /*1d520*/  LDL.LU R5, [R1+0x4dc] ;  /* 0x0004dc0001057983 */ /* 0x000ee80000300800 */
[----:B------:R-:W3:Y:S04]  /*1d530*/  LDL.LU R6, [R1+0x4cc] ;  /* 0x0004cc0001067983 */ /* 0x000ee80000300800 */
[----:B------:R-:W3:Y:S04]  /*1d540*/  LDL.LU R7, [R1+0x4bc] ;  /* 0x0004bc0001077983 */ /* 0x000ee80000300800 */
[----:B------:R0:W-:Y:S04]  /*1d550*/  STS.U16 [R16+UR6+0x1b800], R27 ;  /* 0x01b8001b10007988 */ /* 0x0001e80008000406 */
[----:B-1----:R-:W3:Y:S04]  /*1d560*/  LDL.LU R26, [R1+0x4ac] ;  /* 0x0004ac00011a7983 */ /* 0x002ee80000300800 */
[----:B0-----:R-:W3:Y:S04]  /*1d570*/  LDL.LU R27, [R1+0x49c] ;  /* 0x00049c00011b7983 */ /* 0x001ee80000300800 */
[----:B-----5:R0:W-:Y:S04]  /*1d580*/  STS.U16 [R16+UR6+0x1c800], R20 ;  /* 0x01c8001410007988 */ /* 0x0201e80008000406 */
[----:B----4-:R1:W-:Y:S04]  /*1d590*/  STS.U16 [R16+UR6+0x1c000], R29 ;  /* 0x01c0001d10007988 */ /* 0x0103e80008000406 */
[----:B0-----:R-:W4:Y:S04]  /*1d5a0*/  LDL.LU R20, [R1+0x48c] ;  /* 0x00048c0001147983 */ /* 0x001f280000300800 */
[----:B-1----:R-:W5:Y:S04]  /*1d5b0*/  LDL.LU R29, [R1+0x47c] ;  /* 0x00047c00011d7983 */ /* 0x002f680000300800 */
[----:B------:R-:W5:Y:S04]  /*1d5c0*/  LDL.LU R4, [R1+0x45c] ;  /* 0x00045c0001047983 */ /* 0x000f680000300800 */
[----:B------:R0:W-:Y:S04]  /*1d5d0*/  STS.U16 [R16+UR6+0x15800], R2 ;  /* 0x0158000210007988 */ /* 0x0001e80008000406 */
[----:B------:R-:W5:Y:S04]  /*1d5e0*/  LDL.LU R17, [R1+0x44c] ;  /* 0x00044c0001117983 */ /* 0x000f680000300800 */
        /* <DEDUP_REMOVED lines=8> */
[----:B0-----:R-:W5:Y:S04]  /*1d670*/  LDL.LU R24, [R1+0x31c] ;  /* 0x00031c0001187983 */ /* 0x001f680000300800 */
[----:B------:R0:W-:Y:S04]  /*1d680*/  STS.U16 [R16+UR6+0x1d000], R8 ;  /* 0x01d0000810007988 */ /* 0x0001e80008000406 */
[----:B0-----:R-:W5:Y:S04]  /*1d690*/  LDL.LU R8, [R1+0x30c] ;  /* 0x00030c0001087983 */ /* 0x001f680000300800 */
[----:B------:R0:W-:Y:S04]  /*1d6a0*/  STS.U16 [R16+UR6+0x1d800], R9 ;  /* 0x01d8000910007988 */ /* 0x0001e80008000406 */
[----:B0-----:R-:W5:Y:S04]  /*1d6b0*/  LDL.LU R9, [R1+0x2dc] ;  /* 0x0002dc0001097983 */ /* 0x001f680000300800 */
[----:B------:R0:W-:Y:S04]  /*1d6c0*/  STS.U16 [R16+UR6+0x1f800], R10 ;  /* 0x01f8000a10007988 */ /* 0x0001e80008000406 */
[----:B------:R-:W-:Y:S01]  /*1d6d0*/  STS.U16 [R16+UR6+0x1f000], R11 ;  /* 0x01f0000b10007988 */ /* 0x000fe20008000406 */
[----:B0-----:R-:W-:-:S03]  /*1d6e0*/  LOP3.LUT R10, R16, 0x20, RZ, 0x3c, !PT ;  /* 0x00000020100a7812 */ /* 0x001fc600078e3cff */
[----:B------:R-:W-:Y:S04]  /*1d6f0*/  STS.U16 [R16+UR6+0x18000], R23 ;  /* 0x0180001710007988 */ /* 0x000fe80008000406 */
[----:B--2---:R-:W-:Y:S04]  /*1d700*/  STS.U16 [R16+UR6+0x1e800], R18 ;  /* 0x01e8001210007988 */ /* 0x004fe80008000406 */
[----:B---3--:R0:W-:Y:S04]  /*1d710*/  STS.U16 [R16+UR6+0x1e000], R19 ;  /* 0x01e0001310007988 */ /* 0x0081e80008000406 */
[----:B0-----:R-:W2:Y:S04]  /*1d720*/  LDL.LU R19, [R1+0x46c] ;  /* 0x00046c0001137983 */ /* 0x001ea80000300800 */
[----:B------:R-:W3:Y:S04]  /*1d730*/  LDL.LU R18, [R1+0x4ec] ;  /* 0x0004ec0001127983 */ /* 0x000ee80000300800 */
[----:B------:R-:W2:Y:S04]  /*1d740*/  LDL.LU R11, [R1+0x4fc] ;  /* 0x0004fc00010b7983 */ /* 0x000ea80000300800 */
[----:B------:R-:W3:Y:S04]  /*1d750*/  LDL.LU R23, [R1+0x2b8] ;  /* 0x0002b80001177983 */ /* 0x000ee80000300800 */
[----:B------:R0:W-:Y:S04]  /*1d760*/  STS.U16 [R10+UR6+0x200], R22 ;  /* 0x000200160a007988 */ /* 0x0001e80008000406 */
[----:B0-----:R-:W3:Y:S04]  /*1d770*/  LDL.LU R22, [R1+0x28c] ;  /* 0x00028c0001167983 */ /* 0x001ee80000300800 */
[----:B------:R0:W-:Y:S04]  /*1d780*/  STS.U16 [R10+UR6+0xa00], R21 ;  /* 0x000a00150a007988 */ /* 0x0001e80008000406 */
[----:B------:R1:W-:Y:S04]  /*1d790*/  STS.U16 [R10+UR6+0x2200], R5 ;  /* 0x002200050a007988 */ /* 0x0003e80008000406 */
[----:B------:R1:W-:Y:S04]  /*1d7a0*/  STS.U16 [R10+UR6+0x2a00], R6 ;  /* 0x002a00060a007988 */ /* 0x0003e80008000406 */
[----:B0-----:R-:W3:Y:S04]  /*1d7b0*/  LDL.LU R21, [R1+0x270] ;  /* 0x0002700001157983 */ /* 0x001ee80000300800 */
[----:B-1----:R-:W3:Y:S04]  /*1d7c0*/  LDL.LU R5, [R1+0x254] ;  /* 0x0002540001057983 */ /* 0x002ee80000300800 */
[----:B------:R0:W-:Y:S04]  /*1d7d0*/  STS.U16 [R10+UR6+0x3200], R7 ;  /* 0x003200070a007988 */ /* 0x0001e80008000406 */
[----:B------:R-:W3:Y:S04]  /*1d7e0*/  LDL.LU R6, [R1+0x244] ;  /* 0x0002440001067983 */ /* 0x000ee80000300800 */
[----:B------:R1:W-:Y:S04]  /*1d7f0*/  STS.U16 [R10+UR6+0x3a00], R26 ;  /* 0x003a001a0a007988 */ /* 0x0003e80008000406 */
[----:B0-----:R-:W3:Y:S04]  /*1d800*/  LDL.LU R7, [R1+0x224] ;  /* 0x0002240001077983 */ /* 0x001ee80000300800 */
[----:B-1----:R-:W3:Y:S04]  /*1d810*/  LDL.LU R26, [R1+0x208] ;  /* 0x00020800011a7983 */ /* 0x002ee80000300800 */
[----:B----4-:R0:W-:Y:S04]  /*1d820*/  STS.U16 [R10+UR6+0x4a00], R20 ;  /* 0x004a00140a007988 */ /* 0x0101e80008000406 */
[----:B0-----:R-:W4:Y:S04]  /*1d830*/  LDL.LU R20, [R1+0x1ec] ;  /* 0x0001ec0001147983 */ /* 0x001f280000300800 */
[----:B------:R0:W-:Y:S04]  /*1d840*/  STS.U16 [R10+UR6+0x4200], R27 ;  /* 0x0042001b0a007988 */ /* 0x0001e80008000406 */
[----:B-----5:R1:W-:Y:S04]  /*1d850*/  STS.U16 [R10+UR6+0x5200], R29 ;  /* 0x0052001d0a007988 */ /* 0x0203e80008000406 */
[----:B0-----:R-:W5:Y:S04]  /*1d860*/  LDL.LU R27, [R1+0x1d8] ;  /* 0x0001d800011b7983 */ /* 0x001f680000300800 */
[----:B-1----:R-:W5:Y:S04]  /*1d870*/  LDL.LU R29, [R1+0x1c8] ;  /* 0x0001c800011d7983 */ /* 0x002f680000300800 */
[----:B------:R0:W-:Y:S04]  /*1d880*/  STS.U16 [R10+UR6+0x9a00], R8 ;  /* 0x009a00080a007988 */ /* 0x0001e80008000406 */
[----:B0-----:R-:W5:Y:S04]  /*1d890*/  LDL.LU R8, [R1+0x1b8] ;  /* 0x0001b80001087983 */ /* 0x001f680000300800 */
[----:B------:R0:W-:Y:S04]  /*1d8a0*/  STS.U16 [R10+UR6+0xa200], R9 ;  /* 0x00a200090a007988 */ /* 0x0001e80008000406 */
[----:B0-----:R-:W5:Y:S04]  /*1d8b0*/  LDL.LU R9, [R1+0x1a4] ;  /* 0x0001a40001097983 */ /* 0x001f680000300800 */
[----:B------:R0:W-:Y:S04]  /*1d8c0*/  STS.U16 [R10+UR6+0x7a00], R14 ;  /* 0x007a000e0a007988 */ /* 0x0001e80008000406 */
[----:B------:R-:W-:Y:S04]  /*1d8d0*/  STS.U16 [R10+UR6+0x6a00], R17 ;  /* 0x006a00110a007988 */ /* 0x000fe80008000406 */
[----:B------:R-:W-:Y:S04]  /*1d8e0*/  STS.U16 [R10+UR6+0x7200], R2 ;  /* 0x007200020a007988 */ /* 0x000fe80008000406 */
[----:B0-----:R-:W5:Y:S04]  /*1d8f0*/  LDL.LU R14, [R1+0x1a0] ;  /* 0x0001a000010e7983 */ /* 0x001f680000300800 */
[----:B------:R-:W-:Y:S04]  /*1d900*/  STS.U16 [R10+UR6+0x8200], R15 ;  /* 0x0082000f0a007988 */ /* 0x000fe80008000406 */
[----:B------:R-:W-:Y:S04]  /*1d910*/  STS.U16 [R10+UR6+0x8a00], R25 ;  /* 0x008a00190a007988 */ /* 0x000fe80008000406 */
[----:B------:R-:W-:Y:S04]  /*1d920*/  STS.U16 [R10+UR6+0x9200], R24 ;  /* 0x009200180a007988 */ /* 0x000fe80008000406 */
[----:B------:R-:W-:Y:S04]  /*1d930*/  STS.U16 [R10+UR6+0x6200], R4 ;  /* 0x006200040a007988 */ /* 0x000fe80008000406 */
[----:B--2---:R0:W-:Y:S04]  /*1d940*/  STS.U16 [R10+UR6+0x1200], R11 ;  /* 0x0012000b0a007988 */ /* 0x0041e80008000406 */
[----:B0-----:R-:W2:Y:S04]  /*1d950*/  LDL.LU R11, [R1+0x18c] ;  /* 0x00018c00010b7983 */ /* 0x001ea80000300800 */
[----:B------:R-:W2:Y:S04]  /*1d960*/  LDL.LU R17, [R1+0x178] ;  /* 0x0001780001117983 */ /* 0x000ea80000300800 */
[----:B------:R-:W2:Y:S04]  /*1d970*/  LDL.LU R2, [R1+0x168] ;  /* 0x0001680001027983 */ /* 0x000ea80000300800 */
[----:B------:R-:W2:Y:S04]  /*1d980*/  LDL.LU R15, [R1+0x154] ;  /* 0x00015400010f7983 */ /* 0x000ea80000300800 */
[----:B------:R-:W2:Y:S04]  /*1d990*/  LDL.LU R25, [R1+0x150] ;  /* 0x0001500001197983 */ /* 0x000ea80000300800 */
[----:B------:R-:W2:Y:S04]  /*1d9a0*/  LDL.LU R24, [R1+0x140] ;  /* 0x0001400001187983 */ /* 0x000ea80000300800 */
[----:B---3--:R-:W-:Y:S04]  /*1d9b0*/  STS.U16 [R10+UR6+0x1a00], R18 ;  /* 0x001a00120a007988 */ /* 0x008fe80008000406 */
[----:B------:R-:W-:Y:S04]  /*1d9c0*/  STS.U16 [R10+UR6+0x5a00], R19 ;  /* 0x005a00130a007988 */ /* 0x000fe80008000406 */
[----:B------:R-:W-:Y:S04]  /*1d9d0*/  STS.U16 [R10+UR6+0xaa00], R23 ;  /* 0x00aa00170a007988 */ /* 0x000fe80008000406 */
[----:B------:R0:W-:Y:S04]  /*1d9e0*/  STS.U16 [R10+UR6+0xba00], R21 ;  /* 0x00ba00150a007988 */ /* 0x0001e80008000406 */
[----:B------:R-:W-:Y:S04]  /*1d9f0*/  STS.U16 [R10+UR6+0xb200], R22 ;  /* 0x00b200160a007988 */ /* 0x000fe80008000406 */
[----:B0-----:R-:W3:Y:S04]  /*1da00*/  LDL.LU R21, [R1+0x12c] ;  /* 0x00012c0001157983 */ /* 0x001ee80000300800 */
[----:B------:R-:W-:Y:S04]  /*1da10*/  STS.U16 [R10+UR6+0xc200], R5 ;  /* 0x00c200050a007988 */ /* 0x000fe80008000406 */
[----:B------:R-:W-:Y:S04]  /*1da20*/  STS.U16 [R10+UR6+0xca00], R6 ;  /* 0x00ca00060a007988 */ /* 0x000fe80008000406 */
[----:B------:R-:W-:Y:S04]  /*1da30*/  STS.U16 [R10+UR6+0xd200], R7 ;  /* 0x00d200070a007988 */ /* 0x000fe80008000406 */
[----:B------:R-:W-:Y:S04]  /*1da40*/  STS.U16 [R10+UR6+0xda00], R26 ;  /* 0x00da001a0a007988 */ /* 0x000fe80008000406 */
[----:B----4-:R0:W-:Y:S04]  /*1da50*/  STS.U16 [R10+UR6+0xe200], R20 ;  /* 0x00e200140a007988 */ /* 0x0101e80008000406 */
[----:B0-----:R-:W4:Y:S04]  /*1da60*/  LDL.LU R20, [R1+0x118] ;  /* 0x0001180001147983 */ /* 0x001f280000300800 */
        /* <DEDUP_REMOVED lines=8> */
[----:B-----5:R0:W-:Y:S04]  /*1daf0*/  STS.U16 [R10+UR6+0xea00], R27 ;  /* 0x00ea001b0a007988 */ /* 0x0201e80008000406 */
[----:B------:R-:W5:Y:S04]  /*1db00*/  LDL.LU R26, [R1+0x80] ;  /* 0x00008000011a7983 */ /* 0x000f680000300800 */
[----:B------:R1:W-:Y:S04]  /*1db10*/  STS.U16 [R10+UR6+0xf200], R29 ;  /* 0x00f2001d0a007988 */ /* 0x0003e80008000406 */
[----:B0-----:R-:W5:Y:S04]  /*1db20*/  LDL.LU R27, [R1+0x7c] ;  /* 0x00007c00011b7983 */ /* 0x001f680000300800 */
[----:B-1----:R-:W5:Y:S04]  /*1db30*/  LDL.LU R29, [R1+0x78] ;  /* 0x00007800011d7983 */ /* 0x002f680000300800 */
[----:B------:R0:W-:Y:S04]  /*1db40*/  STS.U16 [R10+UR6+0xfa00], R8 ;  /* 0x00fa00080a007988 */ /* 0x0001e80008000406 */
[----:B0-----:R-:W5:Y:S04]  /*1db50*/  LDL.LU R8, [R1+0x74] ;  /* 0x0000740001087983 */ /* 0x001f680000300800 */
[----:B------:R0:W-:Y:S04]  /*1db60*/  STS.U16 [R10+UR6+0x10200], R9 ;  /* 0x010200090a007988 */ /* 0x0001e80008000406 */
[----:B0-----:R-:W5:Y:S04]  /*1db70*/  LDL.LU R9, [R1+0x70] ;  /* 0x0000700001097983 */ /* 0x001f680000300800 */
[----:B------:R0:W-:Y:S04]  /*1db80*/  STS.U16 [R10+UR6+0x10a00], R14 ;  /* 0x010a000e0a007988 */ /* 0x0001e80008000406 */
[----:B0-----:R-:W5:Y:S04]  /*1db90*/  LDL.LU R14, [R1+0x1da4] ;  /* 0x001da400010e7983 */ /* 0x001f680000300800 */
[----:B--2---:R0:W-:Y:S04]  /*1dba0*/  STS.U16 [R10+UR6+0x11a00], R17 ;  /* 0x011a00110a007988 */ /* 0x0041e80008000406 */
[----:B------:R1:W-:Y:S04]  /*1dbb0*/  STS.U16 [R10+UR6+0x12200], R2 ;  /* 0x012200020a007988 */ /* 0x0003e80008000406 */
[----:B------:R2:W-:Y:S04]  /*1dbc0*/  STS.U16 [R10+UR6+0x12a00], R15 ;  /* 0x012a000f0a007988 */ /* 0x0005e80008000406 */
[----:B0-----:R-:W5:Y:S04]  /*1dbd0*/  LDL.LU R17, [R1+0x6c] ;  /* 0x00006c0001117983 */ /* 0x001f680000300800 */
[----:B-1----:R-:W5:Y:S04]  /*1dbe0*/  LDL.LU R2, [R1+0x68] ;  /* 0x0000680001027983 */ /* 0x002f680000300800 */
[----:B------:R0:W-:Y:S04]  /*1dbf0*/  STS.U16 [R10+UR6+0x13200], R25 ;  /* 0x013200190a007988 */ /* 0x0001e80008000406 */
[----:B--2---:R-:W2:Y:S04]  /*1dc00*/  LDL.LU R15, [R1+0x64] ;  /* 0x00006400010f7983 */ /* 0x004ea80000300800 */
[----:B------:R1:W-:Y:S04]  /*1dc10*/  STS.U16 [R10+UR6+0x13a00], R24 ;  /* 0x013a00180a007988 */ /* 0x0003e80008000406 */
[----:B0-----:R-:W2:Y:S04]  /*1dc20*/  LDL.LU R25, [R1+0x5c] ;  /* 0x00005c0001197983 */ /* 0x001ea80000300800 */
[----:B-1----:R-:W2:Y:S04]  /*1dc30*/  LDL.LU R24, [R1+0x58] ;  /* 0x0000580001187983 */ /* 0x002ea80000300800 */
[----:B---3--:R0:W-:Y:S04]  /*1dc40*/  STS.U16 [R10+UR6+0x14200], R21 ;  /* 0x014200150a007988 */ /* 0x0081e80008000406 */
[----:B0-----:R-:W3:Y:S04]  /*1dc50*/  LDL.LU R21, [R1+0x60] ;  /* 0x0000600001157983 */ /* 0x001ee80000300800 */
[----:B----4-:R0:W-:Y:S04]  /*1dc60*/  STS.U16 [R10+UR6+0x14a00], R20 ;  /* 0x014a00140a007988 */ /* 0x0101e80008000406 */
[----:B0-----:R-:W4:Y:S04]  /*1dc70*/  LDL.LU R20, [R1+0x54] ;  /* 0x0000540001147983 */ /* 0x001f280000300800 */
[----:B------:R0:W-:Y:S04]  /*1dc80*/  STS.U16 [R10+UR6+0x16a00], R23 ;  /* 0x016a00170a007988 */ /* 0x0001e80008000406 */
[----:B------:R1:W-:Y:S04]  /*1dc90*/  STS.U16 [R10+UR6+0x17200], R22 ;  /* 0x017200160a007988 */ /* 0x0003e80008000406 */
[----:B0-----:R-:W4:Y:S04]  /*1dca0*/  LDL.LU R23, [R1+0x50] ;  /* 0x0000500001177983 */ /* 0x001f280000300800 */
[----:B-1----:R-:W4:Y:S04]  /*1dcb0*/  LDL.LU R22, [R1+0x4c] ;  /* 0x00004c0001167983 */ /* 0x002f280000300800 */
[----:B------:R0:W-:Y:S04]  /*1dcc0*/  STS.U16 [R10+UR6+0x17a00], R5 ;  /* 0x017a00050a007988 */ /* 0x0001e80008000406 */
[----:B------:R1:W-:Y:S04]  /*1dcd0*/  STS.U16 [R10+UR6+0x18200], R6 ;  /* 0x018200060a007988 */ /* 0x0003e80008000406 */
[----:B------:R5:W-:Y:S04]  /*1dce0*/  STS.U16 [R10+UR6+0x18a00], R7 ;  /* 0x018a00070a007988 */ /* 0x000be80008000406 */
[----:B0-----:R-:W4:Y:S04]  /*1dcf0*/  LDL.LU R5, [R1+0x518] ;  /* 0x0005180001057983 */ /* 0x001f280000300800 */
[----:B-1----:R-:W4:Y:S04]  /*1dd00*/  LDL.LU R6, [R1+0x508] ;  /* 0x0005080001067983 */ /* 0x002f280000300800 */
[----:B-----5:R0:W-:Y:S04]  /*1dd10*/  STS.U16 [R10+UR6+0x19200], R26 ;  /* 0x0192001a0a007988 */ /* 0x0201e80008000406 */
[----:B------:R-:W5:Y:S04]  /*1dd20*/  LDL.LU R7, [R1+0x4f8] ;  /* 0x0004f80001077983 */ /* 0x000f680000300800 */
        /* <DEDUP_REMOVED lines=10> */
[----:B------:R1:W-:Y:S04]  /*1ddd0*/  STS.U16 [R10+UR6+0x15200], R18 ;  /* 0x015200120a007988 */ /* 0x0003e80008000406 */
[----:B------:R1:W-:Y:S04]  /*1dde0*/  STS.U16 [R10+UR6+0x15a00], R19 ;  /* 0x015a00130a007988 */ /* 0x0003e80008000406 */
[----:B0-----:R-:W5:Y:S04]  /*1ddf0*/  LDL.LU R11, [R1+0x488] ;  /* 0x00048800010b7983 */ /* 0x001f680000300800 */
[----:B-1----:R-:W5:Y:S04]  /*1de00*/  LDL.LU R18, [R1+0x478] ;  /* 0x0004780001127983 */ /* 0x002f680000300800 */
[----:B------:R-:W5:Y:S04]  /*1de10*/  LDL.LU R19, [R1+0x468] ;  /* 0x0004680001137983 */ /* 0x000f680000300800 */
[----:B------:R0:W-:Y:S02]  /*1de20*/  STS.U16 [R10+UR6+0x16200], R4 ;  /* 0x016200040a007988 */ /* 0x0001e40008000406 */
[----:B0-----:R-:W-:-:S02]  /*1de30*/  LOP3.LUT R4, R16, 0x40, RZ, 0x3c, !PT ;  /* 0x0000004010047812 */ /* 0x001fc400078e3cff */
[----:B------:R0:W-:Y:S04]  /*1de40*/  STS.U16 [R10+UR6+0x1ba00], R17 ;  /* 0x01ba00110a007988 */ /* 0x0001e80008000406 */
[----:B------:R1:W-:Y:S04]  /*1de50*/  STS.U16 [R10+UR6+0x1c200], R2 ;  /* 0x01c200020a007988 */ /* 0x0003e80008000406 */
[----:B0-----:R-:W5:Y:S04]  /*1de60*/  LDL.LU R17, [R1+0x458] ;  /* 0x0004580001117983 */ /* 0x001f680000300800 */
[----:B--2---:R0:W-:Y:S04]  /*1de70*/  STS.U16 [R10+UR6+0x1ca00], R15 ;  /* 0x01ca000f0a007988 */ /* 0x0041e80008000406 */
[----:B-1----:R-:W2:Y:S04]  /*1de80*/  LDL.LU R2, [R1+0x448] ;  /* 0x0004480001027983 */ /* 0x002ea80000300800 */
[----:B------:R1:W-:Y:S04]  /*1de90*/  STS.U16 [R10+UR6+0x1d200], R25 ;  /* 0x01d200190a007988 */ /* 0x0003e80008000406 */
[----:B0-----:R-:W2:Y:S04]  /*1dea0*/  LDL.LU R15, [R1+0x438] ;  /* 0x00043800010f7983 */ /* 0x001ea80000300800 */
[----:B------:R0:W-:Y:S04]  /*1deb0*/  STS.U16 [R10+UR6+0x1da00], R24 ;  /* 0x01da00180a007988 */ /* 0x0001e80008000406 */
[----:B-1----:R-:W2:Y:S04]  /*1dec0*/  LDL.LU R25, [R1+0x428] ;  /* 0x0004280001197983 */ /* 0x002ea80000300800 */
[----:B0-----:R-:W2:Y:S04]  /*1ded0*/  LDL.LU R24, [R1+0x418] ;  /* 0x0004180001187983 */ /* 0x001ea80000300800 */
[----:B---3--:R0:W-:Y:S04]  /*1dee0*/  STS.U16 [R10+UR6+0x1e200], R21 ;  /* 0x01e200150a007988 */ /* 0x0081e80008000406 */
[----:B0-----:R-:W3:Y:S04]  /*1def0*/  LDL.LU R21, [R1+0x328] ;  /* 0x0003280001157983 */ /* 0x001ee80000300800 */
[----:B----4-:R0:W-:Y:S04]  /*1df00*/  STS.U16 [R10+UR6+0x1ea00], R20 ;  /* 0x01ea00140a007988 */ /* 0x0101e80008000406 */
[----:B0-----:R-:W4:Y:S04]  /*1df10*/  LDL.LU R20, [R1+0x318] ;  /* 0x0003180001147983 */ /* 0x001f280000300800 */
[----:B------:R-:W-:Y:S04]  /*1df20*/  STS.U16 [R10+UR6+0x1f200], R23 ;  /* 0x01f200170a007988 */ /* 0x000fe80008000406 */
[----:B------:R0:W-:Y:S04]  /*1df30*/  STS.U16 [R10+UR6+0x1fa00], R22 ;  /* 0x01fa00160a007988 */ /* 0x0001e80008000406 */
[----:B0-----:R-:W4:Y:S04]  /*1df40*/  LDL.LU R10, [R1+0x498] ;  /* 0x00049800010a7983 */ /* 0x001f280000300800 */
[----:B------:R-:W4:Y:S04]  /*1df50*/  LDL.LU R23, [R1+0x308] ;  /* 0x0003080001177983 */ /* 0x000f280000300800 */
[----:B------:R-:W4:Y:S04]  /*1df60*/  LDL.LU R22, [R1+0x2d8] ;  /* 0x0002d80001167983 */ /* 0x000f280000300800 */
[----:B------:R0:W-:Y:S04]  /*1df70*/  STS.U16 [R4+UR6+0x400], R5 ;  /* 0x0004000504007988 */ /* 0x0001e80008000406 */
[----:B------:R1:W-:Y:S04]  /*1df80*/  STS.U16 [R4+UR6+0xc00], R6 ;  /* 0x000c000604007988 */ /* 0x0003e80008000406 */
[----:B-----5:R5:W-:Y:S04]  /*1df90*/  STS.U16 [R4+UR6+0x1400], R7 ;  /* 0x0014000704007988 */ /* 0x020be80008000406 */
[----:B0-----:R-:W4:Y:S04]  /*1dfa0*/  LDL.LU R5, [R1+0x2a8] ;  /* 0x0002a80001057983 */ /* 0x001f280000300800 */
[----:B-1----:R-:W4:Y:S04]  /*1dfb0*/  LDL.LU R6, [R1+0x288] ;  /* 0x0002880001067983 */ /* 0x002f280000300800 */
        /* <DEDUP_REMOVED lines=8> */
[----:B-1----:R-:W5:Y:S04]  /*1e040*/  LDL.LU R8, [R1+0x204] ;  /* 0x0002040001087983 */ /* 0x002f680000300800 */
[----:B------:R0:W-:Y:S04]  /*1e050*/  STS.U16 [R4+UR6+0x3c00], R9 ;  /* 0x003c000904007988 */ /* 0x0001e80008000406 */
[----:B0-----:R-:W5:Y:S04]  /*1e060*/  LDL.LU R9, [R1+0x1e8] ;  /* 0x0001e80001097983 */ /* 0x001f680000300800 */
[----:B------:R-:W-:Y:S04]  /*1e070*/  STS.U16 [R4+UR6+0x5400], R18 ;  /* 0x0054001204007988 */ /* 0x000fe80008000406 */
[----:B------:R-:W-:Y:S04]  /*1e080*/  STS.U16 [R4+UR6+0x5c00], R19 ;  /* 0x005c001304007988 */ /* 0x000fe80008000406 */
[----:B------:R-:W-:Y:S04]  /*1e090*/  STS.U16 [R4+UR6+0x4c00], R11 ;  /* 0x004c000b04007988 */ /* 0x000fe80008000406 */
[----:B------:R-:W-:Y:S04]  /*1e0a0*/  STS.U16 [R4+UR6+0x6400], R17 ;  /* 0x0064001104007988 */ /* 0x000fe80008000406 */
[----:B--2---:R-:W-:Y:S04]  /*1e0b0*/  STS.U16 [R4+UR6+0x6c00], R2 ;  /* 0x006c000204007988 */ /* 0x004fe80008000406 */
[----:B------:R-:W-:Y:S04]  /*1e0c0*/  STS.U16 [R4+UR6+0x7400], R15 ;  /* 0x0074000f04007988 */ /* 0x000fe80008000406 */
[----:B------:R-:W-:Y:S04]  /*1e0d0*/  STS.U16 [R4+UR6+0x7c00], R25 ;  /* 0x007c001904007988 */ /* 0x000fe80008000406 */
[----:B------:R-:W-:Y:S04]  /*1e0e0*/  STS.U16 [R4+UR6+0x8400], R24 ;  /* 0x0084001804007988 */ /* 0x000fe80008000406 */
[----:B---3--:R0:W-:Y:S04]  /*1e0f0*/  STS.U16 [R4+UR6+0x8c00], R21 ;  /* 0x008c001504007988 */ /* 0x0081e80008000406 */
[----:B0-----:R-:W2:Y:S04]  /*1e100*/  LDL.LU R21, [R1+0x1dc] ;  /* 0x0001dc0001157983 */ /* 0x001ea80000300800 */
[----:B----4-:R0:W-:Y:S04]  /*1e110*/  STS.U16 [R4+UR6+0x9400], R20 ;  /* 0x0094001404007988 */ /* 0x0101e80008000406 */
[----:B0-----:R-:W3:Y:S04]  /*1e120*/  LDL.LU R20, [R1+0x1cc] ;  /* 0x0001cc0001147983 */ /* 0x001ee80000300800 */
[----:B------:R-:W4:Y:S04]  /*1e130*/  LDL.LU R18, [R1+0x1bc] ;  /* 0x0001bc0001127983 */ /* 0x000f280000300800 */
[----:B------:R-:W4:Y:S04]  /*1e140*/  LDL.LU R19, [R1+0x1a8] ;  /* 0x0001a80001137983 */ /* 0x000f280000300800 */
[----:B------:R-:W4:Y:S04]  /*1e150*/  LDL.LU R17, [R1+0x194] ;  /* 0x0001940001117983 */ /* 0x000f280000300800 */
[----:B------:R-:W4:Y:S04]  /*1e160*/  LDL.LU R2, [R1+0x190] ;  /* 0x0001900001027983 */ /* 0x000f280000300800 */
[----:B------:R-:W4:Y:S04]  /*1e170*/  LDL.LU R15, [R1+0x17c] ;  /* 0x00017c00010f7983 */ /* 0x000f280000300800 */
[----:B------:R-:W4:Y:S04]  /*1e180*/  LDL.LU R25, [R1+0x16c] ;  /* 0x00016c0001197983 */ /* 0x000f280000300800 */
[----:B------:R0:W-:Y:S04]  /*1e190*/  STS.U16 [R4+UR6+0x9c00], R23 ;  /* 0x009c001704007988 */ /* 0x0001e80008000406 */
[----:B------:R-:W4:Y:S04]  /*1e1a0*/  LDL.LU R24, [R1+0x158] ;  /* 0x0001580001187983 */ /* 0x000f280000300800 */
[----:B------:R-:W-:Y:S04]  /*1e1b0*/  STS.U16 [R4+UR6+0x4400], R10 ;  /* 0x0044000a04007988 */ /* 0x000fe80008000406 */
[----:B0-----:R-:W4:Y:S04]  /*1e1c0*/  LDL.LU R23, [R1+0x148] ;  /* 0x0001480001177983 */ /* 0x001f280000300800 */
[----:B------:R-:W-:Y:S04]  /*1e1d0*/  STS.U16 [R4+UR6+0xa400], R22 ;  /* 0x00a4001604007988 */ /* 0x000fe80008000406 */
[----:B------:R-:W-:Y:S04]  /*1e1e0*/  STS.U16 [R4+UR6+0xac00], R5 ;  /* 0x00ac000504007988 */ /* 0x000fe80008000406 */
[----:B------:R-:W-:Y:S04]  /*1e1f0*/  STS.U16 [R4+UR6+0xb400], R6 ;  /* 0x00b4000604007988 */ /* 0x000fe80008000406 */
[----:B-----5:R-:W-:Y:S04]  /*1e200*/  STS.U16 [R4+UR6+0xbc00], R7 ;  /* 0x00bc000704007988 */ /* 0x020fe80008000406 */
        /* <DEDUP_REMOVED lines=8> */
[----:B------:R-:W5:Y:S04]  /*1e290*/  LDL.LU R6, [R1+0xf8] ;  /* 0x0000f80001067983 */ /* 0x000f680000300800 */
[----:B------:R-:W5:Y:S04]  /*1e2a0*/  LDL.LU R7, [R1+0xf0] ;  /* 0x0000f00001077983 */ /* 0x000f680000300800 */
[----:B------:R-:W5:Y:S04]  /*1e2b0*/  LDL.LU R26, [R1+0x98] ;  /* 0x00009800011a7983 */ /* 0x000f680000300800 */
[----:B------:R0:W-:Y:S04]  /*1e2c0*/  STS.U16 [R4+UR6+0xd400], R29 ;  /* 0x00d4001d04007988 */ /* 0x0001e80008000406 */
[----:B------:R-:W5:Y:S04]  /*1e2d0*/  LDL.LU R27, [R1+0x44] ;  /* 0x00004400011b7983 */ /* 0x000f680000300800 */
[----:B------:R1:W-:Y:S04]  /*1e2e0*/  STS.U16 [R4+UR6+0xe400], R9 ;  /* 0x00e4000904007988 */ /* 0x0003e80008000406 */
[----:B0-----:R-:W5:Y:S04]  /*1e2f0*/  LDL.LU R29, [R1+0x40] ;  /* 0x00004000011d7983 */ /* 0x001f680000300800 */
[----:B-1----:R-:W5:Y:S04]  /*1e300*/  LDL.LU R9, [R1+0x3c] ;  /* 0x00003c0001097983 */ /* 0x002f680000300800 */
[----:B--2---:R0:W-:Y:S04]  /*1e310*/  STS.U16 [R4+UR6+0xec00], R21 ;  /* 0x00ec001504007988 */ /* 0x0041e80008000406 */
[----:B0-----:R-:W2:Y:S04]  /*1e320*/  LDL.LU R21, [R1+0x38] ;  /* 0x0000380001157983 */ /* 0x001ea80000300800 */
[----:B---3--:R0:W-:Y:S04]  /*1e330*/  STS.U16 [R4+UR6+0xf400], R20 ;  /* 0x00f4001404007988 */ /* 0x0081e80008000406 */
[----:B----4-:R1:W-:Y:S04]  /*1e340*/  STS.U16 [R4+UR6+0xfc00], R18 ;  /* 0x00fc001204007988 */ /* 0x0103e80008000406 */
[----:B------:R3:W-:Y:S04]  /*1e350*/  STS.U16 [R4+UR6+0x10400], R19 ;  /* 0x0104001304007988 */ /* 0x0007e80008000406 */
[----:B0-----:R-:W4:Y:S04]  /*1e360*/  LDL.LU R20, [R1+0x34] ;  /* 0x0000340001147983 */ /* 0x001f280000300800 */
[----:B-1----:R-:W4:Y:S04]  /*1e370*/  LDL.LU R18, [R1+0x30] ;  /* 0x0000300001127983 */ /* 0x002f280000300800 */
[----:B------:R0:W-:Y:S04]  /*1e380*/  STS.U16 [R4+UR6+0x10c00], R17 ;  /* 0x010c001104007988 */ /* 0x0001e80008000406 */
[----:B---3--:R-:W3:Y:S04]  /*1e390*/  LDL.LU R19, [R1+0x2c] ;  /* 0x00002c0001137983 */ /* 0x008ee80000300800 */
        /* <DEDUP_REMOVED lines=10> */
[----:B-1----:R-:W3:Y:S04]  /*1e440*/  LDL.LU R23, [R1+0x10] ;  /* 0x0000100001177983 */ /* 0x002ee80000300800 */
[----:B-----5:R0:W-:Y:S04]  /*1e450*/  STS.U16 [R4+UR6+0x13c00], R8 ;  /* 0x013c000804007988 */ /* 0x0201e80008000406 */
        /* <DEDUP_REMOVED lines=16> */
[----:B------:R-:W-:Y:S04]  /*1e560*/  STS.U16 [R4+UR6+0x14400], R10 ;  /* 0x0144000a04007988 */ /* 0x000fe80008000406 */
[----:B-1----:R-:W5:Y:S04]  /*1e570*/  LDL.LU R29, [R1+0x4c4] ;  /* 0x0004c400011d7983 */ /* 0x002f680000300800 */
[----:B------:R-:W-:Y:S04]  /*1e580*/  STS.U16 [R4+UR6+0x14c00], R11 ;  /* 0x014c000b04007988 */ /* 0x000fe80008000406 */
[----:B--2---:R0:W-:Y:S04]  /*1e590*/  STS.U16 [R4+UR6+0x19400], R21 ;  /* 0x0194001504007988 */ /* 0x0041e80008000406 */
[----:B0-----:R-:W2:Y:S04]  /*1e5a0*/  LDL.LU R21, [R1+0x4b4] ;  /* 0x0004b40001157983 */ /* 0x001ea80000300800 */
[----:B----4-:R0:W-:Y:S04]  /*1e5b0*/  STS.U16 [R4+UR6+0x19c00], R20 ;  /* 0x019c001404007988 */ /* 0x0101e80008000406 */
[----:B------:R1:W-:Y:S04]  /*1e5c0*/  STS.U16 [R4+UR6+0x1a400], R18 ;  /* 0x01a4001204007988 */ /* 0x0003e80008000406 */
[----:B0-----:R-:W4:Y:S04]  /*1e5d0*/  LDL.LU R20, [R1+0x4a4] ;  /* 0x0004a40001147983 */ /* 0x001f280000300800 */
[----:B------:R-:W2:Y:S04]  /*1e5e0*/  LDL.LU R10, [R1+0x494] ;  /* 0x00049400010a7983 */ /* 0x000ea80000300800 */
[----:B------:R-:W2:Y:S04]  /*1e5f0*/  LDL.LU R11, [R1+0x484] ;  /* 0x00048400010b7983 */ /* 0x000ea80000300800 */
[----:B---3--:R0:W-:Y:S04]  /*1e600*/  STS.U16 [R4+UR6+0x1ac00], R19 ;  /* 0x01ac001304007988 */ /* 0x0081e80008000406 */
[----:B-1----:R-:W3:Y:S04]  /*1e610*/  LDL.LU R18, [R1+0x474] ;  /* 0x0004740001127983 */ /* 0x002ee80000300800 */
[----:B------:R1:W-:Y:S04]  /*1e620*/  STS.U16 [R4+UR6+0x1b400], R17 ;  /* 0x01b4001104007988 */ /* 0x0003e80008000406 */
[----:B0-----:R-:W2:Y:S04]  /*1e630*/  LDL.LU R19, [R1+0x464] ;  /* 0x0004640001137983 */ /* 0x001ea80000300800 */
[----:B------:R0:W-:Y:S04]  /*1e640*/  STS.U16 [R4+UR6+0x1bc00], R2 ;  /* 0x01bc000204007988 */ /* 0x0001e80008000406 */
[----:B-1----:R-:W2:Y:S04]  /*1e650*/  LDL.LU R17, [R1+0x454] ;  /* 0x0004540001117983 */ /* 0x002ea80000300800 */
        /* <DEDUP_REMOVED lines=8> */
[----:B0-----:R-:W2:Y:S04]  /*1e6e0*/  LDL.LU R23, [R1+0x324] ;  /* 0x0003240001177983 */ /* 0x001ea80000300800 */
[----:B-----5:R0:W-:Y:S04]  /*1e6f0*/  STS.U16 [R4+UR6+0x1e400], R9 ;  /* 0x01e4000904007988 */ /* 0x0201e80008000406 */
[----:B0-----:R-:W5:Y:S01]  /*1e700*/  LDL.LU R9, [R1+0x1d9c] ;  /* 0x001d9c0001097983 */ /* 0x001f620000300800 */
[----:B------:R-:W-:-:S03]  /*1e710*/  LOP3.LUT R16, R16, 0x60, RZ, 0x3c, !PT ;  /* 0x0000006010107812 */ /* 0x000fc600078e3cff */
[----:B------:R-:W-:Y:S04]  /*1e720*/  STS.U16 [R4+UR6+0x1fc00], R8 ;  /* 0x01fc000804007988 */ /* 0x000fe80008000406 */
[----:B------:R0:W-:Y:S04]  /*1e730*/  STS.U16 [R4+UR6+0x1ec00], R22 ;  /* 0x01ec001604007988 */ /* 0x0001e80008000406 */
[----:B0-----:R-:W2:Y:S04]  /*1e740*/  LDL.LU R22, [R1+0x314] ;  /* 0x0003140001167983 */ /* 0x001ea80000300800 */
[----:B-----5:R-:W-:Y:S04]  /*1e750*/  STS.U16 [R4+UR6+0x1f400], R9 ;  /* 0x01f4000904007988 */ /* 0x020fe80008000406 */
[----:B------:R0:W-:Y:S04]  /*1e760*/  STS.U16 [R16+UR6+0x600], R5 ;  /* 0x0006000510007988 */ /* 0x0001e80008000406 */
[----:B------:R1:W-:Y:S04]  /*1e770*/  STS.U16 [R16+UR6+0xe00], R6 ;  /* 0x000e000610007988 */ /* 0x0003e80008000406 */
[----:B------:R5:W-:Y:S04]  /*1e780*/  STS.U16 [R16+UR6+0x1600], R7 ;  /* 0x0016000710007988 */ /* 0x000be80008000406 */
[----:B0-----:R-:W3:Y:S04]  /*1e790*/  LDL.LU R5, [R1+0x304] ;  /* 0x0003040001057983 */ /* 0x001ee80000300800 */
[----:B-1----:R-:W3:Y:S04]  /*1e7a0*/  LDL.LU R6, [R1+0x2d4] ;  /* 0x0002d40001067983 */ /* 0x002ee80000300800 */
[----:B------:R0:W-:Y:S04]  /*1e7b0*/  STS.U16 [R16+UR6+0x1e00], R26 ;  /* 0x001e001a10007988 */ /* 0x0001e80008000406 */
[----:B-----5:R-:W5:Y:S04]  /*1e7c0*/  LDL.LU R7, [R1+0x2a4] ;  /* 0x0002a40001077983 */ /* 0x020f680000300800 */
[----:B------:R1:W-:Y:S04]  /*1e7d0*/  STS.U16 [R16+UR6+0x2600], R27 ;  /* 0x0026001b10007988 */ /* 0x0003e80008000406 */
[----:B0-----:R-:W5:Y:S04]  /*1e7e0*/  LDL.LU R26, [R1+0x284] ;  /* 0x00028400011a7983 */ /* 0x001f680000300800 */
[----:B------:R0:W-:Y:S04]  /*1e7f0*/  STS.U16 [R16+UR6+0x2e00], R29 ;  /* 0x002e001d10007988 */ /* 0x0001e80008000406 */
[----:B-1----:R-:W5:Y:S04]  /*1e800*/  LDL.LU R27, [R1+0x268] ;  /* 0x00026800011b7983 */ /* 0x002f680000300800 */
[----:B--2---:R1:W-:Y:S04]  /*1e810*/  STS.U16 [R16+UR6+0x3600], R21 ;  /* 0x0036001510007988 */ /* 0x0043e80008000406 */
[----:B0-----:R-:W2:Y:S04]  /*1e820*/  LDL.LU R29, [R1+0x24c] ;  /* 0x00024c00011d7983 */ /* 0x001ea80000300800 */
[----:B----4-:R0:W-:Y:S04]  /*1e830*/  STS.U16 [R16+UR6+0x3e00], R20 ;  /* 0x003e001410007988 */ /* 0x0101e80008000406 */
[----:B-1----:R-:W4:Y:S04]  /*1e840*/  LDL.LU R21, [R1+0x230] ;  /* 0x0002300001157983 */ /* 0x002f280000300800 */
[----:B0-----:R-:W4:Y:S04]  /*1e850*/  LDL.LU R20, [R1+0x210] ;  /* 0x0002100001147983 */ /* 0x001f280000300800 */
[----:B------:R0:W-:Y:S04]  /*1e860*/  STS.U16 [R16+UR6+0x7600], R15 ;  /* 0x0076000f10007988 */ /* 0x0001e80008000406 */
[----:B------:R1:W-:Y:S04]  /*1e870*/  STS.U16 [R16+UR6+0x7e00], R25 ;  /* 0x007e001910007988 */ /* 0x0003e80008000406 */
[----:B------:R1:W-:Y:S04]  /*1e880*/  STS.U16 [R16+UR6+0x8600], R24 ;  /* 0x0086001810007988 */ /* 0x0003e80008000406 */
[----:B0-----:R-:W4:Y:S04]  /*1e890*/  LDL.LU R15, [R1+0x200] ;  /* 0x00020000010f7983 */ /* 0x001f280000300800 */
[----:B-1----:R-:W4:Y:S04]  /*1e8a0*/  LDL.LU R25, [R1+0x1e4] ;  /* 0x0001e40001197983 */ /* 0x002f280000300800 */
[----:B------:R-:W4:Y:S04]  /*1e8b0*/  LDL.LU R24, [R1+0x1d4] ;  /* 0x0001d40001187983 */ /* 0x000f280000300800 */
[----:B------:R-:W4:Y:S04]  /*1e8c0*/  LDL.LU R8, [R1+0x1d0] ;  /* 0x0001d00001087983 */ /* 0x000f280000300800 */
[----:B------:R-:W4:Y:S04]  /*1e8d0*/  LDL.LU R4, [R1+0x1c0] ;  /* 0x0001c00001047983 */ /* 0x000f280000300800 */
[----:B------:R0:W-:Y:S04]  /*1e8e0*/  STS.U16 [R16+UR6+0x4600], R10 ;  /* 0x0046000a10007988 */ /* 0x0001e80008000406 */
[----:B------:R-:W4:Y:S04]  /*1e8f0*/  LDL.LU R9, [R1+0x1ac] ;  /* 0x0001ac0001097983 */ /* 0x000f280000300800 */
[----:B------:R1:W-:Y:S04]  /*1e900*/  STS.U16 [R16+UR6+0x4e00], R11 ;  /* 0x004e000b10007988 */ /* 0x0003e80008000406 */
        /* <DEDUP_REMOVED lines=14> */
[----:B------:R0:W-:Y:S04]  /*1e9f0*/  STS.U16 [R16+UR6+0x9e00], R5 ;  /* 0x009e000510007988 */ /* 0x0001e80008000406 */
[----:B------:R1:W-:Y:S04]  /*1ea00*/  STS.U16 [R16+UR6+0xa600], R6 ;  /* 0x00a6000610007988 */ /* 0x0003e80008000406 */
[----:B0-----:R-:W3:Y:S04]  /*1ea10*/  LDL.LU R5, [R1+0x124] ;  /* 0x0001240001057983 */ /* 0x001ee80000300800 */
[----:B-----5:R0:W-:Y:S04]  /*1ea20*/  STS.U16 [R16+UR6+0xae00], R7 ;  /* 0x00ae000710007988 */ /* 0x0201e80008000406 */
[----:B-1----:R-:W5:Y:S04]  /*1ea30*/  LDL.LU R6, [R1+0x114] ;  /* 0x0001140001067983 */ /* 0x002f680000300800 */
        /* <DEDUP_REMOVED lines=16> */
[----:B------:R-:W4:Y:S04]  /*1eb40*/  LDL.LU R24, [R1+0x1d90] ;  /* 0x001d900001187983 */ /* 0x000f280000300800 */
[----:B------:R0:W-:Y:S04]  /*1eb50*/  STS.U16 [R16+UR6+0xf600], R8 ;  /* 0x00f6000810007988 */ /* 0x0001e80008000406 */
[----:B------:R-:W-:Y:S04]  /*1eb60*/  STS.U16 [R16+UR6+0x10600], R9 ;  /* 0x0106000910007988 */ /* 0x000fe80008000406 */
[----:B------:R1:W-:Y:S04]  /*1eb70*/  STS.U16 [R16+UR6+0x10e00], R10 ;  /* 0x010e000a10007988 */ /* 0x0003e80008000406 */
[----:B0-----:R-:W4:Y:S04]  /*1eb80*/  LDL.LU R8, [R1+0x280] ;  /* 0x0002800001087983 */ /* 0x001f280000300800 */
[----:B---3--:R0:W-:Y:S04]  /*1eb90*/  STS.U16 [R16+UR6+0x11600], R11 ;  /* 0x0116000b10007988 */ /* 0x0081e80008000406 */
[----:B-1----:R-:W3:Y:S04]  /*1eba0*/  LDL.LU R10, [R1+0x274] ;  /* 0x00027400010a7983 */ /* 0x002ee80000300800 */
        /* <DEDUP_REMOVED lines=17> */
[----:B-----5:R1:W-:Y:S04]  /*1ecc0*/  STS.U16 [R16+UR6+0x15600], R6 ;  /* 0x0156000610007988 */ /* 0x0203e80008000406 */
[----:B0-----:R-:W5:Y:S04]  /*1ecd0*/  LDL.LU R5, [R1+0x1d84] ;  /* 0x001d840001057983 */ /* 0x001f680000300800 */
[----:B------:R0:W-:Y:S04]  /*1ece0*/  STS.U16 [R16+UR6+0x15e00], R7 ;  /* 0x015e000710007988 */ /* 0x0001e80008000406 */
[----:B-1----:R-:W5:Y:S04]  /*1ecf0*/  LDL.LU R6, [R1+0x1d80] ;  /* 0x001d800001067983 */ /* 0x002f680000300800 */
[----:B------:R1:W-:Y:S04]  /*1ed00*/  STS.U16 [R16+UR6+0x16600], R26 ;  /* 0x0166001a10007988 */ /* 0x0003e80008000406 */
[----:B0-----:R-:W5:Y:S04]  /*1ed10*/  LDL.LU R7, [R1+0x1d7c] ;  /* 0x001d7c0001077983 */ /* 0x001f680000300800 */
[----:B--2---:R0:W-:Y:S04]  /*1ed20*/  STS.U16 [R16+UR6+0x16e00], R27 ;  /* 0x016e001b10007988 */ /* 0x0041e80008000406 */
[----:B-1----:R-:W2:Y:S04]  /*1ed30*/  LDL.LU R26, [R1+0x1d78] ;  /* 0x001d7800011a7983 */ /* 0x002ea80000300800 */
[----:B----4-:R1:W-:Y:S04]  /*1ed40*/  STS.U16 [R16+UR6+0x17600], R29 ;  /* 0x0176001d10007988 */ /* 0x0103e80008000406 */
[----:B0-----:R-:W4:Y:S04]  /*1ed50*/  LDL.LU R27, [R1+0x1d74] ;  /* 0x001d7400011b7983 */ /* 0x001f280000300800 */
[----:B------:R0:W-:Y:S04]  /*1ed60*/  STS.U16 [R16+UR6+0x17e00], R21 ;  /* 0x017e001510007988 */ /* 0x0001e80008000406 */
[----:B-1----:R-:W4:Y:S04]  /*1ed70*/  LDL.LU R29, [R1+0x1d70] ;  /* 0x001d7000011d7983 */ /* 0x002f280000300800 */
[----:B------:R1:W-:Y:S04]  /*1ed80*/  STS.U16 [R16+UR6+0x18600], R20 ;  /* 0x0186001410007988 */ /* 0x0003e80008000406 */
[----:B0-----:R-:W4:Y:S04]  /*1ed90*/  LDL.LU R21, [R1+0x1d6c] ;  /* 0x001d6c0001157983 */ /* 0x001f280000300800 */
[----:B-1----:R-:W4:Y:S04]  /*1eda0*/  LDL.LU R20, [R1+0x1d68] ;  /* 0x001d680001147983 */ /* 0x002f280000300800 */
[----:B---3--:R-:W-:Y:S04]  /*1edb0*/  STS.U16 [R16+UR6+0x1ce00], R22 ;  /* 0x01ce001610007988 */ /* 0x008fe80008000406 */
[----:B-----5:R-:W-:Y:S04]  /*1edc0*/  STS.U16 [R16+UR6+0x1c600], R5 ;  /* 0x01c6000510007988 */ /* 0x020fe80008000406 */
[----:B------:R-:W-:Y:S04]  /*1edd0*/  STS.U16 [R16+UR6+0x1be00], R6 ;  /* 0x01be000610007988 */ /* 0x000fe80008000406 */
[----:B------:R-:W-:Y:S04]  /*1ede0*/  STS.U16 [R16+UR6+0x1b600], R7 ;  /* 0x01b6000710007988 */ /* 0x000fe80008000406 */
[----:B--2---:R-:W-:Y:S04]  /*1edf0*/  STS.U16 [R16+UR6+0x1ae00], R26 ;  /* 0x01ae001a10007988 */ /* 0x004fe80008000406 */
[----:B----4-:R-:W-:Y:S04]  /*1ee00*/  STS.U16 [R16+UR6+0x1a600], R27 ;  /* 0x01a6001b10007988 */ /* 0x010fe80008000406 */
[----:B------:R-:W-:Y:S04]  /*1ee10*/  STS.U16 [R16+UR6+0x19e00], R29 ;  /* 0x019e001d10007988 */ /* 0x000fe80008000406 */
[----:B------:R-:W-:Y:S04]  /*1ee20*/  STS.U16 [R16+UR6+0x19600], R21 ;  /* 0x0196001510007988 */ /* 0x000fe80008000406 */
[----:B------:R0:W-:Y:S04]  /*1ee30*/  STS.U16 [R16+UR6+0x18e00], R20 ;  /* 0x018e001410007988 */ /* 0x0001e80008000406 */
[----:B0-----:R-:W2:Y:S04]  /*1ee40*/  LDL.LU R20, [R1+0x1d64] ;  /* 0x001d640001147983 */ /* 0x001ea80000300800 */
[----:B------:R-:W3:Y:S04]  /*1ee50*/  LDL.LU R21, [R1+0x1d60] ;  /* 0x001d600001157983 */ /* 0x000ee80000300800 */
[----:B------:R-:W4:Y:S04]  /*1ee60*/  LDL.LU R29, [R1+0x220] ;  /* 0x00022000011d7983 */ /* 0x000f280000300800 */
[----:B------:R-:W4:Y:S04]  /*1ee70*/  LDL.LU R27, [R1+0x214] ;  /* 0x00021400011b7983 */ /* 0x000f280000300800 */
[----:B------:R-:W5:Y:S04]  /*1ee80*/  LDL.LU R26, [R1+0x228] ;  /* 0x00022800011a7983 */ /* 0x000f680000300800 */
[----:B------:R-:W2:Y:S04]  /*1ee90*/  LDL.LU R7, [R1+0x238] ;  /* 0x0002380001077983 */ /* 0x000ea80000300800 */
[----:B------:R-:W3:Y:S04]  /*1eea0*/  LDL.LU R6, [R1+0x25c] ;  /* 0x00025c0001067983 */ /* 0x000ee80000300800 */
[----:B------:R-:W4:Y:S04]  /*1eeb0*/  LDL.LU R5, [R1+0x264] ;  /* 0x0002640001057983 */ /* 0x000f280000300800 */
[----:B------:R-:W4:Y:S04]  /*1eec0*/  LDL.LU R22, [R1+0x27c] ;  /* 0x00027c0001167983 */ /* 0x000f280000300800 */
[----:B------:R-:W-:Y:S04]  /*1eed0*/  STS.U16 [R16+UR6+0x1d600], R23 ;  /* 0x01d6001710007988 */ /* 0x000fe80008000406 */
[----:B------:R-:W-:Y:S04]  /*1eee0*/  STS.U16 [R16+UR6+0x1de00], R24 ;  /* 0x01de001810007988 */ /* 0x000fe80008000406 */
[----:B------:R-:W-:Y:S04]  /*1eef0*/  STS.U16 [R16+UR6+0x1e600], R25 ;  /* 0x01e6001910007988 */ /* 0x000fe80008000406 */
[----:B------:R-:W-:Y:S04]  /*1ef00*/  STS.U16 [R16+UR6+0x1ee00], R15 ;  /* 0x01ee000f10007988 */ /* 0x000fe80008000406 */
[----:B------:R0:W-:Y:S04]  /*1ef10*/  STS.U16 [R16+UR6+0x1f600], R14 ;  /* 0x01f6000e10007988 */ /* 0x0001e80008000406 */
[----:B------:R-:W-:Y:S01]  /*1ef20*/  STS.U16 [R16+UR6+0x1fe00], R12 ;  /* 0x01fe000c10007988 */ /* 0x000fe20008000406 */
[----:B-----5:R-:W-:-:S02]  /*1ef30*/  F2FP.F16.F32.PACK_AB R4, R26, R4 ;  /* 0x000000041a04723e */ /* 0x020fc400000000ff */
[----:B--2---:R-:W-:Y:S02]  /*1ef40*/  F2FP.F16.F32.PACK_AB R11, R7, R11 ;  /* 0x0000000b070b723e */ /* 0x004fe400000000ff */
[----:B------:R-:W-:Y:S02]  /*1ef50*/  F2FP.F16.F32.PACK_AB R7, R17, R2 ;  /* 0x000000021107723e */ /* 0x000fe400000000ff */
[----:B---3--:R-:W-:Y:S01]  /*1ef60*/  F2FP.F16.F32.PACK_AB R9, R6, R9 ;  /* 0x000000090609723e */ /* 0x008fe200000000ff */
[----:B------:R-:W2:Y:S01]  /*1ef70*/  LDL.LU R17, [R1+0x2e0] ;  /* 0x0002e00001117983 */ /* 0x000ea20000300800 */
[----:B----4-:R-:W-:Y:S02]  /*1ef80*/  F2FP.F16.F32.PACK_AB R6, R27, R29 ;  /* 0x0000001d1b06723e */ /* 0x010fe400000000ff */
[----:B------:R-:W-:Y:S01]  /*1ef90*/  F2FP.F16.F32.PACK_AB R10, R5, R10 ;  /* 0x0000000a050a723e */ /* 0x000fe200000000ff */
[----:B0-----:R-:W3:Y:S01]  /*1efa0*/  LDL.LU R14, [R1+0x2e4] ;  /* 0x0002e400010e7983 */ /* 0x001ee20000300800 */
[----:B------:R-:W-:-:S02]  /*1efb0*/  F2FP.F16.F32.PACK_AB R5, R18, R19 ;  /* 0x000000131205723e */ /* 0x000fc400000000ff */
[----:B------:R-:W-:-:S05]  /*1efc0*/  F2FP.F16.F32.PACK_AB R8, R22, R8 ;  /* 0x000000081608723e */ /* 0x000fca00000000ff */
[----:B------:R-:W-:Y:S04]  /*1efd0*/  STSM.16.M88.4 [R13+0x28000], R8 ;  /* 0x028000080d007844 */ /* 0x000fe80000000200 */
[----:B------:R-:W-:Y:S01]  /*1efe0*/  STSM.16.M88.4 [R13+0x29000], R4 ;  /* 0x029000040d007844 */ /* 0x000fe20000000200 */
[----:B------:R-:W-:Y:S01]  /*1eff0*/  BAR.SYNC.DEFER_BLOCKING 0x0 ;  /* 0x0000000000007b1d */ /* 0x000fe20000010000 */
[----:B------:R-:W-:-:S05]  /*1f000*/  LOP3.LUT R29, R3, 0x10, R0, 0x78, !PT ;  /* 0x00000010031d7812 */ /* 0x000fca00078e7800 */
[----:B------:R-:W4:Y:S04]  /*1f010*/  LDL.LU R0, [R1+0x2e8] ;  /* 0x0002e80001007983 */ /* 0x000f280000300800 */
[----:B------:R-:W5:Y:S04]  /*1f020*/  LDL.LU R15, [R1+0x2ec] ;  /* 0x0002ec00010f7983 */ /* 0x000f680000300800 */
[----:B------:R-:W0:Y:S04]  /*1f030*/  LDSM.16.M88.4 R4, [R29+UR6+0x28000] ;  /* 0x028000061d04783b */ /* 0x000e280008000200 */
[----:B------:R-:W1:Y:S04]  /*1f040*/  LDSM.16.M88.4 R8, [R28+UR6+0x4000] ;  /* 0x004000061c08783b */ /* 0x000e680008000200 */
[----:B------:R-:W-:Y:S04]  /*1f050*/  LDSM.16.M88.4 R24, [R28+UR6] ;  /* 0x000000061c18783b */ /* 0x000fe80008000200 */
[----:B0-----:R0:W-:Y:S04]  /*1f060*/  STL.64 [R1+0x1d58], R6 ;  /* 0x001d580601007387 */ /* 0x0011e80000100a00 */
[----:B------:R-:W-:Y:S01]  /*1f070*/  STL.64 [R1+0x1d50], R4 ;  /* 0x001d500401007387 */ /* 0x000fe20000100a00 */
[----:B-1----:R-:W-:-:S03]  /*1f080*/  MOV R2, R9 ;  /* 0x0000000900027202 */ /* 0x002fc60000000f00 */
[----:B------:R-:W-:Y:S04]  /*1f090*/  STL [R1+0x1d1c], R29 ;  /* 0x001d1c1d01007387 */ /* 0x000fe80000100800 */
[----:B------:R-:W-:Y:S01]  /*1f0a0*/  STL.64 [R1+0x50], R8 ;  /* 0x0000500801007387 */ /* 0x000fe20000100a00 */
[----:B0-----:R-:W-:-:S03]  /*1f0b0*/  IMAD.MOV.U32 R7, RZ, RZ, R8 ;  /* 0x000000ffff077224 */ /* 0x001fc600078e0008 */
[----:B------:R-:W-:Y:S04]  /*1f0c0*/  STL.64 [R1+0x58], R10 ;  /* 0x0000580a01007387 */ /* 0x000fe80000100a00 */
[----:B------:R-:W0:Y:S04]  /*1f0d0*/  LDSM.16.M88.4 R8, [R28+UR6+0x8000] ;  /* 0x008000061c08783b */ /* 0x000e280008000200 */
[----:B0-----:R-:W-:Y:S04]  /*1f0e0*/  STL.64 [R1+0x80], R8 ;  /* 0x0000800801007387 */ /* 0x001fe80000100a00 */
[----:B------:R-:W-:Y:S04]  /*1f0f0*/  STL.64 [R1+0x88], R10 ;  /* 0x0000880a01007387 */ /* 0x000fe80000100a00 */
[----:B------:R-:W0:Y:S04]  /*1f100*/  LDSM.16.M88.4 R8, [R28+UR6+0xc000] ;  /* 0x00c000061c08783b */ /* 0x000e280008000200 */
[----:B0-----:R-:W-:Y:S01]  /*1f110*/  STL.64 [R1+0x70], R8 ;  /* 0x0000700801007387 */ /* 0x001fe20000100a00 */
[----:B------:R-:W-:-:S03]  /*1f120*/  MOV R29, R9 ;  /* 0x00000009001d7202 */ /* 0x000fc60000000f00 */
[----:B------:R-:W-:Y:S04]  /*1f130*/  STL.64 [R1+0x78], R10 ;  /* 0x0000780a01007387 */ /* 0x000fe80000100a00 */
[----:B------:R-:W0:Y:S04]  /*1f140*/  LDSM.16.M88.4 R8, [R28+UR6+0x10000] ;  /* 0x010000061c08783b */ /* 0x000e280008000200 */
[----:B------:R-:W5:Y:S04]  /*1f150*/  LDL.LU R6, [R1+0x2f0] ;  /* 0x0002f00001067983 */ /* 0x000f680000300800 */
[----:B------:R-:W5:Y:S04]  /*1f160*/  LDL.LU R5, [R1+0x2f4] ;  /* 0x0002f40001057983 */ /* 0x000f680000300800 */
[----:B------:R-:W5:Y:S04]  /*1f170*/  LDL.LU R4, [R1+0x2f8] ;  /* 0x0002f80001047983 */ /* 0x000f680000300800 */
[----:B------:R-:W-:Y:S04]  /*1f180*/  STL.64 [R1+0x30], R24 ;  /* 0x0000301801007387 */ /* 0x000fe80000100a00 */
[----:B------:R-:W-:Y:S04]  /*1f190*/  STL.64 [R1+0x38], R26 ;  /* 0x0000381a01007387 */ /* 0x000fe80000100a00 */
[----:B0-----:R-:W-:Y:S04]  /*1f1a0*/  STL.64 [R1+0x60], R8 ;  /* 0x0000600801007387 */ /* 0x001fe80000100a00 */
[----:B------:R0:W-:Y:S04]  /*1f1b0*/  STL.64 [R1+0x68], R10 ;  /* 0x0000680a01007387 */ /* 0x0001e80000100a00 */
[----:B0-----:R-:W5:Y:S04]  /*1f1c0*/  LDL.LU R11, [R1+0x2fc] ;  /* 0x0002fc00010b7983 */ /* 0x001f680000300800 */
[----:B------:R-:W5:Y:S04]  /*1f1d0*/  LDL.LU R3, [R1+0x540] ;  /* 0x0005400001037983 */ /* 0x000f680000300800 */
[----:B------:R-:W5:Y:S01]  /*1f1e0*/  LDL R18, [R1+0x2bc] ;  /* 0x0002bc0001127983 */ /* 0x000f620000100800 */
[----:B------:R-:W-:Y:S01]  /*1f1f0*/  IMAD.MOV.U32 R23, RZ, RZ, R8 ;  /* 0x000000ffff177224 */ /* 0x000fe200078e0008 */
[----:B------:R-:W-:Y:S01]  /*1f200*/  MOV R16, R7 ;  /* 0x0000000700107202 */ /* 0x000fe20000000f00 */
[C---:B---3--:R-:W-:Y:S01]  /*1f210*/  FMUL R13, R20.reuse, R14 ;  /* 0x0000000e140d7220 */ /* 0x048fe20000400000 */
[----:B----4-:R-:W-:Y:S01]  /*1f220*/  FMUL R14, R21, R0 ;  /* 0x00000000150e7220 */ /* 0x010fe20000400000 */
[----:B------:R-:W-:Y:S01]  /*1f230*/  MOV R0, R9 ;  /* 0x0000000900007202 */ /* 0x000fe20000000f00 */
[----:B--2---:R-:W-:Y:S01]  /*1f240*/  FMUL R12, R20, R17 ;  /* 0x00000011140c7220 */ /* 0x004fe20000400000 */
[----:B------:R-:W-:-:S02]  /*1f250*/  IMAD.MOV.U32 R17, RZ, RZ, R2 ;  /* 0x000000ffff117224 */ /* 0x000fc400078e0002 */
[C---:B-----5:R-:W-:Y:S01]  /*1f260*/  FMUL R8, R20.reuse, R6 ;  /* 0x0000000614087220 */ /* 0x060fe20000400000 */
[----:B------:R-:W-:Y:S01]  /*1f270*/  FMUL R9, R20, R5 ;  /* 0x0000000514097220 */ /* 0x000fe20000400000 */
[C---:B------:R-:W-:Y:S02]  /*1f280*/  FMUL R10, R21.reuse, R4 ;  /* 0x00000004150a7220 */ /* 0x040fe40000400000 */
[----:B------:R-:W0:Y:S04]  /*1f290*/  LDSM.16.M88.4 R4, [R28+UR6+0x14000] ;  /* 0x014000061c04783b */ /* 0x000e280008000200 */
[----:B------:R1:W-:Y:S04]  /*1f2a0*/  STL [R1+0x1d40], R18 ;  /* 0x001d401201007387 */ /* 0x0003e80000100800 */
[----:B------:R-:W2:Y:S04]  /*1f2b0*/  LDL.LU R19, [R1+0x330] ;  /* 0x0003300001137983 */ /* 0x000ea80000300800 */
[----:B-1----:R-:W3:Y:S04]  /*1f2c0*/  LDL.LU R18, [R1+0x334] ;  /* 0x0003340001127983 */ /* 0x002ee80000300800 */
[----:B------:R-:W4:Y:S04]  /*1f2d0*/  LDL.LU R2, [R1+0x338] ;  /* 0x0003380001027983 */ /* 0x000f280000300800 */
[----:B------:R-:W-:Y:S04]  /*1f2e0*/  STL.64 [R1+0x1d48], R16 ;  /* 0x001d481001007387 */ /* 0x000fe80000100a00 */
[----:B------:R-:W5:Y:S04]  /*1f2f0*/  LDL R22, [R1+0x2ac] ;  /* 0x0002ac0001167983 */ /* 0x000f680000100800 */
[----:B0-----:R-:W-:Y:S04]  /*1f300*/  STL.64 [R1+0x90], R4 ;  /* 0x0000900401007387 */ /* 0x001fe80000100a00 */
[----:B------:R0:W-:Y:S04]  /*1f310*/  STL.64 [R1+0x98], R6 ;  /* 0x0000980601007387 */ /* 0x0001e80000100a00 */
[----:B0-----:R-:W2:Y:S04]  /*1f320*/  LDL.LU.64 R6, [R1+0x1d58] ;  /* 0x001d580001067983 */ /* 0x001ea80000300a00 */
[----:B------:R-:W2:Y:S01]  /*1f330*/  LDL.LU.64 R4, [R1+0x1d50] ;  /* 0x001d500001047983 */ /* 0x000ea20000300a00 */
[----:B------:R-:W-:-:S07]  /*1f340*/  FMUL R15, R21, R15 ;  /* 0x0000000f150f7220 */ /* 0x000fce0000400000 */
[----:B--2---:R-:W-:-:S15]  /*1f350*/  HMMA.16816.F32 R12, R4, R24, R12 ;  /* 0x00000018040c723c */ /* 0x004fde000000180c */
[----:B------:R-:W-:-:S04]  /*1f360*/  NOP ;  /* 0x0000000000007918 */ /* 0x000fc80000000000 */
[----:B------:R0:W-:Y:S02]  /*1f370*/  STL.64 [R1+0x100], R12 ;  /* 0x0001000c01007387 */ /* 0x0001e40000100a00 */
[C---:B0-----:R-:W-:Y:S01]  /*1f380*/  FMUL R12, R20.reuse, R19 ;  /* 0x00000013140c7220 */ /* 0x041fe20000400000 */
[----:B---3--:R-:W-:Y:S02]  /*1f390*/  FMUL R13, R20, R18 ;  /* 0x00000012140d7220 */ /* 0x008fe40000400000 */
[----:B------:R-:W0:Y:S01]  /*1f3a0*/  LDSM.16.M88.4 R16, [R28+UR6+0x18000] ;  /* 0x018000061c10783b */ /* 0x000e220008000200 */
[----:B------:R-:W-:Y:S02]  /*1f3b0*/  MOV R26, R15 ;  /* 0x0000000f001a7202 */ /* 0x000fe40000000f00 */
[----:B------:R-:W-:-:S03]  /*1f3c0*/  MOV R27, R14 ;  /* 0x0000000e001b7202 */ /* 0x000fc60000000f00 */
[----:B------:R1:W-:Y:S04]  /*1f3d0*/  STL [R1+0x1cc4], R26 ;  /* 0x001cc41a01007387 */ /* 0x0003e80000100800 */
[----:B-1----:R-:W5:Y:S04]  /*1f3e0*/  LDL.LU R26, [R1+0x544] ;  /* 0x00054400011a7983 */ /* 0x002f680000300800 */
[----:B------:R-:W-:Y:S04]  /*1f3f0*/  STL [R1+0x1cc0], R27 ;  /* 0x001cc01b01007387 */ /* 0x000fe80000100800 */
[----:B------:R-:W2:Y:S04]  /*1f400*/  LDL.LU R15, [R1+0x33c] ;  /* 0x00033c00010f7983 */ /* 0x000ea80000300800 */
[----:B------:R-:W3:Y:S04]  /*1f410*/  LDL.LU R25, [R1+0x344] ;  /* 0x0003440001197983 */ /* 0x000ee80000300800 */
[----:B------:R-:W2:Y:S04]  /*1f420*/  LDL.LU R24, [R1+0x348] ;  /* 0x0003480001187983 */ /* 0x000ea80000300800 */
[----:B0-----:R0:W-:Y:S04]  /*1f430*/  STL.64 [R1+0x40], R16 ;  /* 0x0000401001007387 */ /* 0x0011e80000100a00 */
[----:B------:R1:W-:Y:S04]  /*1f440*/  STL.64 [R1+0x48], R18 ;  /* 0x0000481201007387 */ /* 0x0003e80000100a00 */
[----:B0-----:R-:W2:Y:S01]  /*1f450*/  LDL.LU.64 R16, [R1+0x1d48] ;  /* 0x001d480001107983 */ /* 0x001ea20000300a00 */
[----:B------:R-:W-:-:S03]  /*1f460*/  FMUL R11, R21, R11 ;  /* 0x0000000b150b7220 */ /* 0x000fc60000400000 */
[----:B------:R-:W3:Y:S04]  /*1f470*/  LDL.LU R27, [R1+0x34c] ;  /* 0x00034c00011b7983 */ /* 0x000ee80000300800 */
[----:B-1----:R-:W3:Y:S01]  /*1f480*/  LDL.LU R18, [R1+0x1d40] ;  /* 0x001d400001127983 */ /* 0x002ee20000300800 */
[----:B----4-:R-:W-:Y:S01]  /*1f490*/  FMUL R14, R21, R2 ;  /* 0x00000002150e7220 */ /* 0x010fe20000400000 */
[----:B--2---:R-:W-:-:S15]  /*1f4a0*/  HMMA.16816.F32 R8, R4, R16, R8 ;  /* 0x000000100408723c */ /* 0x004fde0000001808 */
[----:B------:R-:W-:-:S04]  /*1f4b0*/  NOP ;  /* 0x0000000000007918 */ /* 0x000fc80000000000 */
[----:B------:R-:W-:Y:S04]  /*1f4c0*/  STL.64 [R1+0xf0], R8 ;  /* 0x0000f00801007387 */ /* 0x000fe80000100a00 */
[----:B------:R0:W-:Y:S04]  /*1f4d0*/  STL.64 [R1+0xf8], R10 ;  /* 0x0000f80a01007387 */ /* 0x0001e80000100a00 */
[----:B0-----:R-:W2:Y:S04]  /*1f4e0*/  LDL.LU R11, [R1+0x340] ;  /* 0x00034000010b7983 */ /* 0x001ea80000300800 */
[----:B------:R-:W-:Y:S04]  /*1f4f0*/  STL.64 [R1+0x1d38], R6 ;  /* 0x001d380601007387 */ /* 0x000fe80000100a00 */
[----:B------:R-:W-:Y:S04]  /*1f500*/  STL.64 [R1+0x1d30], R4 ;  /* 0x001d300401007387 */ /* 0x000fe80000100a00 */
[----:B------:R-:W4:Y:S04]  /*1f510*/  LDL.LU R16, [R1+0x350] ;  /* 0x0003500001107983 */ /* 0x000f280000300800 */
[----:B------:R-:W4:Y:S04]  /*1f520*/  LDL.LU R17, [R1+0x354] ;  /* 0x0003540001117983 */ /* 0x000f280000300800 */
[----:B------:R-:W2:Y:S04]  /*1f530*/  LDL.LU R2, [R1+0x358] ;  /* 0x0003580001027983 */ /* 0x000ea80000300800 */
[----:B------:R-:W2:Y:S04]  /*1f540*/  LDL.LU R19, [R1+0x35c] ;  /* 0x00035c0001137983 */ /* 0x000ea80000300800 */
[----:B------:R-:W0:Y:S01]  /*1f550*/  LDSM.16.M88.4 R4, [R28+UR6+0x1c000] ;  /* 0x01c000061c04783b */ /* 0x000e220008000200 */
[----:B---3--:R-:W-:Y:S01]  /*1f560*/  FMUL R9, R20, R25 ;  /* 0x0000001914097220 */ /* 0x008fe20000400000 */
[C---:B------:R-:W-:Y:S01]  /*1f570*/  FMUL R10, R21.reuse, R24 ;  /* 0x00000018150a7220 */ /* 0x040fe20000400000 */
[----:B0-----:R-:W-:Y:S01]  /*1f580*/  IMAD.MOV.U32 R25, RZ, RZ, R4 ;  /* 0x000000ffff197224 */ /* 0x001fe200078e0004 */
[----:B------:R-:W-:Y:S01]  /*1f590*/  MOV R24, R5 ;  /* 0x0000000500187202 */ /* 0x000fe20000000f00 */
[----:B--2---:R-:W-:Y:S04]  /*1f5a0*/  STL.64 [R1+0x1d28], R18 ;  /* 0x001d281201007387 */ /* 0x004fe80000100a00 */
[----:B----4-:R0:W-:Y:S04]  /*1f5b0*/  STL.64 [R1+0x1d20], R16 ;  /* 0x001d201001007387 */ /* 0x0101e80000100a00 */
[----:B0-----:R-:W2:Y:S04]  /*1f5c0*/  LDL R16, [R1+0x80] ;  /* 0x0000800001107983 */ /* 0x001ea80000100800 */
[----:B------:R-:W2:Y:S04]  /*1f5d0*/  LDL R17, [R1+0x84] ;  /* 0x0000840001117983 */ /* 0x000ea80000100800 */
[----:B------:R-:W-:Y:S04]  /*1f5e0*/  STL.64 [R1+0x20], R4 ;  /* 0x0000200401007387 */ /* 0x000fe80000100a00 */
[----:B------:R0:W-:Y:S04]  /*1f5f0*/  STL.64 [R1+0x28], R6 ;  /* 0x0000280601007387 */ /* 0x0001e80000100a00 */
[----:B0-----:R-:W2:Y:S04]  /*1f600*/  LDL.LU.64 R6, [R1+0x1d38] ;  /* 0x001d380001067983 */ /* 0x001ea80000300a00 */
[----:B------:R-:W2:Y:S01]  /*1f610*/  LDL.LU.64 R4, [R1+0x1d30] ;  /* 0x001d300001047983 */ /* 0x000ea20000300a00 */
[----:B------:R-:W-:-:S03]  /*1f620*/  FMUL R15, R21, R15 ;  /* 0x0000000f150f7220 */ /* 0x000fc60000400000 */
[----:B------:R-:W-:Y:S04]  /*1f630*/  STL [R1+0x1c90], R28 ;  /* 0x001c901c01007387 */ /* 0x000fe80000100800 */
[----:B------:R-:W3:Y:S01]  /*1f640*/  LDL.LU.64 R18, [R1+0x1d28] ;  /* 0x001d280001127983 */ /* 0x000ee20000300a00 */
[----:B--2---:R-:W-:Y:S03]  /*1f650*/  HMMA.16816.F32 R12, R4, R16, R12 ;  /* 0x00000010040c723c */ /* 0x004fe6000000180c */
[----:B------:R-:W2:-:S15]  /*1f660*/  LDL.LU.64 R16, [R1+0x1d20] ;  /* 0x001d200001107983 */ /* 0x000e9e0000300a00 */
[----:B------:R-:W-:Y:S01]  /*1f670*/  NOP ;  /* 0x0000000000007918 */ /* 0x000fe20000000000 */
[----:B------:R0:W-:Y:S04]  /*1f680*/  STL.64 [R1+0xe0], R12 ;  /* 0x0000e00c01007387 */ /* 0x0001e80000100a00 */
[----:B------:R1:W-:Y:S04]  /*1f690*/  STL.64 [R1+0xe8], R14 ;  /* 0x0000e80e01007387 */ /* 0x0003e80000100a00 */
[----:B0-----:R-:W4:Y:S01]  /*1f6a0*/  LDL R12, [R1+0x70] ;  /* 0x00007000010c7983 */ /* 0x001f220000100800 */
[----:B------:R-:W-:-:S03]  /*1f6b0*/  MOV R13, R29 ;  /* 0x0000001d000d7202 */ /* 0x000fc60000000f00 */
[----:B------:R-:W2:Y:S01]  /*1f6c0*/  LDL.LU R29, [R1+0x1d1c] ;  /* 0x001d1c00011d7983 */ /* 0x000ea20000300800 */
[----:B------:R-:W-:Y:S01]  /*1f6d0*/  FMUL R8, R20, R11 ;  /* 0x0000000b14087220 */ /* 0x000fe20000400000 */
[C---:B------:R-:W-:Y:S01]  /*1f6e0*/  FMUL R11, R21.reuse, R27 ;  /* 0x0000001b150b7220 */ /* 0x040fe20000400000 */
[----:B---3--:R-:W-:Y:S01]  /*1f6f0*/  FADD R3, -R18, R3 ;  /* 0x0000000312037221 */ /* 0x008fe20000000100 */
[----:B------:R-:W-:Y:S02]  /*1f700*/  FMUL R18, R21, R2 ;  /* 0x0000000215127220 */ /* 0x000fe40000400000 */
[----:B------:R-:W3:Y:S01]  /*1f710*/  LDL.LU R2, [R1+0x36c] ;  /* 0x00036c0001027983 */ /* 0x000ee20000300800 */
[----:B-----5:R-:W-:Y:S02]  /*1f720*/  FADD R22, -R22, R26 ;  /* 0x0000001a16167221 */ /* 0x020fe40000000100 */
[----:B----4-:R-:W-:-:S15]  /*1f730*/  HMMA.16816.F32 R8, R4, R12, R8 ;  /* 0x0000000c0408723c */ /* 0x010fde0000001808 */
[----:B------:R-:W-:-:S04]  /*1f740*/  NOP ;  /* 0x0000000000007918 */ /* 0x000fc80000000000 */
[----:B------:R-:W-:Y:S04]  /*1f750*/  STL.64 [R1+0xd0], R8 ;  /* 0x0000d00801007387 */ /* 0x000fe80000100a00 */
[----:B------:R-:W-:Y:S04]  /*1f760*/  STL.64 [R1+0xd8], R10 ;  /* 0x0000d80a01007387 */ /* 0x000fe80000100a00 */
[----:B--2---:R-:W0:Y:S04]  /*1f770*/  LDSM.16.M88.4 R8, [R29+UR6+0x29000] ;  /* 0x029000061d08783b */ /* 0x004e280008000200 */
[----:B------:R-:W2:Y:S04]  /*1f780*/  LDL.LU R12, [R1+0x360] ;  /* 0x00036000010c7983 */ /* 0x000ea80000300800 */
[----:B------:R-:W4:Y:S04]  /*1f790*/  LDL.LU R13, [R1+0x364] ;  /* 0x00036400010d7983 */ /* 0x000f280000300800 */
[----:B-1----:R-:W5:Y:S04]  /*1f7a0*/  LDL.LU R14, [R1+0x368] ;  /* 0x00036800010e7983 */ /* 0x002f680000300800 */
[----:B0-----:R-:W-:Y:S04]  /*1f7b0*/  STL.64 [R1+0x1cf0], R10 ;  /* 0x001cf00a01007387 */ /* 0x001fe80000100a00 */
[----:B------:R0:W-:Y:S04]  /*1f7c0*/  STL.64 [R1+0x1ce8], R8 ;  /* 0x001ce80801007387 */ /* 0x0001e80000100a00 */
[----:B------:R-:W2:Y:S01]  /*1f7d0*/  LDL.LU R26, [R1+0x370] ;  /* 0x00037000011a7983 */ /* 0x000ea20000300800 */
[----:B0-----:R-:W-:-:S03]  /*1f7e0*/  IMAD.MOV.U32 R8, RZ, RZ, R25 ;  /* 0x000000ffff087224 */ /* 0x001fc600078e0019 */
[----:B------:R-:W3:Y:S01]  /*1f7f0*/  LDL.LU R25, [R1+0x374] ;  /* 0x0003740001197983 */ /* 0x000ee20000300800 */
[----:B------:R-:W-:Y:S01]  /*1f800*/  MOV R9, R24 ;  /* 0x0000001800097202 */ /* 0x000fe20000000f00 */
[C---:B------:R-:W-:Y:S01]  /*1f810*/  FMUL R16, R20.reuse, R16 ;  /* 0x0000001014107220 */ /* 0x040fe20000400000 */
[----:B------:R-:W-:Y:S01]  /*1f820*/  FMUL R17, R20, R17 ;  /* 0x0000001114117220 */ /* 0x000fe20000400000 */
[----:B------:R-:W-:Y:S01]  /*1f830*/  FMUL R19, R21, R19 ;  /* 0x0000001315137220 */ /* 0x000fe20000400000 */
[----:B------:R-:W-:Y:S01]  /*1f840*/  MOV R24, R23 ;  /* 0x0000001700187202 */ /* 0x000fe20000000f00 */
[----:B--2---:R-:W-:Y:S04]  /*1f850*/  STL [R1+0x1d18], R26 ;  /* 0x001d181a01007387 */ /* 0x004fe80000100800 */
[----:B---3--:R0:W-:Y:S04]  /*1f860*/  STL [R1+0x1d14], R25 ;  /* 0x001d141901007387 */ /* 0x0081e80000100800 */
[----:B------:R-:W2:Y:S01]  /*1f870*/  LDL.LU R10, [R1+0x378] ;  /* 0x00037800010a7983 */ /* 0x000ea20000300800 */
[----:B0-----:R-:W-:-:S03]  /*1f880*/  IMAD.MOV.U32 R25, RZ, RZ, R0 ;  /* 0x000000ffff197224 */ /* 0x001fc600078e0000 */
[----:B------:R-:W3:Y:S04]  /*1f890*/  LDL.LU R0, [R1+0x37c] ;  /* 0x00037c0001007983 */ /* 0x000ee80000300800 */
[----:B------:R-:W2:Y:S01]  /*1f8a0*/  LDL.LU R26, [R1+0x1d18] ;  /* 0x001d1800011a7983 */ /* 0x000ea20000300800 */
[----:B------:R-:W-:Y:S03]  /*1f8b0*/  HMMA.16816.F32 R16, R4, R24, R16 ;  /* 0x000000180410723c */ /* 0x000fe60000001810 */
[----:B------:R-:W2:Y:S04]  /*1f8c0*/  LDL.LU R25, [R1+0x1d14] ;  /* 0x001d140001197983 */ /* 0x000ea80000300800 */
[----:B------:R-:W2:-:S12]  /*1f8d0*/  LDL.LU R24, [R1+0x380] ;  /* 0x0003800001187983 */ /* 0x000e980000300800 */
[----:B------:R-:W-:Y:S04]  /*1f8e0*/  STL.64 [R1+0xc0], R16 ;  /* 0x0000c01001007387 */ /* 0x000fe80000100a00 */
[----:B------:R-:W-:Y:S04]  /*1f8f0*/  STL.64 [R1+0xc8], R18 ;  /* 0x0000c81201007387 */ /* 0x000fe80000100a00 */
[----:B------:R-:W2:Y:S04]  /*1f900*/  LDL.LU R23, [R1+0x384] ;  /* 0x0003840001177983 */ /* 0x000ea80000300800 */
[----:B------:R-:W2:Y:S01]  /*1f910*/  LDL.LU R11, [R1+0x388] ;  /* 0x00038800010b7983 */ /* 0x000ea20000300800 */
[C---:B------:R-:W-:Y:S01]  /*1f920*/  FMUL R12, R20.reuse, R12 ;  /* 0x0000000c140c7220 */ /* 0x040fe20000400000 */
[C---:B----4-:R-:W-:Y:S01]  /*1f930*/  FMUL R13, R20.reuse, R13 ;  /* 0x0000000d140d7220 */ /* 0x050fe20000400000 */
[C---:B-----5:R-:W-:Y:S01]  /*1f940*/  FMUL R14, R21.reuse, R14 ;  /* 0x0000000e150e7220 */ /* 0x060fe20000400000 */
[----:B------:R-:W-:Y:S01]  /*1f950*/  FMUL R15, R21, R2 ;  /* 0x00000002150f7220 */ /* 0x000fe20000400000 */
[----:B--2---:R-:W-:Y:S04]  /*1f960*/  STL [R1+0x1d10], R11 ;  /* 0x001d100b01007387 */ /* 0x004fe80000100800 */
[----:B------:R0:W-:Y:S04]  /*1f970*/  STL.64 [R1+0x1d08], R8 ;  /* 0x001d080801007387 */ /* 0x0001e80000100a00 */
[----:B0-----:R-:W2:Y:S01]  /*1f980*/  LDL.LU.64 R8, [R1+0x90] ;  /* 0x0000900001087983 */ /* 0x001ea20000300a00 */
[----:B------:R-:W-:-:S03]  /*1f990*/  FMUL R16, R20, R26 ;  /* 0x0000001a14107220 */ /* 0x000fc60000400000 */
[----:B------:R-:W4:Y:S01]  /*1f9a0*/  LDL.LU R11, [R1+0x1d10] ;  /* 0x001d1000010b7983 */ /* 0x000f220000300800 */
[----:B------:R-:W-:Y:S01]  /*1f9b0*/  FMUL R18, R21, R10 ;  /* 0x0000000a15127220 */ /* 0x000fe20000400000 */
[----:B--2---:R-:W-:Y:S01]  /*1f9c0*/  HMMA.16816.F32 R12, R4, R8, R12 ;  /* 0x00000008040c723c */ /* 0x004fe2000000180c */
[----:B------:R-:W-:Y:S02]  /*1f9d0*/  MOV R26, R8 ;  /* 0x00000008001a7202 */ /* 0x000fe40000000f00 */
[----:B------:R-:W-:Y:S02]  /*1f9e0*/  MOV R27, R9 ;  /* 0x00000009001b7202 */ /* 0x000fe40000000f00 */
[----:B------:R-:W2:-:S14]  /*1f9f0*/  LDL.LU.64 R8, [R1+0x1d08] ;  /* 0x001d080001087983 */ /* 0x000e9c0000300a00 */
[----:B------:R-:W-:Y:S04]  /*1fa00*/  STL.64 [R1+0xb0], R12 ;  /* 0x0000b00c01007387 */ /* 0x000fe80000100a00 */
[----:B------:R-:W-:Y:S04]  /*1fa10*/  STL [R1+0xb8], R14 ;  /* 0x0000b80e01007387 */ /* 0x000fe80000100800 */
[----:B------:R-:W5:Y:S01]  /*1fa20*/  LDL.LU R10, [R1+0x38c] ;  /* 0x00038c00010a7983 */ /* 0x000f620000300800 */
[----:B------:R-:W-:Y:S01]  /*1fa30*/  FMUL R17, R20, R25 ;  /* 0x0000001914117220 */ /* 0x000fe20000400000 */
[----:B---3--:R-:W-:-:S02]  /*1fa40*/  FMUL R19, R21, R0 ;  /* 0x0000000015137220 */ /* 0x008fc40000400000 */
[----:B-----5:R-:W-:Y:S04]  /*1fa50*/  STL [R1+0x1d00], R10 ;  /* 0x001d000a01007387 */ /* 0x020fe80000100800 */
[----:B--2---:R0:W-:Y:S04]  /*1fa60*/  STL.64 [R1+0x1cf8], R8 ;  /* 0x001cf80801007387 */ /* 0x0041e80000100a00 */
[----:B0-----:R-:W2:Y:S01]  /*1fa70*/  LDL.LU.64 R8, [R1+0x40] ;  /* 0x0000400001087983 */ /* 0x001ea20000300a00 */
[----:B------:R-:W-:Y:S01]  /*1fa80*/  FMUL R12, R20, R24 ;  /* 0x00000018140c7220 */ /* 0x000fe20000400000 */
[----:B--2---:R-:W-:Y:S01]  /*1fa90*/  HMMA.16816.F32 R16, R4, R8, R16 ;  /* 0x000000080410723c */ /* 0x004fe20000001810 */
[----:B------:R-:W-:-:S02]  /*1faa0*/  MOV R25, R8 ;  /* 0x0000000800197202 */ /* 0x000fc40000000f00 */
[----:B------:R-:W-:-:S15]  /*1fab0*/  MOV R24, R9 ;  /* 0x0000000900187202 */ /* 0x000fde0000000f00 */
[----:B------:R-:W-:Y:S01]  /*1fac0*/  NOP ;  /* 0x0000000000007918 */ /* 0x000fe20000000000 */
[----:B------:R-:W-:Y:S04]  /*1fad0*/  STL.64 [R1+0x130], R16 ;  /* 0x0001301001007387 */ /* 0x000fe80000100a00 */
[----:B------:R0:W-:Y:S04]  /*1fae0*/  STL.64 [R1+0x138], R18 ;  /* 0x0001381201007387 */ /* 0x0001e80000100a00 */
[----:B------:R-:W2:Y:S04]  /*1faf0*/  LDL.LU R10, [R1+0x1d00] ;  /* 0x001d0000010a7983 */ /* 0x000ea80000300800 */
[----:B------:R-:W3:Y:S01]  /*1fb00*/  LDL.LU.64 R8, [R1+0x1cf8] ;  /* 0x001cf80001087983 */ /* 0x000ee20000300a00 */
[----:B------:R-:W-:-:S02]  /*1fb10*/  IMAD.MOV.U32 R28, RZ, RZ, R15 ;  /* 0x000000ffff1c7224 */ /* 0x000fc400078e000f */
[----:B------:R-:W-:Y:S01]  /*1fb20*/  FMUL R13, R20, R23 ;  /* 0x00000017140d7220 */ /* 0x000fe20000400000 */
[----:B----4-:R-:W-:Y:S01]  /*1fb30*/  FMUL R14, R21, R11 ;  /* 0x0000000b150e7220 */ /* 0x010fe20000400000 */
[----:B------:R-:W-:Y:S01]  /*1fb40*/  FMUL R3, R3, 1.4426950216293334961 ;  /* 0x3fb8aa3b03037820 */ /* 0x000fe20000400000 */
[----:B------:R-:W4:Y:S03]  /*1fb50*/  LDL.LU R20, [R1+0x390] ;  /* 0x0003900001147983 */ /* 0x000f260000300800 */
[----:B------:R1:W4:Y:S01]  /*1fb60*/  MUFU.EX2 R2, R3 ;  /* 0x0000000300027308 */ /* 0x0003220000000800 */
[----:B0-----:R-:W5:Y:S01]  /*1fb70*/  LDL.LU R19, [R1+0x394] ;  /* 0x0003940001137983 */ /* 0x001f620000300800 */
[----:B-1----:R-:W-:-:S03]  /*1fb80*/  FMUL R3, R22, 1.4426950216293334961 ;  /* 0x3fb8aa3b16037820 */ /* 0x002fc60000400000 */
[----:B------:R-:W4:Y:S04]  /*1fb90*/  LDL.LU R22, [R1+0x398] ;  /* 0x0003980001167983 */ /* 0x000f280000300800 */
[----:B------:R-:W4:Y:S04]  /*1fba0*/  LDL.LU R23, [R1+0x39c] ;  /* 0x00039c0001177983 */ /* 0x000f280000300800 */
[----:B------:R-:W-:Y:S04]  /*1fbb0*/  STL.64 [R1+0x1cd0], R26 ;  /* 0x001cd01a01007387 */ /* 0x000fe80000100a00 */
[----:B------:R0:W-:Y:S01]  /*1fbc0*/  STL.64 [R1+0x1cc8], R24 ;  /* 0x001cc81801007387 */ /* 0x0001e20000100a00 */
[----:B------:R1:W1:Y:S03]  /*1fbd0*/  MUFU.EX2 R0, R3 ;  /* 0x0000000300007308 */ /* 0x0002660000000800 */
[----:B0-----:R-:W4:Y:S04]  /*1fbe0*/  LDL.LU R24, [R1+0x80] ;  /* 0x0000800001187983 */ /* 0x001f280000300800 */
[----:B------:R-:W4:Y:S04]  /*1fbf0*/  LDL.LU R25, [R1+0x84] ;  /* 0x0000840001197983 */ /* 0x000f280000300800 */
[----:B------:R-:W4:Y:S04]  /*1fc00*/  LDL.LU R16, [R1+0x70] ;  /* 0x0000700001107983 */ /* 0x000f280000300800 */
[----:B------:R-:W4:Y:S01]  /*1fc10*/  LDL.LU R17, [R1+0x74] ;  /* 0x0000740001117983 */ /* 0x000f220000300800 */
[----:B--2---:R-:W-:-:S03]  /*1fc20*/  FMUL R15, R21, R10 ;  /* 0x0000000a150f7220 */ /* 0x004fc60000400000 */
[----:B------:R-:W2:Y:S04]  /*1fc30*/  LDL.LU.64 R10, [R1+0x1cf0] ;  /* 0x001cf000010a7983 */ /* 0x000ea80000300a00 */
[----:B---3--:R-:W-:Y:S01]  /*1fc40*/  HMMA.16816.F32 R4, R4, R8, R12 ;  /* 0x000000080404723c */ /* 0x008fe2000000180c */
[----:B------:R-:W2:-:S15]  /*1fc50*/  LDL.LU.64 R8, [R1+0x1ce8] ;  /* 0x001ce80001087983 */ /* 0x000e9e0000300a00 */
[----:B------:R-:W-:-:S03]  /*1fc60*/  NOP ;  /* 0x0000000000007918 */ /* 0x000fc60000000000 */
[----:B------:R0:W-:Y:S04]  /*1fc70*/  STL.64 [R1+0xa0], R4 ;  /* 0x0000a00401007387 */ /* 0x0001e80000100a00 */
[----:B------:R3:W-:Y:S04]  /*1fc80*/  STL [R1+0xa8], R6 ;  /* 0x0000a80601007387 */ /* 0x0007e80000100800 */
[----:B------:R-:W2:Y:S01]  /*1fc90*/  LDL.LU R12, [R1+0x30] ;  /* 0x00003000010c7983 */ /* 0x000ea20000300800 */
[----:B-1----:R-:W-:-:S03]  /*1fca0*/  IMAD.MOV.U32 R3, RZ, RZ, R7 ;  /* 0x000000ffff037224 */ /* 0x002fc600078e0007 */
[----:B------:R-:W2:Y:S04]  /*1fcb0*/  LDL.LU R13, [R1+0x34] ;  /* 0x00003400010d7983 */ /* 0x000ea80000300800 */
[----:B0-----:R-:W2:Y:S04]  /*1fcc0*/  LDL.LU R4, [R1+0x3a0] ;  /* 0x0003a00001047983 */ /* 0x001ea80000300800 */
[----:B------:R-:W2:Y:S04]  /*1fcd0*/  LDL.LU R5, [R1+0x3a4] ;  /* 0x0003a40001057983 */ /* 0x000ea80000300800 */
[----:B---3--:R-:W3:Y:S04]  /*1fce0*/  LDL.LU R6, [R1+0x3a8] ;  /* 0x0003a80001067983 */ /* 0x008ee80000300800 */
[----:B------:R-:W2:Y:S04]  /*1fcf0*/  LDL.LU R7, [R1+0x3ac] ;  /* 0x0003ac0001077983 */ /* 0x000ea80000300800 */
[----:B------:R-:W2:Y:S04]  /*1fd00*/  LDL.LU R27, [R1+0x3b8] ;  /* 0x0003b800011b7983 */ /* 0x000ea80000300800 */
[----:B------:R-:W2:Y:S01]  /*1fd10*/  LDL.LU R26, [R1+0x3bc] ;  /* 0x0003bc00011a7983 */ /* 0x000ea20000300800 */
[C---:B----4-:R-:W-:Y:S01]  /*1fd20*/  FMUL R20, R2.reuse, R20 ;  /* 0x0000001402147220 */ /* 0x050fe20000400000 */
[----:B-----5:R-:W-:Y:S01]  /*1fd30*/  FMUL R21, R2, R19 ;  /* 0x0000001302157220 */ /* 0x020fe20000400000 */
[C---:B------:R-:W-:Y:S01]  /*1fd40*/  FMUL R22, R0.reuse, R22 ;  /* 0x0000001600167220 */ /* 0x040fe20000400000 */
[----:B------:R-:W-:Y:S01]  /*1fd50*/  FMUL R23, R0, R23 ;  /* 0x0000001700177220 */ /* 0x000fe20000400000 */
[----:B--2---:R-:W-:Y:S04]  /*1fd60*/  STL.64 [R1+0x1ce0], R26 ;  /* 0x001ce01a01007387 */ /* 0x004fe80000100a00 */
[----:B------:R0:W-:Y:S04]  /*1fd70*/  STL.64 [R1+0x1cd8], R24 ;  /* 0x001cd81801007387 */ /* 0x0001e80000100a00 */
[----:B0-----:R-:W2:Y:S04]  /*1fd80*/  LDL.LU R24, [R1+0x50] ;  /* 0x0000500001187983 */ /* 0x001ea80000300800 */
[----:B------:R-:W2:Y:S01]  /*1fd90*/  LDL.LU R25, [R1+0x54] ;  /* 0x0000540001197983 */ /* 0x000ea20000300800 */
[C---:B------:R-:W-:Y:S03]  /*1fda0*/  HMMA.16816.F32 R20, R8.reuse, R12, R20 ;  /* 0x0000000c0814723c */ /* 0x040fe60000001814 */
[----:B------:R-:W4:Y:S04]  /*1fdb0*/  LDL.LU R19, [R1+0x3c8] ;  /* 0x0003c80001137983 */ /* 0x000f280000300800 */
[----:B------:R-:W5:Y:S04]  /*1fdc0*/  LDL.LU R18, [R1+0x3cc] ;  /* 0x0003cc0001127983 */ /* 0x000f680000300800 */
[----:B------:R-:W4:Y:S04]  /*1fdd0*/  LDL.LU R15, [R1+0x3d0] ;  /* 0x0003d000010f7983 */ /* 0x000f280000300800 */
[----:B------:R-:W4:Y:S04]  /*1fde0*/  LDL.LU R14, [R1+0x3d4] ;  /* 0x0003d400010e7983 */ /* 0x000f280000300800 */
[----:B------:R-:W4:Y:S04]  /*1fdf0*/  LDL.LU R13, [R1+0x3d8] ;  /* 0x0003d800010d7983 */ /* 0x000f280000300800 */
[----:B------:R0:W-:Y:S01]  /*1fe00*/  STL.64 [R1+0x1c50], R22 ;  /* 0x001c501601007387 */ /* 0x0001e20000100a00 */
[C---:B------:R-:W-:Y:S01]  /*1fe10*/  FMUL R4, R2.reuse, R4 ;  /* 0x0000000402047220 */ /* 0x040fe20000400000 */
[----:B------:R-:W-:Y:S01]  /*1fe20*/  FMUL R5, R2, R5 ;  /* 0x0000000502057220 */ /* 0x000fe20000400000 */
[C---:B---3--:R-:W-:Y:S01]  /*1fe30*/  FMUL R6, R0.reuse, R6 ;  /* 0x0000000600067220 */ /* 0x048fe20000400000 */
[----:B------:R-:W-:Y:S01]  /*1fe40*/  FMUL R7, R0, R7 ;  /* 0x0000000700077220 */ /* 0x000fe20000400000 */
[----:B0-----:R-:W3:Y:S04]  /*1fe50*/  LDL.LU R22, [R1+0x3c0] ;  /* 0x0003c00001167983 */ /* 0x001ee80000300800 */
[----:B------:R-:W3:Y:S04]  /*1fe60*/  LDL.LU R23, [R1+0x3c4] ;  /* 0x0003c40001177983 */ /* 0x000ee80000300800 */
[----:B------:R0:W-:Y:S04]  /*1fe70*/  STL.64 [R1+0x1c48], R20 ;  /* 0x001c481401007387 */ /* 0x0001e80000100a00 */
[----:B0-----:R-:W3:Y:S04]  /*1fe80*/  LDL.LU R20, [R1+0x3b0] ;  /* 0x0003b00001147983 */ /* 0x001ee80000300800 */
[----:B------:R-:W4:Y:S04]  /*1fe90*/  LDL.LU R21, [R1+0x3b4] ;  /* 0x0003b40001157983 */ /* 0x000f280000300800 */
[----:B------:R-:W5:Y:S04]  /*1fea0*/  LDL.LU R12, [R1+0x3dc] ;  /* 0x0003dc00010c7983 */ /* 0x000f680000300800 */
[----:B------:R-:W5:Y:S01]  /*1feb0*/  LDL.LU.64 R26, [R1+0x1ce0] ;  /* 0x001ce000011a7983 */ /* 0x000f620000300a00 */
[----:B--2---:R-:W-:Y:S03]  /*1fec0*/  HMMA.16816.F32 R4, R8, R24, R4 ;  /* 0x000000180804723c */ /* 0x004fe60000001804 */
[----:B------:R-:W2:-:S15]  /*1fed0*/  LDL.LU.64 R24, [R1+0x1cd8] ;  /* 0x001cd80001187983 */ /* 0x000e9e0000300a00 */
[----:B------:R-:W-:Y:S01]  /*1fee0*/  NOP ;  /* 0x0000000000007918 */ /* 0x000fe20000000000 */
[----:B------:R3:W-:Y:S04]  /*1fef0*/  STL.64 [R1+0x10], R4 ;  /* 0x0000100401007387 */ /* 0x0007e80000100a00 */
[----:B------:R5:W-:Y:S01]  /*1ff00*/  STL.64 [R1+0x18], R6 ;  /* 0x0000180601007387 */ /* 0x000be20000100a00 */
[C---:B---3--:R-:W-:Y:S01]  /*1ff10*/  FMUL R4, R2.reuse, R20 ;  /* 0x0000001402047220 */ /* 0x048fe20000400000 */
[----:B----4-:R-:W-:Y:S01]  /*1ff20*/  FMUL R5, R2, R21 ;  /* 0x0000001502057220 */ /* 0x010fe20000400000 */
[C---:B-----5:R-:W-:Y:S01]  /*1ff30*/  FMUL R6, R0.reuse, R27 ;  /* 0x0000001b00067220 */ /* 0x060fe20000400000 */
[----:B------:R-:W-:Y:S02]  /*1ff40*/  FMUL R7, R0, R26 ;  /* 0x0000001a00077220 */ /* 0x000fe40000400000 */
[----:B------:R-:W3:Y:S05]  /*1ff50*/  LDL.LU.64 R26, [R1+0x1cd0] ;  /* 0x001cd000011a7983 */ /* 0x000eea0000300a00 */
[----:B--2---:R-:W-:Y:S01]  /*1ff60*/  HMMA.16816.F32 R4, R8, R24, R4 ;  /* 0x000000180804723c */ /* 0x004fe20000001804 */
[----:B------:R-:W2:-:S15]  /*1ff70*/  LDL.LU.64 R24, [R1+0x1cc8] ;  /* 0x001cc80001187983 */ /* 0x000e9e0000300a00 */
[----:B------:R-:W-:-:S03]  /*1ff80*/  NOP ;  /* 0x0000000000007918 */ /* 0x000fc60000000000 */
[----:B------:R0:W-:Y:S04]  /*1ff90*/  STL.64 [R1+0x190], R4 ;  /* 0x0001900401007387 */ /* 0x0001e80000100a00 */
[----:B------:R1:W-:Y:S01]  /*1ffa0*/  STL.64 [R1+0x198], R6 ;  /* 0x0001980601007387 */ /* 0x0003e20000100a00 */
[C---:B0-----:R-:W-:Y:S01]  /*1ffb0*/  FMUL R4, R2.reuse, R22 ;  /* 0x0000001602047220 */ /* 0x041fe20000400000 */
[----:B------:R-:W-:Y:S01]  /*1ffc0*/  FMUL R5, R2, R23 ;  /* 0x0000001702057220 */ /* 0x000fe20000400000 */
[C---:B-1----:R-:W-:Y:S01]  /*1ffd0*/  FMUL R6, R0.reuse, R19 ;  /* 0x0000001300067220 */ /* 0x042fe20000400000 */
[----:B------:R-:W-:-:S07]  /*1ffe0*/  FMUL R7, R0, R18 ;  /* 0x0000001200077220 */ /* 0x000fce0000400000 */
[----:B------:R-:W-:Y:S01]  /*1fff0*/  HMMA.16816.F32 R20, R8, R16, R4 ;  /* 0x000000100814723c */ /* 0x000fe20000001804 */
[----:B------:R-:W-:Y:S01]  /*20000*/  LOP3.LUT R16, R29, 0x20, RZ, 0x3c, !PT ;  /* 0x000000201d107812 */ /* 0x000fe200078e3cff */
[----:B------:R-:W-:-:S15]  /*20010*/  FMUL R7, R0, R12 ;  /* 0x0000000c00077220 */ /* 0x000fde0000400000 */
[----:B------:R-:W-:Y:S02]  /*20020*/  NOP ;  /* 0x0000000000007918 */ /* 0x000fe40000000000 */
[----:B------:R-:W-:Y:S04]  /*20030*/  STL.64 [R1+0x180], R20 ;  /* 0x0001801401007387 */ /* 0x000fe80000100a00 */
[----:B------:R-:W-:Y:S04]  /*20040*/  STL.64 [R1+0x188], R22 ;  /* 0x0001881601007387 */ /* 0x000fe80000100a00 */
[----:B------:R-:W-:Y:S04]  /*20050*/  STL [R1+0x2a8], R16 ;  /* 0x0002a81001007387 */ /* 0x000fe80000100800 */
[----:B------:R-:W4:Y:S01]  /*20060*/  LDL.LU R12, [R1+0x400] ;  /* 0x00040000010c7983 */ /* 0x000f220000300800 */
[----:B------:R-:W-:Y:S01]  /*20070*/  FMUL R6, R0, R13 ;  /* 0x0000000d00067220 */ /* 0x000fe20000400000 */
[----:B---3--:R-:W-:Y:S01]  /*20080*/  MOV R13, R27 ;  /* 0x0000001b000d7202 */ /* 0x008fe20000000f00 */
[C---:B------:R-:W-:Y:S01]  /*20090*/  FMUL R4, R2.reuse, R15 ;  /* 0x0000000f02047220 */ /* 0x040fe20000400000 */
[----:B------:R-:W-:Y:S01]  /*200a0*/  FMUL R5, R2, R14 ;  /* 0x0000000e02057220 */ /* 0x000fe20000400000 */
[----:B----4-:R0:W-:Y:S02]  /*200b0*/  STL [R1+0x1ca8], R12 ;  /* 0x001ca80c01007387 */ /* 0x0101e40000100800 */
[----:B0-----:R-:W-:-:S02]  /*200c0*/  MOV R12, R26 ;  /* 0x0000001a000c7202 */ /* 0x001fc40000000f00 */
[----:B------:R-:W3:Y:S04]  /*200d0*/  LDL.LU R26, [R1+0x1cc4] ;  /* 0x001cc400011a7983 */ /* 0x000ee80000300800 */
[----:B------:R-:W4:Y:S04]  /*200e0*/  LDL.LU R27, [R1+0x1cc0] ;  /* 0x001cc000011b7983 */ /* 0x000f280000300800 */
[----:B------:R-:W5:Y:S04]  /*200f0*/  LDL.LU R15, [R1+0x3e8] ;  /* 0x0003e800010f7983 */ /* 0x000f680000300800 */
[----:B------:R-:W5:Y:S04]  /*20100*/  LDL.LU R14, [R1+0x3ec] ;  /* 0x0003ec00010e7983 */ /* 0x000f680000300800 */
[----:B-----5:R-:W-:Y:S04]  /*20110*/  STL.64 [R1+0x1cb8], R14 ;  /* 0x001cb80e01007387 */ /* 0x020fe80000100a00 */
[----:B------:R0:W-:Y:S04]  /*20120*/  STL.64 [R1+0x1cb0], R12 ;  /* 0x001cb00c01007387 */ /* 0x0001e80000100a00 */
[----:B0-----:R-:W5:Y:S04]  /*20130*/  LDL.LU R12, [R1+0x60] ;  /* 0x00006000010c7983 */ /* 0x001f680000300800 */
[----:B------:R-:W5:Y:S04]  /*20140*/  LDL.LU R13, [R1+0x64] ;  /* 0x00006400010d7983 */ /* 0x000f680000300800 */
[----:B------:R-:W2:Y:S04]  /*20150*/  LDL.LU R20, [R1+0x100] ;  /* 0x0001000001147983 */ /* 0x000ea80000300800 */
[----:B------:R-:W2:Y:S01]  /*20160*/  LDL.LU R21, [R1+0x104] ;  /* 0x0001040001157983 */ /* 0x000ea20000300800 */
[----:B----4-:R-:W-:Y:S01]  /*20170*/  IMAD.MOV.U32 R22, RZ, RZ, R27 ;  /* 0x000000ffff167224 */ /* 0x010fe200078e001b */
[----:B---3--:R-:W-:-:S02]  /*20180*/  MOV R23, R26 ;  /* 0x0000001a00177202 */ /* 0x008fc40000000f00 */
[----:B------:R-:W3:Y:S04]  /*20190*/  LDL.LU R19, [R1+0x3f4] ;  /* 0x0003f40001137983 */ /* 0x000ee80000300800 */
[----:B------:R-:W4:Y:S04]  /*201a0*/  LDL.LU R18, [R1+0x3f8] ;  /* 0x0003f80001127983 */ /* 0x000f280000300800 */
[----:B------:R-:W3:Y:S04]  /*201b0*/  LDL.LU R17, [R1+0x3fc] ;  /* 0x0003fc0001117983 */ /* 0x000ee80000300800 */
[----:B------:R0:W-:Y:S04]  /*201c0*/  STL.64 [R1+0x1ca0], R22 ;  /* 0x001ca01601007387 */ /* 0x0001e80000100a00 */
[----:B0-----:R-:W3:Y:S04]  /*201d0*/  LDL.LU R22, [R1+0x3e4] ;  /* 0x0003e40001167983 */ /* 0x001ee80000300800 */
[----:B------:R-:W4:Y:S01]  /*201e0*/  LDL.LU R23, [R1+0x3f0] ;  /* 0x0003f00001177983 */ /* 0x000f220000300800 */
[----:B-----5:R-:W-:Y:S03]  /*201f0*/  HMMA.16816.F32 R4, R8, R12, R4 ;  /* 0x0000000c0804723c */ /* 0x020fe60000001804 */
[----:B--2---:R-:W-:Y:S04]  /*20200*/  STL.64 [R1+0x1c98], R20 ;  /* 0x001c981401007387 */ /* 0x004fe80000100a00 */
[----:B------:R-:W2:Y:S04]  /*20210*/  LDL.LU.64 R14, [R1+0x1cb8] ;  /* 0x001cb800010e7983 */ /* 0x000ea80000300a00 */
[----:B------:R-:W5:Y:S08]  /*20220*/  LDL.LU.64 R12, [R1+0x1cb0] ;  /* 0x001cb000010c7983 */ /* 0x000f700000300a00 */
[----:B------:R-:W-:Y:S04]  /*20230*/  STL.64 [R1+0x170], R4 ;  /* 0x0001700401007387 */ /* 0x000fe80000100a00 */
[----:B------:R0:W-:Y:S04]  /*20240*/  STL.64 [R1+0x178], R6 ;  /* 0x0001780601007387 */ /* 0x0001e80000100a00 */
[----:B0-----:R-:W4:Y:S01]  /*20250*/  LDL.LU R7, [R1+0x3e0] ;  /* 0x0003e00001077983 */ /* 0x001f220000300800 */
[----:B---3--:R-:W-:Y:S01]  /*20260*/  FMUL R5, R2, R22 ;  /* 0x0000001602057220 */ /* 0x008fe20000400000 */
[----:B------:R-:W-:Y:S01]  /*20270*/  MOV R20, R25 ;  /* 0x0000001900147202 */ /* 0x000fe20000000f00 */
[----:B------:R-:W-:-:S02]  /*20280*/  IMAD.MOV.U32 R21, RZ, RZ, R24 ;  /* 0x000000ffff157224 */ /* 0x000fc400078e0018 */
[----:B------:R-:W-:Y:S01]  /*20290*/  LDSM.16.M88.4 R24, [R16+UR6+0x28000] ;  /* 0x028000061018783b */ /* 0x000fe20008000200 */
[----:B--2---:R-:W-:Y:S01]  /*202a0*/  FMUL R6, R0, R15 ;  /* 0x0000000f00067220 */ /* 0x004fe20000400000 */
[----:B----4-:R-:W-:Y:S01]  /*202b0*/  FMUL R4, R2, R7 ;  /* 0x0000000702047220 */ /* 0x010fe20000400000 */
[----:B------:R-:W-:-:S07]  /*202c0*/  FMUL R7, R0, R14 ;  /* 0x0000000e00077220 */ /* 0x000fce0000400000 */
[----:B-----5:R-:W-:Y:S01]  /*202d0*/  HMMA.16816.F32 R4, R8, R12, R4 ;  /* 0x0000000c0804723c */ /* 0x020fe20000001804 */
[----:B------:R-:W2:Y:S04]  /*202e0*/  LDL.LU R12, [R1+0x1ca8] ;  /* 0x001ca800010c7983 */ /* 0x000ea80000300800 */
[----:B------:R-:W3:Y:S04]  /*202f0*/  LDL.LU R13, [R1+0x404] ;  /* 0x00040400010d7983 */ /* 0x000ee80000300800 */
[----:B------:R-:W4:Y:S10]  /*20300*/  LDL.LU R14, [R1+0x408] ;  /* 0x00040800010e7983 */ /* 0x000f340000300800 */
[----:B------:R0:W-:Y:S04]  /*20310*/  STL.64 [R1+0x160], R4 ;  /* 0x0001600401007387 */ /* 0x0001e80000100a00 */
[----:B------:R1:W-:Y:S04]  /*20320*/  STL.64 [R1+0x168], R6 ;  /* 0x0001680601007387 */ /* 0x0003e80000100a00 */
[----:B------:R-:W5:Y:S01]  /*20330*/  LDL.LU R15, [R1+0x40c] ;  /* 0x00040c00010f7983 */ /* 0x000f620000300800 */
[C---:B0-----:R-:W-:Y:S01]  /*20340*/  FMUL R4, R2.reuse, R23 ;  /* 0x0000001702047220 */ /* 0x041fe20000400000 */
[----:B------:R-:W-:-:S02]  /*20350*/  FMUL R5, R2, R19 ;  /* 0x0000001302057220 */ /* 0x000fc40000400000 */
[----:B------:R-:W5:Y:S01]  /*20360*/  LDL.LU.64 R22, [R1+0x1ca0] ;  /* 0x001ca00001167983 */ /* 0x000f620000300a00 */
[C---:B-1----:R-:W-:Y:S01]  /*20370*/  FMUL R6, R0.reuse, R18 ;  /* 0x0000001200067220 */ /* 0x042fe20000400000 */
[----:B------:R-:W-:-:S07]  /*20380*/  FMUL R7, R0, R17 ;  /* 0x0000001100077220 */ /* 0x000fce0000400000 */
[----:B------:R-:W-:Y:S01]  /*20390*/  HMMA.16816.F32 R4, R8, R20, R4 ;  /* 0x000000140804723c */ /* 0x000fe20000001804 */
[----:B------:R-:W5:-:S15]  /*203a0*/  LDL.LU.64 R20, [R1+0x1c98] ;  /* 0x001c980001147983 */ /* 0x000f5e0000300a00 */
[----:B------:R-:W-:-:S03]  /*203b0*/  NOP ;  /* 0x0000000000007918 */ /* 0x000fc60000000000 */
[----:B------:R-:W-:Y:S04]  /*203c0*/  STL.64 [R1+0x150], R4 ;  /* 0x0001500401007387 */ /* 0x000fe80000100a00 */
[----:B------:R-:W-:Y:S04]  /*203d0*/  STL.64 [R1+0x158], R6 ;  /* 0x0001580601007387 */ /* 0x000fe80000100a00 */
[----:B------:R0:W1:Y:S04]  /*203e0*/  LDSM.16.M88.4 R4, [R16+UR6+0x29000] ;  /* 0x029000061004783b */ /* 0x0000680008000200 */
[----:B0-----:R-:W5:Y:S04]  /*203f0*/  LDL.LU R16, [R1+0xf0] ;  /* 0x0000f00001107983 */ /* 0x001f680000300800 */
[----:B------:R-:W5:Y:S04]  /*20400*/  LDL.LU R17, [R1+0xf4] ;  /* 0x0000f40001117983 */ /* 0x000f680000300800 */
[----:B------:R-:W5:Y:S04]  /*20410*/  LDL.LU R18, [R1+0xf8] ;  /* 0x0000f80001127983 */ /* 0x000f680000300800 */
[----:B------:R-:W5:Y:S04]  /*20420*/  LDL.LU R19, [R1+0xfc] ;  /* 0x0000fc0001137983 */ /* 0x000f680000300800 */
[----:B-1----:R-:W-:Y:S04]  /*20430*/  STL.64 [R1+0x1c60], R6 ;  /* 0x001c600601007387 */ /* 0x002fe80000100a00 */
[----:B------:R0:W-:Y:S04]  /*20440*/  STL.64 [R1+0x1c58], R4 ;  /* 0x001c580401007387 */ /* 0x0001e80000100a00 */
[----:B0-----:R-:W5:Y:S04]  /*20450*/  LDL.LU.64 R4, [R1+0x20] ;  /* 0x0000200001047983 */ /* 0x001f680000300a00 */
[----:B------:R-:W5:Y:S04]  /*20460*/  LDL.LU.64 R6, [R1+0x28] ;  /* 0x0000280001067983 */ /* 0x000f680000300a00 */
[----:B------:R-:W-:Y:S04]  /*20470*/  STL [R1+0x1530], R2 ;  /* 0x0015300201007387 */ /* 0x000fe80000100800 */
[----:B------:R-:W-:Y:S01]  /*20480*/  STL [R1+0x1534], R0 ;  /* 0x0015340001007387 */ /* 0x000fe20000100800 */
[C---:B--2---:R-:W-:Y:S01]  /*20490*/  FMUL R12, R2.reuse, R12 ;  /* 0x0000000c020c7220 */ /* 0x044fe20000400000 */
[----:B---3--:R-:W-:Y:S01]  /*204a0*/  FMUL R13, R2, R13 ;  /* 0x0000000d020d7220 */ /* 0x008fe20000400000 */
[C---:B----4-:R-:W-:Y:S01]  /*204b0*/  FMUL R14, R0.reuse, R14 ;  /* 0x0000000e000e7220 */ /* 0x050fe20000400000 */
[----:B-----5:R-:W-:-:S07]  /*204c0*/  FMUL R15, R0, R15 ;  /* 0x0000000f000f7220 */ /* 0x020fce0000400000 */
[----:B------:R-:W-:Y:S01]  /*204d0*/  HMMA.16816.F32 R8, R8, R4, R12 ;  /* 0x000000040808723c */ /* 0x000fe2000000180c */
[----:B------:R-:W2:Y:S04]  /*204e0*/  LDL.LU.64 R14, [R1+0x38] ;  /* 0x00003800010e7983 */ /* 0x000ea80000300a00 */
[----:B------:R0:W-:-:S14]  /*204f0*/  STL.64 [R1+0x1c70], R6 ;  /* 0x001c700601007387 */ /* 0x0001dc0000100a00 */
[----:B------:R-:W-:Y:S04]  /*20500*/  STL.64 [R1], R8 ;  /* 0x0000000801007387 */ /* 0x000fe80000100a00 */
[----:B------:R-:W-:Y:S04]  /*20510*/  STL.64 [R1+0x8], R10 ;  /* 0x0000080a01007387 */ /* 0x000fe80000100a00 */
[----:B0-----:R-:W3:Y:S04]  /*20520*/  LDL R6, [R1+0x68] ;  /* 0x0000680001067983 */ /* 0x001ee80000100800 */
[----:B------:R-:W3:Y:S04]  /*20530*/  LDL R7, [R1+0x6c] ;  /* 0x00006c0001077983 */ /* 0x000ee80000100800 */
[----:B---3--:R0:W-:Y:S04]  /*20540*/  STL.64 [R1+0x1c78], R6 ;  /* 0x001c780601007387 */ /* 0x0081e80000100a00 */
[----:B------:R-:W3:Y:S04]  /*20550*/  LDL.LU R4, [R1+0xd0] ;  /* 0x0000d00001047983 */ /* 0x000ee80000300800 */
[----:B------:R-:W3:Y:S04]  /*20560*/  LDL.LU R5, [R1+0xd4] ;  /* 0x0000d40001057983 */ /* 0x000ee80000300800 */
[----:B0-----:R-:W4:Y:S04]  /*20570*/  LDL.LU R6, [R1+0xd8] ;  /* 0x0000d80001067983 */ /* 0x001f280000300800 */
[----:B------:R-:W4:Y:S01]  /*20580*/  LDL.LU R7, [R1+0xdc] ;  /* 0x0000dc0001077983 */ /* 0x000f220000300800 */
[----:B--2---:R-:W-:Y:S01]  /*20590*/  HMMA.16816.F32 R8, R24, R14, R20 ;  /* 0x0000000e1808723c */ /* 0x004fe20000001814 */
[----:B------:R-:W-:-:S02]  /*205a0*/  MOV R21, R14 ;  /* 0x0000000e00157202 */ /* 0x000fc40000000f00 */
[----:B------:R-:W-:Y:S01]  /*205b0*/  MOV R20, R15 ;  /* 0x0000000f00147202 */ /* 0x000fe20000000f00 */
[----:B----4-:R0:W-:Y:S04]  /*205c0*/  STL.64 [R1+0x1c88], R6 ;  /* 0x001c880601007387 */ /* 0x0101e80000100a00 */
[----:B---3--:R-:W-:Y:S04]  /*205d0*/  STL.64 [R1+0x1c80], R4 ;  /* 0x001c800401007387 */ /* 0x008fe80000100a00 */
[----:B0-----:R-:W2:Y:S04]  /*205e0*/  LDL.LU.64 R6, [R1+0x88] ;  /* 0x0000880001067983 */ /* 0x001ea80000300a00 */
[----:B------:R0:W-:Y:S04]  /*205f0*/  STL.64 [R1+0x1c68], R20 ;  /* 0x001c681401007387 */ /* 0x0001e80000100a00 */
[----:B0-----:R-:W3:Y:S04]  /*20600*/  LDL.LU R20, [R1+0xc0] ;  /* 0x0000c00001147983 */ /* 0x001ee80000300800 */
[----:B------:R-:W3:Y:S04]  /*20610*/  LDL.LU R21, [R1+0xc4] ;  /* 0x0000c40001157983 */ /* 0x000ee80000300800 */
[----:B------:R-:W3:Y:S04]  /*20620*/  LDL.LU R22, [R1+0xc8] ;  /* 0x0000c80001167983 */ /* 0x000ee80000300800 */
[----:B------:R-:W3:Y:S04]  /*20630*/  LDL.LU R23, [R1+0xcc] ;  /* 0x0000cc0001177983 */ /* 0x000ee80000300800 */
[----:B------:R0:W-:Y:S04]  /*20640*/  STL.64 [R1+0x1bd8], R10 ;  /* 0x001bd80a01007387 */ /* 0x0001e80000100a00 */
[----:B------:R1:W-:Y:S04]  /*20650*/  STL.64 [R1+0x1bd0], R8 ;  /* 0x001bd00801007387 */ /* 0x0003e80000100a00 */
[----:B0-----:R-:W4:Y:S04]  /*20660*/  LDL.LU R10, [R1+0x58] ;  /* 0x00005800010a7983 */ /* 0x001f280000300800 */
[----:B------:R-:W4:Y:S02]  /*20670*/  LDL.LU R11, [R1+0x5c] ;  /* 0x00005c00010b7983 */ /* 0x000f240000300800 */
[----:B----4-:R-:W-:Y:S02]  /*20680*/  HMMA.16816.F32 R12, R24, R10, R16 ;  /* 0x0000000a180c723c */ /* 0x010fe40000001810 */
[----:B------:R-:W4:Y:S01]  /*20690*/  LDL.LU R16, [R1+0xb0] ;  /* 0x0000b00001107983 */ /* 0x000f220000300800 */
[----:B------:R-:W-:-:S03]  /*206a0*/  IMAD.MOV.U32 R19, RZ, RZ, R28 ;  /* 0x000000ffff137224 */ /* 0x000fc600078e001c */
[----:B------:R-:W4:Y:S04]  /*206b0*/  LDL.LU R17, [R1+0xb4] ;  /* 0x0000b40001117983 */ /* 0x000f280000300800 */
[----:B------:R-:W4:Y:S04]  /*206c0*/  LDL.LU R18, [R1+0xb8] ;  /* 0x0000b80001127983 */ /* 0x000f280000300800 */
[----:B------:R-:W5:Y:S04]  /*206d0*/  LDL.LU R28, [R1+0x1c90] ;  /* 0x001c9000011c7983 */ /* 0x000f680000300800 */
[----:B------:R0:W-:Y:S04]  /*206e0*/  STL [R1+0x1c3c], R10 ;  /* 0x001c3c0a01007387 */ /* 0x0001e80000100800 */
[----:B------:R0:W-:Y:S04]  /*206f0*/  STL [R1+0x1c38], R11 ;  /* 0x001c380b01007387 */ /* 0x0001e80000100800 */
[----:B-1----:R-:W2:Y:S04]  /*20700*/  LDL.LU R8, [R1+0xe0] ;  /* 0x0000e00001087983 */ /* 0x002ea80000300800 */
[----:B------:R-:W2:Y:S04]  /*20710*/  LDL.LU R9, [R1+0xe4] ;  /* 0x0000e40001097983 */ /* 0x000ea80000300800 */
[----:B0-----:R-:W2:Y:S04]  /*20720*/  LDL.LU R10, [R1+0xe8] ;  /* 0x0000e800010a7983 */ /* 0x001ea80000300800 */
[----:B------:R-:W2:Y:S04]  /*20730*/  LDL.LU R11, [R1+0xec] ;  /* 0x0000ec00010b7983 */ /* 0x000ea80000300800 */
[----:B------:R-:W-:Y:S04]  /*20740*/  STL [R1+0x1bb4], R12 ;  /* 0x001bb40c01007387 */ /* 0x000fe80000100800 */
[----:B------:R-:W-:Y:S04]  /*20750*/  STL [R1+0x1bb0], R13 ;  /* 0x001bb00d01007387 */ /* 0x000fe80000100800 */
[----:B------:R-:W-:Y:S04]  /*20760*/  STL [R1+0x1bac], R14 ;  /* 0x001bac0e01007387 */ /* 0x000fe80000100800 */
[----:B------:R0:W-:Y:S04]  /*20770*/  STL [R1+0x1ba8], R15 ;  /* 0x001ba80f01007387 */ /* 0x0001e80000100800 */
[----:B0-----:R-:W3:Y:S01]  /*20780*/  LDL.LU.64 R14, [R1+0x78] ;  /* 0x00007800010e7983 */ /* 0x001ee20000300a00 */
[----:B--2---:R-:W-:-:S15]  /*20790*/  HMMA.16816.F32 R8, R24, R6, R8 ;  /* 0x000000061808723c */ /* 0x004fde0000001808 */
[----:B------:R-:W-:-:S04]  /*207a0*/  NOP ;  /* 0x0000000000007918 */ /* 0x000fc80000000000 */
[----:B------:R0:W-:Y:S04]  /*207b0*/  STL.64 [R1+0x120], R8 ;  /* 0x0001200801007387 */ /* 0x0001e80000100a00 */
[----:B------:R3:W-:Y:S01]  /*207c0*/  STL.64 [R1+0x128], R10 ;  /* 0x0001280a01007387 */ /* 0x0007e20000100a00 */
[----:B0-----:R-:W-:Y:S02]  /*207d0*/  MOV R9, R6 ;  /* 0x0000000600097202 */ /* 0x001fe40000000f00 */
[----:B------:R-:W-:Y:S02]  /*207e0*/  MOV R8, R7 ;  /* 0x0000000700087202 */ /* 0x000fe40000000f00 */
[----:B------:R-:W2:Y:S04]  /*207f0*/  LDL.LU.64 R6, [R1+0x1c88] ;  /* 0x001c880001067983 */ /* 0x000ea80000300a00 */
[----:B------:R-:W2:Y:S01]  /*20800*/  LDL.LU.64 R4, [R1+0x1c80] ;  /* 0x001c800001047983 */ /* 0x000ea20000300a00 */
[----:B---3--:R-:W-:Y:S01]  /*20810*/  IMAD.MOV.U32 R10, RZ, RZ, R14 ;  /* 0x000000ffff0a7224 */ /* 0x008fe200078e000e */
[----:B------:R-:W-:-:S02]  /*20820*/  MOV R11, R15 ;  /* 0x0000000f000b7202 */ /* 0x000fc40000000f00 */
[----:B------:R-:W-:Y:S01]  /*20830*/  STL [R1+0x1c40], R9 ;  /* 0x001c400901007387 */ /* 0x000fe20000100800 */
[----:B--2---:R-:W-:-:S15]  /*20840*/  HMMA.16816.F32 R4, R24, R14, R4 ;  /* 0x0000000e1804723c */ /* 0x004fde0000001804 */
[----:B------:R-:W-:-:S04]  /*20850*/  NOP ;  /* 0x0000000000007918 */ /* 0x000fc80000000000 */
[----:B------:R-:W-:Y:S02]  /*20860*/  MOV R14, R6 ;  /* 0x00000006000e7202 */ /* 0x000fe40000000f00 */
[----:B------:R-:W-:Y:S02]  /*20870*/  MOV R15, R7 ;  /* 0x00000007000f7202 */ /* 0x000fe40000000f00 */
[----:B------:R-:W2:Y:S01]  /*20880*/  LDL.LU.64 R6, [R1+0x1c78] ;  /* 0x001c780001067983 */ /* 0x000ea20000300a00 */
[----:B------:R-:W-:Y:S01]  /*20890*/  MOV R12, R4 ;  /* 0x00000004000c7202 */ /* 0x000fe20000000f00 */
[----:B------:R-:W-:Y:S02]  /*208a0*/  IMAD.MOV.U32 R13, RZ, RZ, R5 ;  /* 0x000000ffff0d7224 */ /* 0x000fe400078e0005 */
[----:B------:R-:W-:Y:S04]  /*208b0*/  STL [R1+0x1bc4], R15 ;  /* 0x001bc40f01007387 */ /* 0x000fe80000100800 */
[----:B------:R-:W-:Y:S04]  /*208c0*/  STL [R1+0x1bc0], R12 ;  /* 0x001bc00c01007387 */ /* 0x000fe80000100800 */
[----:B------:R-:W-:Y:S04]  /*208d0*/  STL [R1+0x1bbc], R13 ;  /* 0x001bbc0d01007387 */ /* 0x000fe80000100800 */
[----:B------:R0:W-:Y:S04]  /*208e0*/  STL [R1+0x1bb8], R14 ;  /* 0x001bb80e01007387 */ /* 0x0001e80000100800 */
[----:B0-----:R-:W4:Y:S01]  /*208f0*/  LDL.LU.64 R14, [R1+0x98] ;  /* 0x00009800010e7983 */ /* 0x001f220000300a00 */
[----:B--2---:R-:W-:Y:S01]  /*20900*/  HMMA.16816.F32 R4, R24, R6, R20 ;  /* 0x000000061804723c */ /* 0x004fe20000001814 */
[----:B------:R-:W-:-:S02]  /*20910*/  MOV R23, R3 ;  /* 0x0000000300177202 */ /* 0x000fc40000000f00 */
[----:B-----5:R-:W-:-:S05]  /*20920*/  LOP3.LUT R3, R28, 0x40, RZ, 0x3c, !PT ;  /* 0x000000401c037812 */ /* 0x020fca00078e3cff */
[----:B----4-:R-:W-:Y:S11]  /*20930*/  HMMA.16816.F32 R16, R24, R14, R16 ;  /* 0x0000000e1810723c */ /* 0x010ff60000001810 */
[----:B------:R-:W-:Y:S01]  /*20940*/  MOV R0, R7 ;  /* 0x0000000700007202 */ /* 0x000fe20000000f00 */
[----:B------:R-:W-:Y:S01]  /*20950*/  IMAD.MOV.U32 R2, RZ, RZ, R6 ;  /* 0x000000ffff027224 */ /* 0x000fe200078e0006 */
[----:B------:R0:W-:Y:S04]  /*20960*/  STL.64 [R1+0x100], R4 ;  /* 0x0001000401007387 */ /* 0x0001e80000100a00 */
[----:B------:R-:W2:Y:S04]  /*20970*/  LDL.LU R20, [R1+0xa0] ;  /* 0x0000a00001147983 */ /* 0x000ea80000300800 */
[----:B------:R-:W2:Y:S04]  /*20980*/  LDL.LU R21, [R1+0xa4] ;  /* 0x0000a40001157983 */ /* 0x000ea80000300800 */
[----:B------:R-:W2:Y:S01]  /*20990*/  LDL.LU R22, [R1+0xa8] ;  /* 0x0000a80001167983 */ /* 0x000ea20000300800 */
[----:B0-----:R-:W-:-:S03]  /*209a0*/  LOP3.LUT R4, R29, 0x40, RZ, 0x3c, !PT ;  /* 0x000000401d047812 */ /* 0x001fc600078e3cff */
[----:B------:R0:W-:Y:S01]  /*209b0*/  STL [R1+0x1bcc], R0 ;  /* 0x001bcc0001007387 */ /* 0x0001e20000100800 */
[----:B------:R-:W-:-:S03]  /*209c0*/  MOV R12, R19 ;  /* 0x00000013000c7202 */ /* 0x000fc60000000f00 */
[----:B------:R1:W-:Y:S04]  /*209d0*/  STL [R1+0x1bc8], R2 ;  /* 0x001bc80201007387 */ /* 0x0003e80000100800 */
[----:B------:R3:W-:Y:S01]  /*209e0*/  STL [R1+0x19d8], R28 ;  /* 0x0019d81c01007387 */ /* 0x0007e20000100800 */
[----:B0-----:R-:W-:Y:S01]  /*209f0*/  MOV R0, R16 ;  /* 0x0000001000007202 */ /* 0x001fe20000000f00 */
[----:B-1----:R-:W-:Y:S01]  /*20a00*/  IMAD.MOV.U32 R2, RZ, RZ, R17 ;  /* 0x000000ffff027224 */ /* 0x002fe200078e0011 */
[----:B---3--:R-:W-:Y:S02]  /*20a10*/  MOV R28, R15 ;  /* 0x0000000f001c7202 */ /* 0x008fe40000000f00 */
[----:B------:R-:W-:Y:S02]  /*20a20*/  MOV R15, R18 ;  /* 0x00000012000f7202 */ /* 0x000fe40000000f00 */
[----:B------:R-:W0:Y:S04]  /*20a30*/  LDSM.16.M88.4 R16, [R4+UR6+0x28000] ;  /* 0x028000060410783b */ /* 0x000e280008000200 */
[----:B------:R-:W-:Y:S04]  /*20a40*/  STL [R1+0x2b8], R4 ;  /* 0x0002b80401007387 */ /* 0x000fe80000100800 */
[----:B------:R-:W1:Y:S04]  /*20a50*/  LDSM.16.M88.4 R4, [R3+UR6] ;  /* 0x000000060304783b */ /* 0x000e680008000200 */
[----:B0-----:R0:W-:Y:S04]  /*20a60*/  STL.64 [R1+0x1be8], R18 ;  /* 0x001be81201007387 */ /* 0x0011e80000100a00 */
[----:B------:R-:W-:Y:S04]  /*20a70*/  STL.64 [R1+0x1be0], R16 ;  /* 0x001be01001007387 */ /* 0x000fe80000100a00 */
[----:B0-----:R-:W3:Y:S04]  /*20a80*/  LDL.LU R18, [R1+0x48] ;  /* 0x0000480001127983 */ /* 0x001ee80000300800 */
[----:B------:R-:W3:Y:S04]  /*20a90*/  LDL.LU R19, [R1+0x4c] ;  /* 0x00004c0001137983 */ /* 0x000ee80000300800 */
[----:B-1----:R-:W-:Y:S04]  /*20aa0*/  STL.64 [R1+0x1d0], R4 ;  /* 0x0001d00401007387 */ /* 0x002fe80000100a00 */
[----:B------:R-:W-:Y:S04]  /*20ab0*/  STL.64 [R1+0x1d8], R6 ;  /* 0x0001d80601007387 */ /* 0x000fe80000100a00 */
[----:B------:R-:W0:Y:S04]  /*20ac0*/  LDSM.16.M88.4 R4, [R3+UR6+0x4000] ;  /* 0x004000060304783b */ /* 0x000e280008000200 */
[----:B0-----:R-:W-:Y:S04]  /*20ad0*/  STL.64 [R1+0x1f0], R4 ;  /* 0x0001f00401007387 */ /* 0x001fe80000100a00 */
[----:B------:R-:W-:Y:S04]  /*20ae0*/  STL.64 [R1+0x1f8], R6 ;  /* 0x0001f80601007387 */ /* 0x000fe80000100a00 */
[----:B------:R-:W0:Y:S01]  /*20af0*/  LDSM.16.M88.4 R4, [R3+UR6+0x8000] ;  /* 0x008000060304783b */ /* 0x000e220008000200 */
[----:B------:R-:W-:Y:S01]  /*20b00*/  IMAD.MOV.U32 R9, RZ, RZ, R14 ;  /* 0x000000ffff097224 */ /* 0x000fe200078e000e */
[----:B0-----:R-:W-:Y:S01]  /*20b10*/  MOV R14, R5 ;  /* 0x00000005000e7202 */ /* 0x001fe20000000f00 */
[----:B------:R-:W-:Y:S01]  /*20b20*/  IMAD.MOV.U32 R13, RZ, RZ, R4 ;  /* 0x000000ffff0d7224 */ /* 0x000fe200078e0004 */
[----:B------:R-:W-:Y:S04]  /*20b30*/  STL.64 [R1+0x210], R4 ;  /* 0x0002100401007387 */ /* 0x000fe80000100a00 */
[----:B------:R-:W-:Y:S04]  /*20b40*/  STL.64 [R1+0x218], R6 ;  /* 0x0002180601007387 */ /* 0x000fe80000100a00 */
[----:B------:R-:W-:Y:S04]  /*20b50*/  STL.64 [R1+0x1bf8], R14 ;  /* 0x001bf80e01007387 */ /* 0x000fe80000100a00 */
[----:B------:R0:W-:Y:S04]  /*20b60*/  STL.64 [R1+0x1bf0], R12 ;  /* 0x001bf00c01007387 */ /* 0x0001e80000100a00 */
[----:B------:R-:W1:Y:S04]  /*20b70*/  LDSM.16.M88.4 R4, [R3+UR6+0xc000] ;  /* 0x00c000060304783b */ /* 0x000e680008000200 */
[----:B0-----:R-:W3:Y:S04]  /*20b80*/  LDL.LU R12, [R1+0x130] ;  /* 0x00013000010c7983 */ /* 0x001ee80000300800 */
[----:B------:R-:W3:Y:S04]  /*20b90*/  LDL.LU R13, [R1+0x134] ;  /* 0x00013400010d7983 */ /* 0x000ee80000300800 */
[----:B------:R-:W3:Y:S04]  /*20ba0*/  LDL.LU R14, [R1+0x138] ;  /* 0x00013800010e7983 */ /* 0x000ee80000300800 */
[----:B------:R-:W3:Y:S04]  /*20bb0*/  LDL.LU R15, [R1+0x13c] ;  /* 0x00013c00010f7983 */ /* 0x000ee80000300800 */
[----:B-1----:R-:W-:Y:S04]  /*20bc0*/  STL.64 [R1+0x240], R4 ;  /* 0x0002400401007387 */ /* 0x002fe80000100a00 */
[----:B------:R-:W-:Y:S04]  /*20bd0*/  STL.64 [R1+0x248], R6 ;  /* 0x0002480601007387 */ /* 0x000fe80000100a00 */
[----:B------:R-:W0:Y:S04]  /*20be0*/  LDSM.16.M88.4 R4, [R3+UR6+0x10000] ;  /* 0x010000060304783b */ /* 0x000e280008000200 */
[----:B0-----:R-:W-:Y:S04]  /*20bf0*/  STL.64 [R1+0x270], R4 ;  /* 0x0002700401007387 */ /* 0x001fe80000100a00 */
[----:B------:R0:W-:Y:S04]  /*20c00*/  STL.64 [R1+0x278], R6 ;  /* 0x0002780601007387 */ /* 0x0001e80000100a00 */
[----:B0-----:R-:W2:Y:S01]  /*20c10*/  LDL.LU.64 R6, [R1+0x1c70] ;  /* 0x001c700001067983 */ /* 0x001ea20000300a00 */
[----:B---3--:R-:W-:-:S15]  /*20c20*/  HMMA.16816.F32 R12, R24, R18, R12 ;  /* 0x00000012180c723c */ /* 0x008fde000000180c */
[----:B------:R-:W-:-:S04]  /*20c30*/  NOP ;  /* 0x0000000000007918 */ /* 0x000fc80000000000 */
[----:B------:R-:W-:Y:S04]  /*20c40*/  STL.64 [R1+0x140], R12 ;  /* 0x0001400c01007387 */ /* 0x000fe80000100a00 */
[----:B------:R-:W-:Y:S04]  /*20c50*/  STL.64 [R1+0x148], R14 ;  /* 0x0001480e01007387 */ /* 0x000fe80000100a00 */
[----:B------:R-:W0:Y:S04]  /*20c60*/  LDSM.16.M88.4 R12, [R3+UR6+0x14000] ;  /* 0x01400006030c783b */ /* 0x000e280008000200 */
[----:B0-----:R-:W-:Y:S04]  /*20c70*/  STL.64 [R1+0x260], R12 ;  /* 0x0002600c01007387 */ /* 0x001fe80000100a00 */
[----:B------:R-:W-:Y:S04]  /*20c80*/  STL.64 [R1+0x268], R14 ;  /* 0x0002680e01007387 */ /* 0x000fe80000100a00 */
[----:B------:R-:W0:Y:S01]  /*20c90*/  LDSM.16.M88.4 R12, [R3+UR6+0x18000] ;  /* 0x01800006030c783b */ /* 0x000e220008000200 */
[----:B--2---:R-:W-:Y:S03]  /*20ca0*/  HMMA.16816.F32 R24, R24, R6, R20 ;  /* 0x000000061818723c */ /* 0x004fe60000001814 */
[----:B0-----:R0:W-:Y:S04]  /*20cb0*/  STL.64 [R1+0x280], R12 ;  /* 0x0002800c01007387 */ /* 0x0011e80000100a00 */
[----:B------:R1:W-:Y:S04]  /*20cc0*/  STL.64 [R1+0x288], R14 ;  /* 0x0002880e01007387 */ /* 0x0003e80000100a00 */
[----:B0-----:R-:W2:Y:S04]  /*20cd0*/  LDL.LU R12, [R1+0x10] ;  /* 0x00001000010c7983 */ /* 0x001ea80000300800 */
[----:B------:R-:W2:Y:S04]  /*20ce0*/  LDL.LU R13, [R1+0x14] ;  /* 0x00001400010d7983 */ /* 0x000ea80000300800 */
[----:B-1----:R-:W2:Y:S04]  /*20cf0*/  LDL.LU R14, [R1+0x18] ;  /* 0x00001800010e7983 */ /* 0x002ea80000300800 */
[----:B------:R-:W2:Y:S04]  /*20d00*/  LDL.LU R15, [R1+0x1c] ;  /* 0x00001c00010f7983 */ /* 0x000ea80000300800 */
[----:B------:R-:W3:Y:S01]  /*20d10*/  LDL.LU.64 R20, [R1+0x1c68] ;  /* 0x001c680001147983 */ /* 0x000ee20000300a00 */
[----:B------:R-:W-:Y:S01]  /*20d20*/  MOV R17, R6 ;  /* 0x0000000600117202 */ /* 0x000fe20000000f00 */
[----:B------:R-:W-:-:S02]  /*20d30*/  IMAD.MOV.U32 R16, RZ, RZ, R7 ;  /* 0x000000ffff107224 */ /* 0x000fc400078e0007 */
[----:B------:R-:W-:Y:S04]  /*20d40*/  STL.64 [R1+0x130], R24 ;  /* 0x0001301801007387 */ /* 0x000fe80000100a00 */
[----:B------:R-:W-:Y:S04]  /*20d50*/  STL.64 [R1+0x138], R26 ;  /* 0x0001381a01007387 */ /* 0x000fe80000100a00 */
[----:B------:R-:W4:Y:S04]  /*20d60*/  LDL.LU.64 R6, [R1+0x1c60] ;  /* 0x001c600001067983 */ /* 0x000f280000300a00 */
[----:B------:R-:W4:Y:S04]  /*20d70*/  LDL.LU.64 R4, [R1+0x1c58] ;  /* 0x001c580001047983 */ /* 0x000f280000300a00 */
[----:B------:R3:W-:Y:S04]  /*20d80*/  STL.64 [R1+0x1c08], R18 ;  /* 0x001c081201007387 */ /* 0x0007e80000100a00 */
[----:B------:R-:W-:Y:S01]  /*20d90*/  STL.64 [R1+0x1c00], R16 ;  /* 0x001c001001007387 */ /* 0x000fe20000100a00 */
[----:B---3--:R-:W-:-:S02]  /*20da0*/  MOV R18, R21 ;  /* 0x0000001500127202 */ /* 0x008fc40000000f00 */
[----:B------:R-:W-:Y:S02]  /*20db0*/  MOV R19, R20 ;  /* 0x0000001400137202 */ /* 0x000fe40000000f00 */
[----:B------:R-:W0:Y:S04]  /*20dc0*/  LDSM.16.M88.4 R20, [R3+UR6+0x1c000] ;  /* 0x01c000060314783b */ /* 0x000e280008000200 */
[----:B0-----:R-:W-:Y:S04]  /*20dd0*/  STL.64 [R1+0x250], R20 ;  /* 0x0002501401007387 */ /* 0x001fe80000100a00 */
[----:B------:R0:W-:Y:S04]  /*20de0*/  STL.64 [R1+0x258], R22 ;  /* 0x0002581601007387 */ /* 0x0001e80000100a00 */
[----:B0-----:R-:W4:Y:S04]  /*20df0*/  LDL.LU.64 R22, [R1+0x1c50] ;  /* 0x001c500001167983 */ /* 0x001f280000300a00 */
[----:B------:R-:W4:Y:S04]  /*20e00*/  LDL.LU.64 R20, [R1+0x1c48] ;  /* 0x001c480001147983 */ /* 0x000f280000300a00 */
[----:B------:R-:W-:Y:S01]  /*20e10*/  STL [R1+0x1820], R3 ;  /* 0x0018200301007387 */ /* 0x000fe20000100800 */
[----:B----4-:R-:W-:Y:S01]  /*20e20*/  HMMA.16816.F32 R20, R4, R18, R20 ;  /* 0x000000120414723c */ /* 0x010fe20000001814 */
[----:B------:R-:W-:Y:S01]  /*20e30*/  IMAD.MOV.U32 R18, RZ, RZ, R9 ;  /* 0x000000ffff127224 */ /* 0x000fe200078e0009 */
[----:B------:R-:W-:-:S15]  /*20e40*/  MOV R19, R28 ;  /* 0x0000001c00137202 */ /* 0x000fde0000000f00 */
[----:B------:R-:W-:Y:S02]  /*20e50*/  NOP ;  /* 0x0000000000007918 */ /* 0x000fe40000000000 */
[----:B------:R-:W-:Y:S04]  /*20e60*/  STL.64 [R1+0xe0], R20 ;  /* 0x0000e01401007387 */ /* 0x000fe80000100a00 */
[----:B------:R-:W-:Y:S04]  /*20e70*/  STL.64 [R1+0xe8], R22 ;  /* 0x0000e81601007387 */ /* 0x000fe80000100a00 */
[----:B------:R-:W3:Y:S04]  /*20e80*/  LDL.LU R9, [R1+0x1c40] ;  /* 0x001c400001097983 */ /* 0x000ee80000300800 */
[----:B------:R0:W-:Y:S04]  /*20e90*/  STL.64 [R1+0x1c10], R18 ;  /* 0x001c101201007387 */ /* 0x0001e80000100a00 */
[----:B0-----:R-:W4:Y:S04]  /*20ea0*/  LDL.LU R18, [R1+0x68] ;  /* 0x0000680001127983 */ /* 0x001f280000300800 */
[----:B------:R-:W4:Y:S01]  /*20eb0*/  LDL.LU R19, [R1+0x6c] ;  /* 0x00006c0001137983 */ /* 0x000f220000300800 */
[----:B------:R-:W-:-:S06]  /*20ec0*/  LOP3.LUT R27, R29, 0x40, RZ, 0x3c, !PT ;  /* 0x000000401d1b7812 */ /* 0x000fcc00078e3cff */
[----:B------:R-:W0:Y:S04]  /*20ed0*/  LDSM.16.M88.4 R24, [R27+UR6+0x29000] ;  /* 0x029000061b18783b */ /* 0x000e280008000200 */
[----:B----4-:R1:W-:Y:S02]  /*20ee0*/  STL.64 [R1+0x1c18], R18 ;  /* 0x001c181201007387 */ /* 0x0103e40000100a00 */
[----:B-1----:R-:W-:Y:S01]  /*20ef0*/  MOV R18, R10 ;  /* 0x0000000a00127202 */ /* 0x002fe20000000f00 */
[----:B------:R-:W-:Y:S01]  /*20f00*/  IMAD.MOV.U32 R19, RZ, RZ, R11 ;  /* 0x000000ffff137224 */ /* 0x000fe200078e000b */
[----:B------:R-:W2:Y:S04]  /*20f10*/  LDL.LU R10, [R1+0x1c3c] ;  /* 0x001c3c00010a7983 */ /* 0x000ea80000300800 */
[----:B------:R-:W2:Y:S04]  /*20f20*/  LDL.LU R11, [R1+0x1c38] ;  /* 0x001c3800010b7983 */ /* 0x000ea80000300800 */
[----:B------:R3:W-:Y:S04]  /*20f30*/  STL.64 [R1+0x1c30], R18 ;  /* 0x001c301201007387 */ /* 0x0007e80000100a00 */
[----:B0-----:R0:W-:Y:S01]  /*20f40*/  STL [R1+0x1b24], R24 ;  /* 0x001b241801007387 */ /* 0x0011e20000100800 */
[----:B---3--:R-:W-:-:S02]  /*20f50*/  MOV R18, R9 ;  /* 0x0000000900127202 */ /* 0x008fc40000000f00 */
[----:B------:R-:W-:Y:S01]  /*20f60*/  MOV R19, R8 ;  /* 0x0000000800137202 */ /* 0x000fe20000000f00 */
[----:B------:R1:W-:Y:S04]  /*20f70*/  STL [R1+0x1b20], R25 ;  /* 0x001b201901007387 */ /* 0x0003e80000100800 */
[----:B------:R3:W-:Y:S04]  /*20f80*/  STL [R1+0x1b1c], R26 ;  /* 0x001b1c1a01007387 */ /* 0x0007e80000100800 */
[----:B------:R4:W-:Y:S04]  /*20f90*/  STL [R1+0x1b18], R27 ;  /* 0x001b181b01007387 */ /* 0x0009e80000100800 */
[----:B0-----:R-:W5:Y:S01]  /*20fa0*/  LDL.LU R24, [R1+0x190] ;  /* 0x0001900001187983 */ /* 0x001f620000300800 */
[----:B------:R-:W-:-:S05]  /*20fb0*/  LOP3.LUT R3, R29, 0x60, RZ, 0x3c, !PT ;  /* 0x000000601d037812 */ /* 0x000fca00078e3cff */
[----:B------:R-:W0:Y:S04]  /*20fc0*/  LDSM.16.M88.4 R20, [R3+UR6+0x28000] ;  /* 0x028000060314783b */ /* 0x000e280008000200 */
[----:B-1----:R-:W5:Y:S04]  /*20fd0*/  LDL.LU R25, [R1+0x194] ;  /* 0x0001940001197983 */ /* 0x002f680000300800 */
[----:B---3--:R-:W5:Y:S04]  /*20fe0*/  LDL.LU R26, [R1+0x198] ;  /* 0x00019800011a7983 */ /* 0x008f680000300800 */
[----:B----4-:R-:W5:Y:S04]  /*20ff0*/  LDL.LU R27, [R1+0x19c] ;  /* 0x00019c00011b7983 */ /* 0x010f680000300800 */
[----:B------:R-:W-:Y:S04]  /*21000*/  STL [R1+0x19dc], R29 ;  /* 0x0019dc1d01007387 */ /* 0x000fe80000100800 */
[----:B------:R-:W-:Y:S01]  /*21010*/  STL [R1+0x2c0], R3 ;  /* 0x0002c00301007387 */ /* 0x000fe20000100800 */
[----:B--2---:R-:W-:-:S15]  /*21020*/  HMMA.16816.F32 R8, R4, R10, R12 ;  /* 0x0000000a0408723c */ /* 0x004fde000000180c */
[----:B------:R-:W-:-:S04]  /*21030*/  NOP ;  /* 0x0000000000007918 */ /* 0x000fc80000000000 */
[----:B------:R-:W-:Y:S04]  /*21040*/  STL.64 [R1+0xd0], R8 ;  /* 0x0000d00801007387 */ /* 0x000fe80000100a00 */
[----:B------:R-:W-:Y:S04]  /*21050*/  STL.64 [R1+0xd8], R10 ;  /* 0x0000d80a01007387 */ /* 0x000fe80000100a00 */
[----:B------:R-:W2:Y:S04]  /*21060*/  LDL.LU R12, [R1+0x150] ;  /* 0x00015000010c7983 */ /* 0x000ea80000300800 */
[----:B------:R-:W2:Y:S04]  /*21070*/  LDL.LU R13, [R1+0x154] ;  /* 0x00015400010d7983 */ /* 0x000ea80000300800 */
[----:B------:R-:W3:Y:S04]  /*21080*/  LDL.LU R14, [R1+0x158] ;  /* 0x00015800010e7983 */ /* 0x000ee80000300800 */
[----:B------:R-:W3:Y:S01]  /*21090*/  LDL.LU R15, [R1+0x15c] ;  /* 0x00015c00010f7983 */ /* 0x000ee20000300800 */
[----:B-----5:R-:W-:-:S15]  /*210a0*/  HMMA.16816.F32 R16, R4, R18, R24 ;  /* 0x000000120410723c */ /* 0x020fde0000001818 */
[----:B------:R-:W-:-:S04]  /*210b0*/  NOP ;  /* 0x0000000000007918 */ /* 0x000fc80000000000 */
[----:B------:R-:W-:Y:S01]  /*210c0*/  IMAD.MOV.U32 R24, RZ, RZ, R18 ;  /* 0x000000ffff187224 */ /* 0x000fe200078e0012 */
[----:B------:R-:W-:Y:S01]  /*210d0*/  MOV R25, R19 ;  /* 0x0000001300197202 */ /* 0x000fe20000000f00 */
[----:B---3--:R-:W-:Y:S04]  /*210e0*/  STL.64 [R1+0x1c28], R14 ;  /* 0x001c280e01007387 */ /* 0x008fe80000100a00 */
[----:B--2---:R1:W-:Y:S04]  /*210f0*/  STL.64 [R1+0x1c20], R12 ;  /* 0x001c200c01007387 */ /* 0x0043e80000100a00 */
[----:B-1----:R-:W2:Y:S04]  /*21100*/  LDL.LU R12, [R1+0x180] ;  /* 0x00018000010c7983 */ /* 0x002ea80000300800 */
[----:B------:R-:W2:Y:S04]  /*21110*/  LDL.LU R13, [R1+0x184] ;  /* 0x00018400010d7983 */ /* 0x000ea80000300800 */
[----:B------:R-:W2:Y:S04]  /*21120*/  LDL.LU R14, [R1+0x188] ;  /* 0x00018800010e7983 */ /* 0x000ea80000300800 */
[----:B------:R-:W2:Y:S04]  /*21130*/  LDL.LU R15, [R1+0x18c] ;  /* 0x00018c00010f7983 */ /* 0x000ea80000300800 */
[----:B------:R-:W3:Y:S04]  /*21140*/  LDL.LU R8, [R1] ;  /* 0x0000000001087983 */ /* 0x000ee80000300800 */
[----:B------:R-:W3:Y:S04]  /*21150*/  LDL.LU R9, [R1+0x4] ;  /* 0x0000040001097983 */ /* 0x000ee80000300800 */
[----:B------:R-:W3:Y:S04]  /*21160*/  LDL.LU R10, [R1+0x8] ;  /* 0x00000800010a7983 */ /* 0x000ee80000300800 */
[----:B------:R-:W3:Y:S04]  /*21170*/  LDL.LU R11, [R1+0xc] ;  /* 0x00000c00010b7983 */ /* 0x000ee80000300800 */
[----:B0-----:R-:W-:Y:S04]  /*21180*/  STL.64 [R1+0x1a78], R22 ;  /* 0x001a781601007387 */ /* 0x001fe80000100a00 */
[----:B------:R0:W-:Y:S04]  /*21190*/  STL.64 [R1+0x1a70], R20 ;  /* 0x001a701401007387 */ /* 0x0001e80000100a00 */
[----:B0-----:R-:W4:Y:S04]  /*211a0*/  LDL.LU R20, [R1+0x160] ;  /* 0x0001600001147983 */ /* 0x001f280000300800 */
[----:B------:R-:W4:Y:S04]  /*211b0*/  LDL.LU R21, [R1+0x164] ;  /* 0x0001640001157983 */ /* 0x000f280000300800 */
[----:B------:R-:W4:Y:S04]  /*211c0*/  LDL.LU R22, [R1+0x168] ;  /* 0x0001680001167983 */ /* 0x000f280000300800 */
[----:B------:R-:W4:Y:S04]  /*211d0*/  LDL.LU R23, [R1+0x16c] ;  /* 0x00016c0001177983 */ /* 0x000f280000300800 */
[----:B------:R-:W-:Y:S04]  /*211e0*/  STL.64 [R1+0xc0], R16 ;  /* 0x0000c01001007387 */ /* 0x000fe80000100a00 */
[----:B------:R-:W2:Y:S04]  /*211f0*/  LDL.LU.64 R18, [R1+0x1c30] ;  /* 0x001c300001127983 */ /* 0x000ea80000300a00 */
[----:B------:R-:W-:Y:S04]  /*21200*/  STL [R1+0x1b34], R25 ;  /* 0x001b341901007387 */ /* 0x000fe80000100800 */
[----:B------:R0:W-:Y:S04]  /*21210*/  STL [R1+0x1b30], R24 ;  /* 0x001b301801007387 */ /* 0x0001e80000100800 */
[----:B0-----:R-:W5:Y:S04]  /*21220*/  LDL.LU R24, [R1+0x170] ;  /* 0x0001700001187983 */ /* 0x001f680000300800 */
[----:B------:R-:W5:Y:S04]  /*21230*/  LDL.LU R25, [R1+0x174] ;  /* 0x0001740001197983 */ /* 0x000f680000300800 */
[----:B------:R-:W5:Y:S04]  /*21240*/  LDL.LU R26, [R1+0x178] ;  /* 0x00017800011a7983 */ /* 0x000f680000300800 */
[----:B------:R-:W5:Y:S01]  /*21250*/  LDL.LU R27, [R1+0x17c] ;  /* 0x00017c00011b7983 */ /* 0x000f620000300800 */
[----:B--2---:R-:W-:Y:S03]  /*21260*/  HMMA.16816.F32 R16, R4, R18, R12 ;  /* 0x000000120410723c */ /* 0x004fe6000000180c */
[----:B------:R-:W2:Y:S04]  /*21270*/  LDL.LU.64 R14, [R1+0x1c28] ;  /* 0x001c2800010e7983 */ /* 0x000ea80000300a00 */
[----:B------:R-:W2:-:S12]  /*21280*/  LDL.LU.64 R12, [R1+0x1c20] ;  /* 0x001c2000010c7983 */ /* 0x000e980000300a00 */
[----:B------:R-:W-:Y:S01]  /*21290*/  MOV R29, R18 ;  /* 0x00000012001d7202 */ /* 0x000fe20000000f00 */
[----:B------:R5:W-:Y:S01]  /*212a0*/  STL.64 [R1+0xb0], R16 ;  /* 0x0000b01001007387 */ /* 0x000be20000100a00 */
[----:B------:R-:W-:-:S03]  /*212b0*/  IMAD.MOV.U32 R28, RZ, RZ, R19 ;  /* 0x000000ffff1c7224 */ /* 0x000fc600078e0013 */
[----:B------:R-:W5:Y:S04]  /*212c0*/  LDL.LU.64 R18, [R1+0x1c18] ;  /* 0x001c180001127983 */ /* 0x000f680000300a00 */
[----:B------:R-:W-:Y:S04]  /*212d0*/  STL [R1+0x1b2c], R28 ;  /* 0x001b2c1c01007387 */ /* 0x000fe80000100800 */
[----:B------:R-:W-:Y:S01]  /*212e0*/  STL [R1+0x1b28], R29 ;  /* 0x001b281d01007387 */ /* 0x000fe20000100800 */
[----:B-----5:R-:W-:-:S15]  /*212f0*/  HMMA.16816.F32 R16, R4, R18, R24 ;  /* 0x000000120410723c */ /* 0x020fde0000001818 */
[----:B------:R-:W-:-:S04]  /*21300*/  NOP ;  /* 0x0000000000007918 */ /* 0x000fc80000000000 */
[----:B------:R0:W-:Y:S04]  /*21310*/  STL.64 [R1+0xa8], R18 ;  /* 0x0000a81201007387 */ /* 0x0001e80000100a00 */
[----:B0-----:R-:W4:Y:S01]  /*21320*/  LDL.LU.64 R18, [R1+0x1c10] ;  /* 0x001c100001127983 */ /* 0x001f220000300a00 */
[----:B------:R-:W-:Y:S02]  /*21330*/  MOV R26, R16 ;  /* 0x00000010001a7202 */ /* 0x000fe40000000f00 */
[----:B------:R-:W-:-:S05]  /*21340*/  MOV R27, R17 ;  /* 0x00000011001b7202 */ /* 0x000fca0000000f00 */
[----:B------:R-:W-:Y:S04]  /*21350*/  STL [R1+0x1b3c], R27 ;  /* 0x001b3c1b01007387 */ /* 0x000fe80000100800 */
[----:B------:R0:W-:Y:S01]  /*21360*/  STL [R1+0x1b38], R26 ;  /* 0x001b381a01007387 */ /* 0x0001e20000100800 */
[----:B----4-:R-:W-:-:S15]  /*21370*/  HMMA.16816.F32 R16, R4, R18, R20 ;  /* 0x000000120410723c */ /* 0x010fde0000001814 */
[----:B------:R-:W-:-:S04]  /*21380*/  NOP ;  /* 0x0000000000007918 */ /* 0x000fc80000000000 */
[----:B------:R-:W-:Y:S01]  /*21390*/  MOV R22, R18 ;  /* 0x0000001200167202 */ /* 0x000fe20000000f00 */
[----:B------:R-:W-:Y:S02]  /*213a0*/  IMAD.MOV.U32 R23, RZ, RZ, R19 ;  /* 0x000000ffff177224 */ /* 0x000fe400078e0013 */
[----:B------:R-:W-:Y:S01]  /*213b0*/  IMAD.MOV.U32 R25, RZ, RZ, R16 ;  /* 0x000000ffff197224 */ /* 0x000fe200078e0010 */
[----:B------:R-:W-:Y:S01]  /*213c0*/  MOV R24, R17 ;  /* 0x0000001100187202 */ /* 0x000fe20000000f00 */
[----:B------:R-:W2:Y:S04]  /*213d0*/  LDL.LU.64 R18, [R1+0x1c08] ;  /* 0x001c080001127983 */ /* 0x000ea80000300a00 */
[----:B------:R-:W0:Y:S04]  /*213e0*/  LDL.LU.64 R16, [R1+0x1c00] ;  /* 0x001c000001107983 */ /* 0x000e280000300a00 */
[----:B------:R-:W-:Y:S04]  /*213f0*/  STL [R1+0x1b4c], R23 ;  /* 0x001b4c1701007387 */ /* 0x000fe80000100800 */
[----:B------:R-:W-:Y:S04]  /*21400*/  STL [R1+0x1b48], R22 ;  /* 0x001b481601007387 */ /* 0x000fe80000100800 */
[----:B------:R-:W4:Y:S04]  /*21410*/  LDL.LU.64 R20, [R1+0x1d0] ;  /* 0x0001d00001147983 */ /* 0x000f280000300a00 */
[----:B------:R-:W-:Y:S04]  /*21420*/  STL [R1+0x1b44], R24 ;  /* 0x001b441801007387 */ /* 0x000fe80000100800 */
[----:B------:R3:W-:Y:S01]  /*21430*/  STL [R1+0x1b40], R25 ;  /* 0x001b401901007387 */ /* 0x0007e20000100800 */
[----:B0-----:R-:W-:-:S02]  /*21440*/  MOV R26, R17 ;  /* 0x00000011001a7202 */ /* 0x001fc40000000f00 */
[----:B------:R-:W-:Y:S02]  /*21450*/  MOV R27, R16 ;  /* 0x00000010001b7202 */ /* 0x000fe40000000f00 */
[C---:B--2---:R-:W-:Y:S01]  /*21460*/  HMMA.16816.F32 R16, R4.reuse, R18, R12 ;  /* 0x000000120410723c */ /* 0x044fe2000000180c */
[----:B------:R-:W2:Y:S04]  /*21470*/  LDL.LU.64 R14, [R1+0x1bf8] ;  /* 0x001bf800010e7983 */ /* 0x000ea80000300a00 */
[----:B------:R-:W5:Y:S03]  /*21480*/  LDL.LU.64 R12, [R1+0x1bf0] ;  /* 0x001bf000010c7983 */ /* 0x000f660000300a00 */
[----:B---3--:R-:W-:Y:S11]  /*21490*/  HMMA.16816.F32 R24, R4, R26, R8 ;  /* 0x0000001a0418723c */ /* 0x008ff60000001808 */
[----:B------:R-:W-:Y:S04]  /*214a0*/  STL.64 [R1+0x80], R16 ;  /* 0x0000801001007387 */ /* 0x000fe80000100a00 */
[----:B------:R0:W-:Y:S04]  /*214b0*/  STL.64 [R1+0x88], R18 ;  /* 0x0000881201007387 */ /* 0x0001e80000100a00 */
[----:B0-----:R-:W4:Y:S04]  /*214c0*/  LDL.LU.64 R18, [R1+0x1be8] ;  /* 0x001be80001127983 */ /* 0x001f280000300a00 */
[----:B------:R-:W4:Y:S04]  /*214d0*/  LDL.LU.64 R16, [R1+0x1be0] ;  /* 0x001be00001107983 */ /* 0x000f280000300a00 */
[----:B------:R-:W4:Y:S04]  /*214e0*/  LDL.LU.64 R10, [R1+0x1bd8] ;  /* 0x001bd800010a7983 */ /* 0x000f280000300a00 */
[----:B------:R-:W4:Y:S04]  /*214f0*/  LDL.LU.64 R8, [R1+0x1bd0] ;  /* 0x001bd00001087983 */ /* 0x000f280000300a00 */
[----:B------:R-:W-:Y:S04]  /*21500*/  STL.64 [R1+0x70], R24 ;  /* 0x0000701801007387 */ /* 0x000fe80000100a00 */
[----:B------:R-:W-:Y:S01]  /*21510*/  STL.64 [R1+0x78], R26 ;  /* 0x0000781a01007387 */ /* 0x000fe20000100a00 */
[----:B----4-:R-:W-:Y:S01]  /*21520*/  HMMA.16816.F32 R4, R16, R20, R8 ;  /* 0x000000141004723c */ /* 0x010fe20000001808 */
[----:B------:R-:W-:Y:S01]  /*21530*/  MOV R8, R0 ;  /* 0x0000000000087202 */ /* 0x000fe20000000f00 */
[----:B------:R-:W-:Y:S01]  /*21540*/  IMAD.MOV.U32 R9, RZ, RZ, R2 ;  /* 0x000000ffff097224 */ /* 0x000fe200078e0002 */
[----:B--2---:R-:W-:-:S02]  /*21550*/  MOV R10, R15 ;  /* 0x0000000f000a7202 */ /* 0x004fc40000000f00 */
[----:B-----5:R-:W-:-:S14]  /*21560*/  MOV R11, R12 ;  /* 0x0000000c000b7202 */ /* 0x020fdc0000000f00 */
[----:B------:R0:W-:Y:S04]  /*21570*/  STL.64 [R1+0x60], R4 ;  /* 0x0000600401007387 */ /* 0x0001e80000100a00 */
[----:B------:R-:W-:Y:S04]  /*21580*/  STL.64 [R1+0x68], R6 ;  /* 0x0000680601007387 */ /* 0x000fe80000100a00 */
[----:B------:R-:W2:Y:S04]  /*21590*/  LDL.LU R0, [R1+0x1bcc] ;  /* 0x001bcc0001007983 */ /* 0x000ea80000300800 */
[----:B------:R-:W3:Y:S04]  /*215a0*/  LDL.LU R2, [R1+0x1bc8] ;  /* 0x001bc80001027983 */ /* 0x000ee80000300800 */
[----:B------:R-:W4:Y:S04]  /*215b0*/  LDL.LU R15, [R1+0x1bc4] ;  /* 0x001bc400010f7983 */ /* 0x000f280000300800 */
[----:B------:R-:W5:Y:S04]  /*215c0*/  LDL.LU R12, [R1+0x1bc0] ;  /* 0x001bc000010c7983 */ /* 0x000f680000300800 */
[----:B0-----:R-:W2:Y:S04]  /*215d0*/  LDL.LU.64 R4, [R1+0x240] ;  /* 0x0002400001047983 */ /* 0x001ea80000300a00 */
[----:B--2---:R0:W-:Y:S02]  /*215e0*/  STL.64 [R1+0x1b98], R4 ;  /* 0x001b980401007387 */ /* 0x0041e40000100a00 */
[----:B0-----:R-:W-:Y:S01]  /*215f0*/  IMAD.MOV.U32 R4, RZ, RZ, R13 ;  /* 0x000000ffff047224 */ /* 0x001fe200078e000d */
[----:B------:R-:W-:Y:S01]  /*21600*/  MOV R5, R14 ;  /* 0x0000000e00057202 */ /* 0x000fe20000000f00 */
[----:B------:R-:W2:Y:S04]  /*21610*/  LDL.LU R13, [R1+0x1bbc] ;  /* 0x001bbc00010d7983 */ /* 0x000ea80000300800 */
[----:B------:R-:W2:Y:S04]  /*21620*/  LDL.LU R14, [R1+0x1bb8] ;  /* 0x001bb800010e7983 */ /* 0x000ea80000300800 */
[----:B------:R0:W-:Y:S04]  /*21630*/  STL.64 [R1+0x1ba0], R4 ;  /* 0x001ba00401007387 */ /* 0x0001e80000100a00 */
[----:B0-----:R-:W3:Y:S04]  /*21640*/  LDL.LU.64 R4, [R1+0x1f0] ;  /* 0x0001f00001047983 */ /* 0x001ee80000300a00 */
[----:B------:R-:W-:Y:S04]  /*21650*/  STL.64 [R1+0x1b80], R10 ;  /* 0x001b800a01007387 */ /* 0x000fe80000100a00 */
[----:B------:R0:W-:Y:S04]  /*21660*/  STL.64 [R1+0x1b78], R8 ;  /* 0x001b780801007387 */ /* 0x0001e80000100a00 */
[----:B0-----:R-:W3:Y:S01]  /*21670*/  LDL.LU.64 R8, [R1+0x270] ;  /* 0x0002700001087983 */ /* 0x001ee20000300a00 */
[----:B----4-:R-:W-:Y:S01]  /*21680*/  MOV R11, R15 ;  /* 0x0000000f000b7202 */ /* 0x010fe20000000f00 */
[----:B------:R-:W-:Y:S01]  /*21690*/  IMAD.MOV.U32 R24, RZ, RZ, R20 ;  /* 0x000000ffff187224 */ /* 0x000fe200078e0014 */
[----:B------:R-:W-:-:S02]  /*216a0*/  MOV R25, R21 ;  /* 0x0000001500197202 */ /* 0x000fc40000000f00 */
[----:B--2---:R-:W-:Y:S01]  /*216b0*/  MOV R10, R14 ;  /* 0x0000000e000a7202 */ /* 0x004fe20000000f00 */
[----:B---3--:R5:W-:Y:S02]  /*216c0*/  STL.64 [R1+0x1b90], R8 ;  /* 0x001b900801007387 */ /* 0x008be40000100a00 */
[----:B-----5:R-:W-:Y:S01]  /*216d0*/  MOV R8, R12 ;  /* 0x0000000c00087202 */ /* 0x020fe20000000f00 */
[----:B------:R-:W-:Y:S01]  /*216e0*/  IMAD.MOV.U32 R9, RZ, RZ, R13 ;  /* 0x000000ffff097224 */ /* 0x000fe200078e000d */
[----:B------:R-:W2:Y:S04]  /*216f0*/  LDL.LU R12, [R1+0x1bb4] ;  /* 0x001bb400010c7983 */ /* 0x000ea80000300800 */
[----:B------:R-:W2:Y:S04]  /*21700*/  LDL.LU R13, [R1+0x1bb0] ;  /* 0x001bb000010d7983 */ /* 0x000ea80000300800 */
[----:B------:R-:W2:Y:S04]  /*21710*/  LDL.LU R14, [R1+0x1bac] ;  /* 0x001bac00010e7983 */ /* 0x000ea80000300800 */
[----:B------:R-:W2:Y:S04]  /*21720*/  LDL.LU R15, [R1+0x1ba8] ;  /* 0x001ba800010f7983 */ /* 0x000ea80000300800 */
[----:B------:R-:W3:Y:S01]  /*21730*/  LDL.LU.64 R20, [R1+0x260] ;  /* 0x0002600001147983 */ /* 0x000ee20000300a00 */
[----:B------:R-:W-:Y:S01]  /*21740*/  MOV R27, R4 ;  /* 0x00000004001b7202 */ /* 0x000fe20000000f00 */
[----:B------:R-:W-:Y:S01]  /*21750*/  IMAD.MOV.U32 R26, RZ, RZ, R5 ;  /* 0x000000ffff1a7224 */ /* 0x000fe200078e0005 */
[----:B------:R-:W-:Y:S01]  /*21760*/  MOV R23, R0 ;  /* 0x0000000000177202 */ /* 0x000fe20000000f00 */
[----:B------:R-:W-:Y:S01]  /*21770*/  IMAD.MOV.U32 R22, RZ, RZ, R2 ;  /* 0x000000ffff167224 */ /* 0x000fe200078e0002 */
[----:B--2---:R-:W-:Y:S01]  /*21780*/  HMMA.16816.F32 R12, R16, R4, R12 ;  /* 0x00000004100c723c */ /* 0x004fe2000000180c */
[----:B---3--:R0:W-:Y:S04]  /*21790*/  STL.64 [R1+0x1b88], R20 ;  /* 0x001b881401007387 */ /* 0x0081e80000100a00 */
[----:B0-----:R-:W2:Y:S04]  /*217a0*/  LDL.LU R20, [R1+0x100] ;  /* 0x0001000001147983 */ /* 0x001ea80000300800 */
[----:B------:R-:W2:Y:S04]  /*217b0*/  LDL.LU R21, [R1+0x104] ;  /* 0x0001040001157983 */ /* 0x000ea80000300800 */
[----:B------:R-:W-:Y:S04]  /*217c0*/  STL [R1+0x1b54], R25 ;  /* 0x001b541901007387 */ /* 0x000fe80000100800 */
[----:B------:R-:W-:Y:S04]  /*217d0*/  STL [R1+0x1b50], R24 ;  /* 0x001b501801007387 */ /* 0x000fe80000100800 */
[----:B------:R-:W3:Y:S04]  /*217e0*/  LDL.LU.64 R4, [R1+0x1ba0] ;  /* 0x001ba00001047983 */ /* 0x000ee80000300a00 */
[----:B------:R0:W-:Y:S01]  /*217f0*/  STL [R1+0x50], R12 ;  /* 0x0000500c01007387 */ /* 0x0001e20000100800 */
[----:B------:R-:W-:Y:S01]  /*21800*/  IMAD.MOV.U32 R0, RZ, RZ, R15 ;  /* 0x000000ffff007224 */ /* 0x000fe200078e000f */
[----:B------:R-:W-:-:S02]  /*21810*/  MOV R3, R13 ;  /* 0x0000000d00037202 */ /* 0x000fc40000000f00 */
[----:B------:R-:W-:Y:S01]  /*21820*/  MOV R2, R14 ;  /* 0x0000000e00027202 */ /* 0x000fe20000000f00 */
[----:B0-----:R-:W4:Y:S04]  /*21830*/  LDL.LU R12, [R1+0x140] ;  /* 0x00014000010c7983 */ /* 0x001f280000300800 */
[----:B------:R-:W4:Y:S04]  /*21840*/  LDL.LU R13, [R1+0x144] ;  /* 0x00014400010d7983 */ /* 0x000f280000300800 */
[----:B------:R-:W4:Y:S04]  /*21850*/  LDL.LU R14, [R1+0x148] ;  /* 0x00014800010e7983 */ /* 0x000f280000300800 */
[----:B------:R-:W4:Y:S04]  /*21860*/  LDL.LU R15, [R1+0x14c] ;  /* 0x00014c00010f7983 */ /* 0x000f280000300800 */
[----:B------:R-:W-:Y:S04]  /*21870*/  STL [R1+0x1b68], R0 ;  /* 0x001b680001007387 */ /* 0x000fe80000100800 */
[----:B------:R-:W-:Y:S04]  /*21880*/  STL [R1+0x1b64], R2 ;  /* 0x001b640201007387 */ /* 0x000fe80000100800 */
[----:B------:R-:W-:Y:S04]  /*21890*/  STL [R1+0x1b60], R3 ;  /* 0x001b600301007387 */ /* 0x000fe80000100800 */
[----:B------:R0:W-:Y:S04]  /*218a0*/  STL [R1+0x1b5c], R26 ;  /* 0x001b5c1a01007387 */ /* 0x0001e80000100800 */
[----:B------:R1:W-:Y:S04]  /*218b0*/  STL [R1+0x1b58], R27 ;  /* 0x001b581b01007387 */ /* 0x0003e80000100800 */
[----:B------:R-:W3:Y:S04]  /*218c0*/  LDL.LU R24, [R1+0x120] ;  /* 0x0001200001187983 */ /* 0x000ee80000300800 */
[----:B------:R-:W3:Y:S04]  /*218d0*/  LDL.LU R25, [R1+0x124] ;  /* 0x0001240001197983 */ /* 0x000ee80000300800 */
[----:B0-----:R-:W3:Y:S04]  /*218e0*/  LDL.LU R26, [R1+0x128] ;  /* 0x00012800011a7983 */ /* 0x001ee80000300800 */
[----:B-1----:R-:W3:Y:S02]  /*218f0*/  LDL.LU R27, [R1+0x12c] ;  /* 0x00012c00011b7983 */ /* 0x002ee40000300800 */
[----:B---3--:R-:W-:-:S15]  /*21900*/  HMMA.16816.F32 R4, R16, R4, R24 ;  /* 0x000000041004723c */ /* 0x008fde0000001818 */
[----:B------:R-:W-:-:S04]  /*21910*/  NOP ;  /* 0x0000000000007918 */ /* 0x000fc80000000000 */
[----:B------:R0:W-:Y:S04]  /*21920*/  STL.64 [R1+0x40], R4 ;  /* 0x0000400401007387 */ /* 0x0001e80000100a00 */
[----:B0-----:R-:W3:Y:S01]  /*21930*/  LDL.LU.64 R4, [R1+0x1b98] ;  /* 0x001b980001047983 */ /* 0x001ee20000300a00 */
[----:B------:R-:W-:Y:S02]  /*21940*/  MOV R24, R7 ;  /* 0x0000000700187202 */ /* 0x000fe40000000f00 */
[----:B------:R-:W-:-:S03]  /*21950*/  MOV R25, R6 ;  /* 0x0000000600197202 */ /* 0x000fc60000000f00 */
[----:B------:R-:W-:Y:S04]  /*21960*/  STL [R1+0x1b70], R24 ;  /* 0x001b701801007387 */ /* 0x000fe80000100800 */
[----:B------:R-:W-:Y:S01]  /*21970*/  STL [R1+0x1b6c], R25 ;  /* 0x001b6c1901007387 */ /* 0x000fe20000100800 */
[----:B---3--:R-:W-:-:S15]  /*21980*/  HMMA.16816.F32 R8, R16, R4, R8 ;  /* 0x000000041008723c */ /* 0x008fde0000001808 */
[----:B------:R-:W-:-:S04]  /*21990*/  NOP ;  /* 0x0000000000007918 */ /* 0x000fc80000000000 */
[----:B------:R-:W-:Y:S01]  /*219a0*/  MOV R2, R8 ;  /* 0x0000000800027202 */ /* 0x000fe20000000f00 */
[----:B------:R-:W-:Y:S02]  /*219b0*/  IMAD.MOV.U32 R3, RZ, RZ, R9 ;  /* 0x000000ffff037224 */ /* 0x000fe400078e0009 */
[----:B------:R-:W2:Y:S01]  /*219c0*/  LDL.LU.64 R8, [R1+0x1b90] ;  /* 0x001b900001087983 */ /* 0x000ea20000300a00 */
[----:B------:R-:W-:Y:S02]  /*219d0*/  MOV R26, R10 ;  /* 0x0000000a001a7202 */ /* 0x000fe40000000f00 */
[----:B------:R-:W-:Y:S01]  /*219e0*/  MOV R27, R11 ;  /* 0x0000000b001b7202 */ /* 0x000fe20000000f00 */
[----:B--2---:R-:W-:Y:S01]  /*219f0*/  HMMA.16816.F32 R20, R16, R8, R20 ;  /* 0x000000081014723c */ /* 0x004fe20000001814 */
[----:B------:R-:W-:Y:S01]  /*21a00*/  MOV R28, R8 ;  /* 0x00000008001c7202 */ /* 0x000fe20000000f00 */
[----:B------:R-:W-:-:S15]  /*21a10*/  IMAD.MOV.U32 R29, RZ, RZ, R9 ;  /* 0x000000ffff1d7224 */ /* 0x000fde00078e0009 */
[----:B------:R-:W-:Y:S02]  /*21a20*/  NOP ;  /* 0x0000000000007918 */ /* 0x000fe40000000000 */
[----:B------:R0:W-:Y:S04]  /*21a30*/  STL.64 [R1+0x20], R20 ;  /* 0x0000201401007387 */ /* 0x0001e80000100a00 */
[----:B0-----:R-:W2:Y:S04]  /*21a40*/  LDL.LU.64 R20, [R1+0x1b88] ;  /* 0x001b880001147983 */ /* 0x001ea80000300a00 */
[----:B------:R-:W2:Y:S04]  /*21a50*/  LDL.LU.64 R10, [R1+0x1b80] ;  /* 0x001b8000010a7983 */ /* 0x000ea80000300a00 */
[----:B------:R-:W2:Y:S01]  /*21a60*/  LDL.LU.64 R8, [R1+0x1b78] ;  /* 0x001b780001087983 */ /* 0x000ea20000300a00 */
[----:B------:R-:W-:Y:S01]  /*21a70*/  MOV R6, R5 ;  /* 0x0000000500067202 */ /* 0x000fe20000000f00 */
[----:B------:R-:W-:-:S02]  /*21a80*/  IMAD.MOV.U32 R0, RZ, RZ, R4 ;  /* 0x000000ffff007224 */ /* 0x000fc400078e0004 */
[----:B------:R-:W3:Y:S01]  /*21a90*/  LDL R7, [R1+0x2c0] ;  /* 0x0002c00001077983 */ /* 0x000ee20000100800 */
[C---:B--2---:R-:W-:Y:S01]  /*21aa0*/  HMMA.16816.F32 R8, R16.reuse, R20, R8 ;  /* 0x000000141008723c */ /* 0x044fe20000001808 */
[----:B------:R-:W-:Y:S02]  /*21ab0*/  MOV R5, R20 ;  /* 0x0000001400057202 */ /* 0x000fe40000000f00 */
[----:B------:R-:W-:Y:S01]  /*21ac0*/  MOV R4, R21 ;  /* 0x0000001500047202 */ /* 0x000fe20000000f00 */
[----:B------:R-:W2:Y:S04]  /*21ad0*/  LDL.LU R20, [R1+0x250] ;  /* 0x0002500001147983 */ /* 0x000ea80000300800 */
[----:B------:R-:W2:Y:S11]  /*21ae0*/  LDL.LU R21, [R1+0x254] ;  /* 0x0002540001157983 */ /* 0x000eb60000300800 */
[----:B------:R-:W-:Y:S04]  /*21af0*/  STL.64 [R1+0x19f8], R10 ;  /* 0x0019f80a01007387 */ /* 0x000fe80000100a00 */
[----:B------:R0:W-:Y:S04]  /*21b00*/  STL.64 [R1+0x19f0], R8 ;  /* 0x0019f00801007387 */ /* 0x0001e80000100a00 */
[----:B0-----:R-:W4:Y:S01]  /*21b10*/  LDL.LU.64 R8, [R1+0x280] ;  /* 0x0002800001087983 */ /* 0x001f220000300a00 */
[----:B------:R-:W-:Y:S01]  /*21b20*/  MOV R25, R23 ;  /* 0x0000001700197202 */ /* 0x000fe20000000f00 */
[----:B------:R-:W-:Y:S01]  /*21b30*/  IMAD.MOV.U32 R24, RZ, RZ, R22 ;  /* 0x000000ffff187224 */ /* 0x000fe200078e0016 */
[----:B----4-:R-:W-:Y:S01]  /*21b40*/  HMMA.16816.F32 R12, R16, R8, R12 ;  /* 0x00000008100c723c */ /* 0x010fe2000000180c */
[----:B------:R-:W-:Y:S01]  /*21b50*/  IMAD.MOV.U32 R23, RZ, RZ, R8 ;  /* 0x000000ffff177224 */ /* 0x000fe200078e0008 */
[----:B------:R-:W-:Y:S01]  /*21b60*/  MOV R22, R9 ;  /* 0x0000000900167202 */ /* 0x000fe20000000f00 */
[----:B------:R-:W4:Y:S04]  /*21b70*/  LDL.LU R8, [R1+0x20] ;  /* 0x0000200001087983 */ /* 0x000f280000300800 */
[----:B------:R-:W4:Y:S01]  /*21b80*/  LDL.LU R9, [R1+0x24] ;  /* 0x0000240001097983 */ /* 0x000f220000300800 */
[----:B------:R-:W-:Y:S01]  /*21b90*/  MOV R10, R24 ;  /* 0x00000018000a7202 */ /* 0x000fe20000000f00 */
[----:B------:R-:W-:-:S02]  /*21ba0*/  IMAD.MOV.U32 R11, RZ, RZ, R25 ;  /* 0x000000ffff0b7224 */ /* 0x000fc400078e0019 */
[----:B------:R-:W5:Y:S04]  /*21bb0*/  LDL.LU R24, [R1+0x1b70] ;  /* 0x001b700001187983 */ /* 0x000f680000300800 */
[----:B------:R-:W2:Y:S04]  /*21bc0*/  LDL.LU R25, [R1+0x1b6c] ;  /* 0x001b6c0001197983 */ /* 0x000ea80000300800 */
[----:B------:R-:W-:Y:S04]  /*21bd0*/  STL.64 [R1+0x1a08], R10 ;  /* 0x001a080a01007387 */ /* 0x000fe80000100a00 */
[----:B----4-:R0:W-:Y:S02]  /*21be0*/  STL.64 [R1+0x1a00], R8 ;  /* 0x001a000801007387 */ /* 0x0101e40000100a00 */
[----:B0-----:R-:W-:-:S02]  /*21bf0*/  MOV R8, R0 ;  /* 0x0000000000087202 */ /* 0x001fc40000000f00 */
[----:B------:R-:W4:Y:S04]  /*21c00*/  LDL.LU R0, [R1+0x1b68] ;  /* 0x001b680001007983 */ /* 0x000f280000300800 */
[----:B------:R-:W2:Y:S04]  /*21c10*/  LDL R10, [R1+0x248] ;  /* 0x00024800010a7983 */ /* 0x000ea80000100800 */
[----:B------:R-:W2:Y:S01]  /*21c20*/  LDL R11, [R1+0x24c] ;  /* 0x00024c00010b7983 */ /* 0x000ea20000100800 */
[----:B------:R-:W-:-:S03]  /*21c30*/  MOV R9, R6 ;  /* 0x0000000600097202 */ /* 0x000fc60000000f00 */
[----:B--2---:R-:W-:Y:S04]  /*21c40*/  STL.64 [R1+0x1ae0], R10 ;  /* 0x001ae00a01007387 */ /* 0x004fe80000100a00 */
[----:B------:R0:W-:Y:S04]  /*21c50*/  STL.64 [R1+0x1ad8], R8 ;  /* 0x001ad80801007387 */ /* 0x0001e80000100a00 */
[----:B0-----:R-:W2:Y:S04]  /*21c60*/  LDL.LU R8, [R1+0x130] ;  /* 0x0001300001087983 */ /* 0x001ea80000300800 */
[----:B------:R-:W2:Y:S04]  /*21c70*/  LDL.LU R9, [R1+0x134] ;  /* 0x0001340001097983 */ /* 0x000ea80000300800 */
[----:B------:R-:W2:Y:S04]  /*21c80*/  LDL.LU R10, [R1+0x138] ;  /* 0x00013800010a7983 */ /* 0x000ea80000300800 */
[----:B------:R-:W2:Y:S04]  /*21c90*/  LDL.LU R11, [R1+0x13c] ;  /* 0x00013c00010b7983 */ /* 0x000ea80000300800 */
[----:B------:R0:W-:Y:S04]  /*21ca0*/  STL.64 [R1+0x19e8], R14 ;  /* 0x0019e80e01007387 */ /* 0x0001e80000100a00 */
[----:B------:R1:W-:Y:S04]  /*21cb0*/  STL.64 [R1+0x19e0], R12 ;  /* 0x0019e00c01007387 */ /* 0x0003e80000100a00 */
[----:B0-----:R-:W2:Y:S04]  /*21cc0*/  LDL R14, [R1+0x268] ;  /* 0x00026800010e7983 */ /* 0x001ea80000100800 */
[----:B------:R-:W2:Y:S01]  /*21cd0*/  LDL R15, [R1+0x26c] ;  /* 0x00026c00010f7983 */ /* 0x000ea20000100800 */
[----:B-1----:R-:W-:Y:S01]  /*21ce0*/  IMAD.MOV.U32 R12, RZ, RZ, R5 ;  /* 0x000000ffff0c7224 */ /* 0x002fe200078e0005 */
[----:B------:R-:W-:-:S02]  /*21cf0*/  MOV R13, R4 ;  /* 0x00000004000d7202 */ /* 0x000fc40000000f00 */
[----:B---3--:R-:W0:Y:S04]  /*21d00*/  LDSM.16.M88.4 R4, [R7+UR6+0x29000] ;  /* 0x029000060704783b */ /* 0x008e280008000200 */
[----:B--2---:R-:W-:Y:S04]  /*21d10*/  STL.64 [R1+0x1ab8], R14 ;  /* 0x001ab80e01007387 */ /* 0x004fe80000100a00 */
[----:B------:R-:W-:Y:S04]  /*21d20*/  STL.64 [R1+0x1ab0], R12 ;  /* 0x001ab00c01007387 */ /* 0x000fe80000100a00 */
[----:B0-----:R0:W-:Y:S04]  /*21d30*/  STL.64 [R1+0x1a18], R6 ;  /* 0x001a180601007387 */ /* 0x0011e80000100a00 */
[----:B------:R1:W-:Y:S01]  /*21d40*/  STL.64 [R1+0x1a10], R4 ;  /* 0x001a100401007387 */ /* 0x0003e20000100a00 */
[----:B0-----:R-:W-:-:S02]  /*21d50*/  MOV R6, R26 ;  /* 0x0000001a00067202 */ /* 0x001fc40000000f00 */
[----:B-1----:R-:W-:Y:S02]  /*21d60*/  MOV R4, R2 ;  /* 0x0000000200047202 */ /* 0x002fe40000000f00 */
[----:B------:R-:W-:Y:S01]  /*21d70*/  MOV R7, R27 ;  /* 0x0000001b00077202 */ /* 0x000fe20000000f00 */
[----:B------:R-:W2:Y:S01]  /*21d80*/  LDL.LU R2, [R1+0x1b64] ;  /* 0x001b640001027983 */ /* 0x000ea20000300800 */
[----:B------:R-:W-:-:S03]  /*21d90*/  IMAD.MOV.U32 R5, RZ, RZ, R3 ;  /* 0x000000ffff057224 */ /* 0x000fc600078e0003 */
[----:B------:R-:W3:Y:S04]  /*21da0*/  LDL.LU R3, [R1+0x1b60] ;  /* 0x001b600001037983 */ /* 0x000ee80000300800 */
[----:B------:R-:W2:Y:S04]  /*21db0*/  LDL.LU R26, [R1+0x1b5c] ;  /* 0x001b5c00011a7983 */ /* 0x000ea80000300800 */
[----:B------:R-:W2:Y:S04]  /*21dc0*/  LDL.LU R27, [R1+0x1b58] ;  /* 0x001b5800011b7983 */ /* 0x000ea80000300800 */
[----:B------:R-:W-:Y:S04]  /*21dd0*/  STL.64 [R1+0x1a28], R6 ;  /* 0x001a280601007387 */ /* 0x000fe80000100a00 */
[----:B------:R0:W-:Y:S04]  /*21de0*/  STL.64 [R1+0x1a20], R4 ;  /* 0x001a200401007387 */ /* 0x0001e80000100a00 */
[----:B0-----:R-:W2:Y:S04]  /*21df0*/  LDL.LU R4, [R1+0x210] ;  /* 0x0002100001047983 */ /* 0x001ea80000300800 */
[----:B------:R-:W2:Y:S04]  /*21e00*/  LDL.LU R5, [R1+0x214] ;  /* 0x0002140001057983 */ /* 0x000ea80000300800 */
[----:B------:R-:W2:Y:S04]  /*21e10*/  LDL R6, [R1+0x218] ;  /* 0x0002180001067983 */ /* 0x000ea80000100800 */
[----:B------:R-:W2:Y:S01]  /*21e20*/  LDL R7, [R1+0x21c] ;  /* 0x00021c0001077983 */ /* 0x000ea20000100800 */
[----:B------:R-:W-:Y:S03]  /*21e30*/  HMMA.16816.F32 R16, R16, R20, R8 ;  /* 0x000000141010723c */ /* 0x000fe60000001808 */
[----:B--2---:R-:W-:Y:S04]  /*21e40*/  STL.64 [R1+0x1af0], R6 ;  /* 0x001af00601007387 */ /* 0x004fe80000100a00 */
[----:B------:R-:W-:Y:S04]  /*21e50*/  STL.64 [R1+0x1ae8], R4 ;  /* 0x001ae80401007387 */ /* 0x000fe80000100a00 */
[----:B------:R-:W-:Y:S08]  /*21e60*/  STL.64 [R1+0x1a90], R20 ;  /* 0x001a901401007387 */ /* 0x000ff00000100a00 */
[----:B------:R0:W-:Y:S04]  /*21e70*/  STL.64 [R1+0x1a38], R18 ;  /* 0x001a381201007387 */ /* 0x0001e80000100a00 */
[----:B------:R1:W-:Y:S01]  /*21e80*/  STL.64 [R1+0x1a30], R16 ;  /* 0x001a301001007387 */ /* 0x0003e20000100a00 */
[----:B0-----:R-:W-:-:S03]  /*21e90*/  IMAD.MOV.U32 R18, RZ, RZ, R25 ;  /* 0x000000ffff127224 */ /* 0x001fc600078e0019 */
[----:B-1----:R-:W2:Y:S04]  /*21ea0*/  LDL.LU R16, [R1+0x40] ;  /* 0x0000400001107983 */ /* 0x002ea80000300800 */
[----:B------:R-:W2:Y:S04]  /*21eb0*/  LDL.LU R17, [R1+0x44] ;  /* 0x0000440001117983 */ /* 0x000ea80000300800 */
[----:B------:R-:W2:Y:S01]  /*21ec0*/  LDL.LU R25, [R1+0x1b54] ;  /* 0x001b540001197983 */ /* 0x000ea20000300800 */
[----:B-----5:R-:W-:Y:S02]  /*21ed0*/  MOV R19, R24 ;  /* 0x0000001800137202 */ /* 0x020fe40000000f00 */
[----:B------:R-:W-:Y:S01]  /*21ee0*/  MOV R20, R23 ;  /* 0x0000001700147202 */ /* 0x000fe20000000f00 */
[----:B------:R-:W5:Y:S04]  /*21ef0*/  LDL.LU R24, [R1+0x1b50] ;  /* 0x001b500001187983 */ /* 0x000f680000300800 */
[----:B------:R-:W2:Y:S01]  /*21f00*/  LDL.LU R23, [R1+0x1b4c] ;  /* 0x001b4c0001177983 */ /* 0x000ea20000300800 */
[----:B------:R-:W-:-:S03]  /*21f10*/  IMAD.MOV.U32 R21, RZ, RZ, R22 ;  /* 0x000000ffff157224 */ /* 0x000fc600078e0016 */
[----:B------:R-:W2:Y:S04]  /*21f20*/  LDL.LU R22, [R1+0x1b48] ;  /* 0x001b480001167983 */ /* 0x000ea80000300800 */
[----:B------:R-:W2:Y:S04]  /*21f30*/  LDL.LU R4, [R1+0xd0] ;  /* 0x0000d00001047983 */ /* 0x000ea80000300800 */
[----:B------:R-:W2:Y:S04]  /*21f40*/  LDL.LU R5, [R1+0xd4] ;  /* 0x0000d40001057983 */ /* 0x000ea80000300800 */
[----:B------:R-:W2:Y:S04]  /*21f50*/  LDL.LU R6, [R1+0xd8] ;  /* 0x0000d80001067983 */ /* 0x000ea80000300800 */
[----:B------:R-:W2:Y:S04]  /*21f60*/  LDL.LU R7, [R1+0xdc] ;  /* 0x0000dc0001077983 */ /* 0x000ea80000300800 */
[----:B--2---:R-:W-:Y:S04]  /*21f70*/  STL.64 [R1+0x1b00], R6 ;  /* 0x001b000601007387 */ /* 0x004fe80000100a00 */
[----:B------:R5:W-:Y:S02]  /*21f80*/  STL.64 [R1+0x1af8], R4 ;  /* 0x001af80401007387 */ /* 0x000be40000100a00 */
[----:B-----5:R-:W-:-:S02]  /*21f90*/  MOV R4, R24 ;  /* 0x0000001800047202 */ /* 0x020fc40000000f00 */
[----:B------:R-:W-:Y:S01]  /*21fa0*/  MOV R5, R25 ;  /* 0x0000001900057202 */ /* 0x000fe20000000f00 */
[----:B------:R-:W2:Y:S04]  /*21fb0*/  LDL.LU R24, [R1+0x1b44] ;  /* 0x001b440001187983 */ /* 0x000ea80000300800 */
[----:B------:R-:W5:Y:S04]  /*21fc0*/  LDL.LU R25, [R1+0x1b40] ;  /* 0x001b400001197983 */ /* 0x000f680000300800 */
[----:B------:R-:W-:Y:S04]  /*21fd0*/  STL.64 [R1+0x1aa8], R20 ;  /* 0x001aa81401007387 */ /* 0x000fe80000100a00 */
[----:B------:R-:W-:Y:S04]  /*21fe0*/  STL.64 [R1+0x1a48], R18 ;  /* 0x001a481201007387 */ /* 0x000fe80000100a00 */
[----:B------:R0:W-:Y:S02]  /*21ff0*/  STL.64 [R1+0x1a40], R16 ;  /* 0x001a401001007387 */ /* 0x0001e40000100a00 */
[----:B0-----:R-:W-:Y:S01]  /*22000*/  IMAD.MOV.U32 R16, RZ, RZ, R27 ;  /* 0x000000ffff107224 */ /* 0x001fe200078e001b */
[----:B------:R-:W-:Y:S01]  /*22010*/  MOV R17, R26 ;  /* 0x0000001a00117202 */ /* 0x000fe20000000f00 */
[----:B------:R-:W3:Y:S04]  /*22020*/  LDL.LU R27, [R1+0x1b3c] ;  /* 0x001b3c00011b7983 */ /* 0x000ee80000300800 */
[----:B------:R-:W3:Y:S04]  /*22030*/  LDL.LU R26, [R1+0x1b38] ;  /* 0x001b3800011a7983 */ /* 0x000ee80000300800 */
[----:B------:R-:W3:Y:S04]  /*22040*/  LDL R18, [R1+0x1f8] ;  /* 0x0001f80001127983 */ /* 0x000ee80000100800 */
[----:B------:R-:W3:Y:S01]  /*22050*/  LDL R19, [R1+0x1fc] ;  /* 0x0001fc0001137983 */ /* 0x000ee20000100800 */
[----:B--2---:R-:W-:Y:S01]  /*22060*/  IMAD.MOV.U32 R21, RZ, RZ, R24 ;  /* 0x000000ffff157224 */ /* 0x004fe200078e0018 */
[----:B-----5:R-:W-:-:S02]  /*22070*/  MOV R20, R25 ;  /* 0x0000001900147202 */ /* 0x020fc40000000f00 */
[----:B---3--:R-:W-:Y:S04]  /*22080*/  STL.64 [R1+0x1b10], R18 ;  /* 0x001b101201007387 */ /* 0x008fe80000100a00 */
[----:B------:R0:W-:Y:S04]  /*22090*/  STL.64 [R1+0x1b08], R16 ;  /* 0x001b081001007387 */ /* 0x0001e80000100a00 */
[----:B0-----:R-:W2:Y:S04]  /*220a0*/  LDL.LU R16, [R1+0xe0] ;  /* 0x0000e00001107983 */ /* 0x001ea80000300800 */
[----:B------:R-:W2:Y:S04]  /*220b0*/  LDL.LU R17, [R1+0xe4] ;  /* 0x0000e40001117983 */ /* 0x000ea80000300800 */
[----:B------:R-:W2:Y:S04]  /*220c0*/  LDL.LU R18, [R1+0xe8] ;  /* 0x0000e80001127983 */ /* 0x000ea80000300800 */
[----:B------:R-:W2:Y:S04]  /*220d0*/  LDL.LU R19, [R1+0xec] ;  /* 0x0000ec0001137983 */ /* 0x000ea80000300800 */
[----:B------:R-:W3:Y:S04]  /*220e0*/  LDL.LU R25, [R1+0x1b34] ;  /* 0x001b340001197983 */ /* 0x000ee80000300800 */
[----:B------:R-:W5:Y:S04]  /*220f0*/  LDL.LU R24, [R1+0x1b30] ;  /* 0x001b300001187983 */ /* 0x000f680000300800 */
[----:B------:R-:W-:Y:S04]  /*22100*/  STL.64 [R1+0x1ac8], R22 ;  /* 0x001ac81601007387 */ /* 0x000fe80000100a00 */
[----:B------:R0:W-:Y:S01]  /*22110*/  STL.64 [R1+0x1ac0], R20 ;  /* 0x001ac01401007387 */ /* 0x0001e20000100a00 */
[----:B------:R-:W-:-:S02]  /*22120*/  MOV R12, R28 ;  /* 0x0000001c000c7202 */ /* 0x000fc40000000f00 */
[----:B------:R-:W-:Y:S01]  /*22130*/  MOV R13, R29 ;  /* 0x0000001d000d7202 */ /* 0x000fe20000000f00 */
[----:B------:R-:W2:Y:S04]  /*22140*/  LDL.LU R28, [R1+0x1b2c] ;  /* 0x001b2c00011c7983 */ /* 0x000ea80000300800 */
[----:B------:R-:W2:Y:S04]  /*22150*/  LDL.LU R29, [R1+0x1b28] ;  /* 0x001b2800011d7983 */ /* 0x000ea80000300800 */
[----:B------:R-:W2:Y:S04]  /*22160*/  LDL.LU R8, [R1+0xc0] ;  /* 0x0000c00001087983 */ /* 0x000ea80000300800 */
[----:B------:R-:W2:Y:S01]  /*22170*/  LDL.LU R9, [R1+0xc4] ;  /* 0x0000c40001097983 */ /* 0x000ea20000300800 */
[----:B0-----:R-:W-:Y:S01]  /*22180*/  MOV R20, R26 ;  /* 0x0000001a00147202 */ /* 0x001fe20000000f00 */
[----:B------:R-:W-:Y:S01]  /*22190*/  IMAD.MOV.U32 R21, RZ, RZ, R27 ;  /* 0x000000ffff157224 */ /* 0x000fe200078e001b */
[----:B---3--:R-:W-:Y:S01]  /*221a0*/  MOV R11, R25 ;  /* 0x00000019000b7202 */ /* 0x008fe20000000f00 */
[----:B-----5:R-:W-:-:S02]  /*221b0*/  IMAD.MOV.U32 R10, RZ, RZ, R24 ;  /* 0x000000ffff0a7224 */ /* 0x020fc400078e0018 */
[----:B------:R-:W3:Y:S04]  /*221c0*/  LDL.LU R24, [R1+0x1b24] ;  /* 0x001b240001187983 */ /* 0x000ee80000300800 */
[----:B------:R-:W3:Y:S04]  /*221d0*/  LDL.LU R25, [R1+0x1b20] ;  /* 0x001b200001197983 */ /* 0x000ee80000300800 */
[----:B------:R0:W-:Y:S04]  /*221e0*/  STL.64 [R1+0x1ad0], R12 ;  /* 0x001ad00c01007387 */ /* 0x0001e80000100a00 */
[----:B------:R-:W3:Y:S04]  /*221f0*/  LDL.LU R26, [R1+0x1b1c] ;  /* 0x001b1c00011a7983 */ /* 0x000ee80000300800 */
[----:B------:R-:W3:Y:S04]  /*22200*/  LDL.LU R27, [R1+0x1b18] ;  /* 0x001b1800011b7983 */ /* 0x000ee80000300800 */
[----:B------:R-:W5:Y:S04]  /*22210*/  LDL.LU R22, [R1+0xa8] ;  /* 0x0000a80001167983 */ /* 0x000f680000300800 */
[----:B------:R-:W5:Y:S01]  /*22220*/  LDL.LU R23, [R1+0xac] ;  /* 0x0000ac0001177983 */ /* 0x000f620000300800 */
[----:B--2---:R-:W-:-:S02]  /*22230*/  MOV R15, R28 ;  /* 0x0000001c000f7202 */ /* 0x004fc40000000f00 */
[----:B------:R-:W-:Y:S01]  /*22240*/  MOV R14, R29 ;  /* 0x0000001d000e7202 */ /* 0x000fe20000000f00 */
[----:B0-----:R-:W2:Y:S04]  /*22250*/  LDL.LU R12, [R1+0xb0] ;  /* 0x0000b000010c7983 */ /* 0x001ea80000300800 */
[----:B------:R-:W2:Y:S01]  /*22260*/  LDL.LU R13, [R1+0xb4] ;  /* 0x0000b400010d7983 */ /* 0x000ea20000300800 */
[----:B---3--:R-:W-:Y:S03]  /*22270*/  HMMA.16816.F32 R4, R24, R4, R16 ;  /* 0x000000041804723c */ /* 0x008fe60000001810 */
[----:B------:R-:W3:Y:S04]  /*22280*/  LDL.LU.64 R18, [R1+0x1b10] ;  /* 0x001b100001127983 */ /* 0x000ee80000300a00 */
[----:B------:R-:W2:-:S12]  /*22290*/  LDL.LU.64 R16, [R1+0x1b08] ;  /* 0x001b080001107983 */ /* 0x000e980000300a00 */
[----:B------:R-:W-:Y:S04]  /*222a0*/  STL [R1+0x14], R5 ;  /* 0x0000140501007387 */ /* 0x000fe80000100800 */
[----:B------:R0:W-:Y:S01]  /*222b0*/  STL [R1+0x1c], R7 ;  /* 0x00001c0701007387 */ /* 0x0001e20000100800 */
[----:B------:R-:W-:Y:S01]  /*222c0*/  MOV R28, R6 ;  /* 0x00000006001c7202 */ /* 0x000fe20000000f00 */
[----:B------:R-:W-:Y:S02]  /*222d0*/  IMAD.MOV.U32 R29, RZ, RZ, R4 ;  /* 0x000000ffff1d7224 */ /* 0x000fe400078e0004 */
[----:B0-----:R-:W2:Y:S04]  /*222e0*/  LDL.LU.64 R6, [R1+0x1b00] ;  /* 0x001b000001067983 */ /* 0x001ea80000300a00 */
[----:B------:R-:W2:Y:S02]  /*222f0*/  LDL.LU.64 R4, [R1+0x1af8] ;  /* 0x001af80001047983 */ /* 0x000ea40000300a00 */
[----:B--2---:R-:W-:-:S15]  /*22300*/  HMMA.16816.F32 R4, R24, R16, R4 ;  /* 0x000000101804723c */ /* 0x004fde0000001804 */
[----:B------:R-:W-:-:S04]  /*22310*/  NOP ;  /* 0x0000000000007918 */ /* 0x000fc80000000000 */
[----:B------:R-:W-:Y:S04]  /*22320*/  STL.64 [R1], R4 ;  /* 0x0000000401007387 */ /* 0x000fe80000100a00 */
[----:B------:R0:W-:Y:S04]  /*22330*/  STL.64 [R1+0x8], R6 ;  /* 0x0000080601007387 */ /* 0x0001e80000100a00 */
[----:B0-----:R-:W2:Y:S04]  /*22340*/  LDL.LU.64 R6, [R1+0x1af0] ;  /* 0x001af00001067983 */ /* 0x001ea80000300a00 */
[----:B------:R-:W2:Y:S04]  /*22350*/  LDL.LU.64 R4, [R1+0x1ae8] ;  /* 0x001ae80001047983 */ /* 0x000ea80000300a00 */
[----:B---3--:R0:W-:Y:S04]  /*22360*/  STL.64 [R1+0x1a58], R18 ;  /* 0x001a581201007387 */ /* 0x0081e80000100a00 */
[----:B------:R-:W3:Y:S04]  /*22370*/  LDL.LU R16, [R1+0x60] ;  /* 0x0000600001107983 */ /* 0x000ee80000300800 */
[----:B------:R-:W3:Y:S04]  /*22380*/  LDL.LU R17, [R1+0x64] ;  /* 0x0000640001117983 */ /* 0x000ee80000300800 */
[----:B0-----:R-:W2:Y:S04]  /*22390*/  LDL.LU R18, [R1+0x68] ;  /* 0x0000680001127983 */ /* 0x001ea80000300800 */
[----:B------:R-:W2:Y:S04]  /*223a0*/  LDL.LU R19, [R1+0x6c] ;  /* 0x00006c0001137983 */ /* 0x000ea80000300800 */
[----:B--2---:R-:W-:Y:S04]  /*223b0*/  STL.64 [R1+0x1a88], R18 ;  /* 0x001a881201007387 */ /* 0x004fe80000100a00 */
[----:B---3--:R0:W-:Y:S04]  /*223c0*/  STL.64 [R1+0x1a80], R16 ;  /* 0x001a801001007387 */ /* 0x0081e80000100a00 */
[----:B0-----:R-:W2:Y:S04]  /*223d0*/  LDL.LU R16, [R1+0x70] ;  /* 0x0000700001107983 */ /* 0x001ea80000300800 */
[----:B------:R-:W2:Y:S04]  /*223e0*/  LDL.LU R17, [R1+0x74] ;  /* 0x0000740001117983 */ /* 0x000ea80000300800 */
[----:B------:R-:W3:Y:S04]  /*223f0*/  LDL.LU R18, [R1+0x78] ;  /* 0x0000780001127983 */ /* 0x000ee80000300800 */
[----:B------:R-:W3:Y:S01]  /*22400*/  LDL.LU R19, [R1+0x7c] ;  /* 0x00007c0001137983 */ /* 0x000ee20000300800 */
[----:B------:R-:W-:Y:S03]  /*22410*/  HMMA.16816.F32 R8, R24, R4, R8 ;  /* 0x000000041808723c */ /* 0x000fe60000001808 */
[----:B---3--:R-:W-:Y:S04]  /*22420*/  STL.64 [R1+0x1aa0], R18 ;  /* 0x001aa01201007387 */ /* 0x008fe80000100a00 */
[----:B--2---:R0:W-:Y:S04]  /*22430*/  STL.64 [R1+0x1a98], R16 ;  /* 0x001a981001007387 */ /* 0x0041e80000100a00 */
[----:B0-----:R-:W2:Y:S04]  /*22440*/  LDL.LU R16, [R1+0x80] ;  /* 0x0000800001107983 */ /* 0x001ea80000300800 */
[----:B------:R-:W2:Y:S04]  /*22450*/  LDL.LU R17, [R1+0x84] ;  /* 0x0000840001117983 */ /* 0x000ea80000300800 */
[----:B------:R-:W2:Y:S04]  /*22460*/  LDL.LU R18, [R1+0x88] ;  /* 0x0000880001127983 */ /* 0x000ea80000300800 */
[----:B------:R-:W2:Y:S04]  /*22470*/  LDL.LU R19, [R1+0x8c] ;  /* 0x00008c0001137983 */ /* 0x000ea80000300800 */
[----:B------:R-:W-:Y:S04]  /*22480*/  STL.64 [R1+0x140], R8 ;  /* 0x0001400801007387 */ /* 0x000fe80000100a00 */
[----:B------:R0:W-:Y:S04]  /*22490*/  STL.64 [R1+0x148], R10 ;  /* 0x0001480a01007387 */ /* 0x0001e80000100a00 */
[----:B0-----:R-:W3:Y:S04]  /*224a0*/  LDL.LU.64 R10, [R1+0x1ae0] ;  /* 0x001ae000010a7983 */ /* 0x001ee80000300a00 */
[----:B------:R-:W2:Y:S04]  /*224b0*/  LDL.LU.64 R8, [R1+0x1ad8] ;  /* 0x001ad80001087983 */ /* 0x000ea80000300a00 */
[----:B------:R0:W-:Y:S04]  /*224c0*/  STL.64 [R1+0x1a50], R6 ;  /* 0x001a500601007387 */ /* 0x0001e80000100a00 */
[----:B------:R-:W3:Y:S01]  /*224d0*/  LDL.LU R4, [R1+0x50] ;  /* 0x0000500001047983 */ /* 0x000ee20000300800 */
[----:B------:R-:W-:Y:S01]  /*224e0*/  MOV R5, R3 ;  /* 0x0000000300057202 */ /* 0x000fe20000000f00 */
[----:B0-----:R-:W-:Y:S01]  /*224f0*/  IMAD.MOV.U32 R6, RZ, RZ, R2 ;  /* 0x000000ffff067224 */ /* 0x001fe200078e0002 */
[----:B----4-:R-:W-:-:S05]  /*22500*/  MOV R7, R0 ;  /* 0x0000000000077202 */ /* 0x010fca0000000f00 */
[----:B------:R0:W-:Y:S01]  /*22510*/  STL.64 [R1+0x1a68], R6 ;  /* 0x001a680601007387 */ /* 0x0001e20000100a00 */
[----:B--2---:R-:W-:Y:S03]  /*22520*/  HMMA.16816.F32 R12, R24, R8, R12 ;  /* 0x00000008180c723c */ /* 0x004fe6000000180c */
[----:B---3--:R-:W-:Y:S04]  /*22530*/  STL.64 [R1+0x1a60], R4 ;  /* 0x001a600401007387 */ /* 0x008fe80000100a00 */
[----:B0-----:R-:W2:-:S12]  /*22540*/  LDL.LU.64 R6, [R1+0x1d8] ;  /* 0x0001d80001067983 */ /* 0x001e980000300a00 */
[----:B------:R0:W-:Y:S04]  /*22550*/  STL.64 [R1+0x1b0], R12 ;  /* 0x0001b00c01007387 */ /* 0x0001e80000100a00 */
[----:B------:R5:W-:Y:S04]  /*22560*/  STL.64 [R1+0x1b8], R14 ;  /* 0x0001b80e01007387 */ /* 0x000be80000100a00 */
[----:B0-----:R-:W5:Y:S02]  /*22570*/  LDL.LU.64 R12, [R1+0x1ad0] ;  /* 0x001ad000010c7983 */ /* 0x001f640000300a00 */
[----:B-----5:R-:W-:Y:S02]  /*22580*/  HMMA.16816.F32 R12, R24, R12, R20 ;  /* 0x0000000c180c723c */ /* 0x020fe40000001814 */
[----:B------:R-:W3:Y:S04]  /*22590*/  LDL.LU.64 R22, [R1+0x1ac8] ;  /* 0x001ac80001167983 */ /* 0x000ee80000300a00 */
[----:B------:R-:W3:-:S13]  /*225a0*/  LDL.LU.64 R20, [R1+0x1ac0] ;  /* 0x001ac00001147983 */ /* 0x000eda0000300a00 */
[----:B------:R-:W-:Y:S04]  /*225b0*/  STL.64 [R1+0x1a0], R12 ;  /* 0x0001a00c01007387 */ /* 0x000fe80000100a00 */
[----:B------:R0:W-:Y:S04]  /*225c0*/  STL.64 [R1+0x1a8], R14 ;  /* 0x0001a80e01007387 */ /* 0x0001e80000100a00 */
[----:B0-----:R-:W4:Y:S04]  /*225d0*/  LDL.LU.64 R14, [R1+0x1ab8] ;  /* 0x001ab800010e7983 */ /* 0x001f280000300a00 */
[----:B------:R-:W3:Y:S02]  /*225e0*/  LDL.LU.64 R12, [R1+0x1ab0] ;  /* 0x001ab000010c7983 */ /* 0x000ee40000300a00 */
[----:B---3--:R-:W-:-:S15]  /*225f0*/  HMMA.16816.F32 R20, R24, R12, R20 ;  /* 0x0000000c1814723c */ /* 0x008fde0000001814 */
[----:B------:R-:W-:-:S04]  /*22600*/  NOP ;  /* 0x0000000000007918 */ /* 0x000fc80000000000 */
[----:B------:R0:W-:Y:S04]  /*22610*/  STL.64 [R1+0x180], R20 ;  /* 0x0001801401007387 */ /* 0x0001e80000100a00 */
[----:B------:R1:W-:Y:S04]  /*22620*/  STL.64 [R1+0x188], R22 ;  /* 0x0001881601007387 */ /* 0x0003e80000100a00 */
[----:B0-----:R-:W1:Y:S02]  /*22630*/  LDL.LU.64 R20, [R1+0x1aa8] ;  /* 0x001aa80001147983 */ /* 0x001e640000300a00 */
[----:B-1----:R-:W-:Y:S02]  /*22640*/  HMMA.16816.F32 R20, R24, R20, R16 ;  /* 0x000000141814723c */ /* 0x002fe40000001810 */
[----:B------:R-:W3:Y:S04]  /*22650*/  LDL.LU.64 R18, [R1+0x1aa0] ;  /* 0x001aa00001127983 */ /* 0x000ee80000300a00 */
[----:B------:R-:W3:-:S13]  /*22660*/  LDL.LU.64 R16, [R1+0x1a98] ;  /* 0x001a980001107983 */ /* 0x000eda0000300a00 */
[----:B------:R0:W-:Y:S04]  /*22670*/  STL.64 [R1+0x170], R20 ;  /* 0x0001701401007387 */ /* 0x0001e80000100a00 */
[----:B------:R1:W-:Y:S04]  /*22680*/  STL.64 [R1+0x178], R22 ;  /* 0x0001781601007387 */ /* 0x0003e80000100a00 */
[----:B0-----:R-:W3:Y:S02]  /*22690*/  LDL.LU.64 R20, [R1+0x1a90] ;  /* 0x001a900001147983 */ /* 0x001ee40000300a00 */
[----:B---3--:R-:W-:Y:S02]  /*226a0*/  HMMA.16816.F32 R24, R24, R20, R16 ;  /* 0x000000141818723c */ /* 0x008fe40000001810 */
[----:B------:R-:W3:Y:S04]  /*226b0*/  LDL.LU.64 R18, [R1+0x1a88] ;  /* 0x001a880001127983 */ /* 0x000ee80000300a00 */
[----:B------:R-:W3:Y:S04]  /*226c0*/  LDL.LU.64 R16, [R1+0x1a80] ;  /* 0x001a800001107983 */ /* 0x000ee80000300a00 */
[----:B-1----:R-:W3:Y:S04]  /*226d0*/  LDL.LU.64 R22, [R1+0x1a78] ;  /* 0x001a780001167983 */ /* 0x002ee80000300a00 */
[----:B------:R-:W3:Y:S05]  /*226e0*/  LDL.LU.64 R20, [R1+0x1a70] ;  /* 0x001a700001147983 */ /* 0x000eea0000300a00 */
[----:B------:R-:W-:Y:S01]  /*226f0*/  IMAD.MOV.U32 R0, RZ, RZ, R27 ;  /* 0x000000ffff007224 */ /* 0x000fe200078e001b */
[----:B------:R-:W-:Y:S01]  /*22700*/  MOV R2, R26 ;  /* 0x0000001a00027202 */ /* 0x000fe20000000f00 */
[----:B------:R-:W-:Y:S04]  /*22710*/  STL.64 [R1+0x130], R24 ;  /* 0x0001301801007387 */ /* 0x000fe80000100a00 */
[----:B------:R-:W5:Y:S04]  /*22720*/  LDL R26, [R1+0x278] ;  /* 0x00027800011a7983 */ /* 0x000f680000100800 */
[----:B------:R-:W5:Y:S04]  /*22730*/  LDL R27, [R1+0x27c] ;  /* 0x00027c00011b7983 */ /* 0x000f680000100800 */
[----:B------:R2:W-:Y:S04]  /*22740*/  STL [R1+0x19b4], R0 ;  /* 0x0019b40001007387 */ /* 0x0005e80000100800 */
[----:B------:R0:W-:Y:S01]  /*22750*/  STL [R1+0x19b0], R2 ;  /* 0x0019b00201007387 */ /* 0x0001e20000100800 */
[----:B--2---:R-:W-:-:S02]  /*22760*/  MOV R0, R7 ;  /* 0x0000000700007202 */ /* 0x004fc40000000f00 */
[----:B0-----:R-:W-:Y:S01]  /*22770*/  MOV R2, R6 ;  /* 0x0000000600027202 */ /* 0x001fe20000000f00 */
[----:B---3--:R-:W-:Y:S01]  /*22780*/  HMMA.16816.F32 R16, R20, R6, R16 ;  /* 0x000000061410723c */ /* 0x008fe20000001810 */
[----:B------:R-:W2:Y:S04]  /*22790*/  LDL.LU.64 R6, [R1+0x1a68] ;  /* 0x001a680001067983 */ /* 0x000ea80000300a00 */
[----:B------:R-:W2:-:S14]  /*227a0*/  LDL.LU.64 R4, [R1+0x1a60] ;  /* 0x001a600001047983 */ /* 0x000e9c0000300a00 */
[----:B------:R-:W-:Y:S04]  /*227b0*/  STL.64 [R1+0x120], R16 ;  /* 0x0001201001007387 */ /* 0x000fe80000100a00 */
[----:B------:R0:W-:Y:S01]  /*227c0*/  STL [R1+0x128], R18 ;  /* 0x0001281201007387 */ /* 0x0001e20000100800 */
[----:B------:R-:W-:-:S03]  /*227d0*/  IMAD.MOV.U32 R3, RZ, RZ, R19 ;  /* 0x000000ffff037224 */ /* 0x000fc600078e0013 */
[----:B0-----:R-:W2:Y:S04]  /*227e0*/  LDL.LU.64 R18, [R1+0x1a58] ;  /* 0x001a580001127983 */ /* 0x001ea80000300a00 */
[----:B------:R-:W-:Y:S01]  /*227f0*/  STL [R1+0x1970], R3 ;  /* 0x0019700301007387 */ /* 0x000fe20000100800 */
[----:B--2---:R-:W-:Y:S03]  /*22800*/  HMMA.16816.F32 R16, R20, R18, R4 ;  /* 0x000000121410723c */ /* 0x004fe60000001804 */
[----:B------:R-:W2:-:S15]  /*22810*/  LDL.LU.64 R6, [R1+0x1a50] ;  /* 0x001a500001067983 */ /* 0x000e9e0000300a00 */
[----:B------:R-:W-:Y:S01]  /*22820*/  NOP ;  /* 0x0000000000007918 */ /* 0x000fe20000000000 */
[----:B------:R-:W-:Y:S04]  /*22830*/  STL.64 [R1+0x110], R16 ;  /* 0x0001101001007387 */ /* 0x000fe80000100a00 */
[----:B------:R0:W-:Y:S04]  /*22840*/  STL.64 [R1+0x118], R18 ;  /* 0x0001181201007387 */ /* 0x0001e80000100a00 */
[----:B0-----:R-:W2:Y:S04]  /*22850*/  LDL.LU.64 R18, [R1+0x1a48] ;  /* 0x001a480001127983 */ /* 0x001ea80000300a00 */
[----:B------:R-:W2:Y:S02]  /*22860*/  LDL.LU.64 R16, [R1+0x1a40] ;  /* 0x001a400001107983 */ /* 0x000ea40000300a00 */
[----:B--2---:R-:W-:Y:S02]  /*22870*/  HMMA.16816.F32 R4, R20, R6, R16 ;  /* 0x000000061404723c */ /* 0x004fe40000001810 */
[----:B------:R-:W2:Y:S04]  /*22880*/  LDL.LU.64 R18, [R1+0x1a38] ;  /* 0x001a380001127983 */ /* 0x000ea80000300a00 */
[----:B------:R-:W2:-:S13]  /*22890*/  LDL.LU.64 R16, [R1+0x1a30] ;  /* 0x001a300001107983 */ /* 0x000e9a0000300a00 */
[----:B------:R-:W-:Y:S04]  /*228a0*/  STL.64 [R1+0x100], R4 ;  /* 0x0001000401007387 */ /* 0x000fe80000100a00 */
[----:B------:R0:W-:Y:S04]  /*228b0*/  STL.64 [R1+0x108], R6 ;  /* 0x0001080601007387 */ /* 0x0001e80000100a00 */
[----:B0-----:R-:W3:Y:S04]  /*228c0*/  LDL.LU.64 R6, [R1+0x1a28] ;  /* 0x001a280001067983 */ /* 0x001ee80000300a00 */
[----:B------:R-:W3:Y:S02]  /*228d0*/  LDL.LU.64 R4, [R1+0x1a20] ;  /* 0x001a200001047983 */ /* 0x000ee40000300a00 */
[----:B---3--:R-:W-:Y:S02]  /*228e0*/  HMMA.16816.F32 R8, R20, R10, R4 ;  /* 0x0000000a1408723c */ /* 0x008fe40000001804 */
[----:B------:R-:W3:Y:S04]  /*228f0*/  LDL.LU.64 R6, [R1+0x1a18] ;  /* 0x001a180001067983 */ /* 0x000ee80000300a00 */
[----:B------:R-:W3:-:S13]  /*22900*/  LDL.LU.64 R4, [R1+0x1a10] ;  /* 0x001a100001047983 */ /* 0x000eda0000300a00 */
[----:B------:R-:W-:Y:S04]  /*22910*/  STL.64 [R1+0xf0], R8 ;  /* 0x0000f00801007387 */ /* 0x000fe80000100a00 */
[----:B------:R0:W-:Y:S01]  /*22920*/  STL [R1+0xf8], R10 ;  /* 0x0000f80a01007387 */ /* 0x0001e20000100800 */
[----:B------:R-:W-:-:S03]  /*22930*/  MOV R3, R11 ;  /* 0x0000000b00037202 */ /* 0x000fc60000000f00 */
[----:B0-----:R-:W5:Y:S04]  /*22940*/  LDL.LU.64 R10, [R1+0x1a08] ;  /* 0x001a0800010a7983 */ /* 0x001f680000300a00 */
[----:B------:R-:W5:Y:S02]  /*22950*/  LDL.LU.64 R8, [R1+0x1a00] ;  /* 0x001a000001087983 */ /* 0x000f640000300a00 */
[----:B-----5:R-:W-:Y:S02]  /*22960*/  HMMA.16816.F32 R24, R20, R26, R8 ;  /* 0x0000001a1418723c */ /* 0x020fe40000001808 */
[----:B------:R-:W4:Y:S04]  /*22970*/  LDL.LU.64 R10, [R1+0x19f8] ;  /* 0x0019f800010a7983 */ /* 0x000f280000300a00 */
[----:B------:R-:W4:-:S13]  /*22980*/  LDL.LU.64 R8, [R1+0x19f0] ;  /* 0x0019f00001087983 */ /* 0x000f1a0000300a00 */
[----:B------:R0:W-:Y:S04]  /*22990*/  STL.64 [R1+0x1938], R26 ;  /* 0x0019381a01007387 */ /* 0x0001e80000100a00 */
[----:B------:R1:W-:Y:S04]  /*229a0*/  STL.64 [R1+0x1930], R24 ;  /* 0x0019301801007387 */ /* 0x0003e80000100a00 */
[----:B0-----:R-:W5:Y:S04]  /*229b0*/  LDL.LU R26, [R1+0x288] ;  /* 0x00028800011a7983 */ /* 0x001f680000300800 */
[----:B------:R-:W5:Y:S01]  /*229c0*/  LDL.LU R27, [R1+0x28c] ;  /* 0x00028c00011b7983 */ /* 0x000f620000300800 */
[----:B----4-:R-:W-:Y:S03]  /*229d0*/  HMMA.16816.F32 R8, R20, R14, R8 ;  /* 0x0000000e1408723c */ /* 0x010fe60000001808 */
[----:B------:R-:W5:Y:S04]  /*229e0*/  LDL.LU.64 R14, [R1+0x19e8] ;  /* 0x0019e800010e7983 */ /* 0x000f680000300a00 */
[----:B------:R-:W5:Y:S01]  /*229f0*/  LDL.LU.64 R12, [R1+0x19e0] ;  /* 0x0019e000010c7983 */ /* 0x000f620000300a00 */
[----:B-1----:R-:W-:-:S11]  /*22a00*/  MOV R24, R29 ;  /* 0x0000001d00187202 */ /* 0x002fd60000000f00 */
[----:B------:R0:W-:Y:S04]  /*22a10*/  STL.64 [R1+0x1920], R10 ;  /* 0x0019200a01007387 */ /* 0x0001e80000100a00 */
[----:B------:R-:W-:Y:S04]  /*22a20*/  STL.64 [R1+0x1918], R8 ;  /* 0x0019180801007387 */ /* 0x000fe80000100a00 */
[----:B0-----:R-:W2:Y:S01]  /*22a30*/  LDL.LU.64 R10, [R1+0x258] ;  /* 0x00025800010a7983 */ /* 0x001ea20000300a00 */
[----:B-----5:R-:W-:-:S15]  /*22a40*/  HMMA.16816.F32 R12, R20, R26, R12 ;  /* 0x0000001a140c723c */ /* 0x020fde000000180c */
[----:B------:R-:W-:-:S04]  /*22a50*/  NOP ;  /* 0x0000000000007918 */ /* 0x000fc80000000000 */
[----:B------:R-:W-:Y:S04]  /*22a60*/  STL.64 [R1+0x160], R12 ;  /* 0x0001600c01007387 */ /* 0x000fe80000100a00 */
[----:B------:R-:W-:Y:S04]  /*22a70*/  STL.64 [R1+0x168], R14 ;  /* 0x0001680e01007387 */ /* 0x000fe80000100a00 */
[----:B------:R0:W-:Y:S04]  /*22a80*/  STL.64 [R1+0x1988], R26 ;  /* 0x0019881a01007387 */ /* 0x0001e80000100a00 */
[----:B------:R-:W4:Y:S04]  /*22a90*/  LDL.LU R29, [R1+0x19dc] ;  /* 0x0019dc00011d7983 */ /* 0x000f280000300800 */
[----:B------:R-:W3:Y:S01]  /*22aa0*/  LDL.LU R25, [R1+0x14] ;  /* 0x0000140001197983 */ /* 0x000ee20000300800 */
[----:B0-----:R-:W-:-:S03]  /*22ab0*/  MOV R26, R28 ;  /* 0x0000001c001a7202 */ /* 0x001fc60000000f00 */
[----:B------:R-:W5:Y:S04]  /*22ac0*/  LDL.LU R28, [R1+0x19d8] ;  /* 0x0019d800011c7983 */ /* 0x000f680000300800 */
[----:B------:R-:W3:Y:S01]  /*22ad0*/  LDL.LU R27, [R1+0x1c] ;  /* 0x00001c00011b7983 */ /* 0x000ee20000300800 */
[----:B--2---:R-:W-:Y:S01]  /*22ae0*/  HMMA.16816.F32 R16, R20, R10, R16 ;  /* 0x0000000a1410723c */ /* 0x004fe20000001810 */
[----:B------:R-:W-:Y:S01]  /*22af0*/  MOV R14, R2 ;  /* 0x00000002000e7202 */ /* 0x000fe20000000f00 */
[----:B------:R-:W-:Y:S02]  /*22b00*/  IMAD.MOV.U32 R15, RZ, RZ, R0 ;  /* 0x000000ffff0f7224 */ /* 0x000fe400078e0000 */
[----:B------:R-:W-:Y:S01]  /*22b10*/  IMAD.MOV.U32 R0, RZ, RZ, R10 ;  /* 0x000000ffff007224 */ /* 0x000fe200078e000a */
[----:B------:R-:W-:-:S14]  /*22b20*/  MOV R2, R11 ;  /* 0x0000000b00027202 */ /* 0x000fdc0000000f00 */
[----:B------:R-:W-:Y:S04]  /*22b30*/  STL.64 [R1+0xe0], R16 ;  /* 0x0000e01001007387 */ /* 0x000fe80000100a00 */
[----:B------:R-:W-:Y:S04]  /*22b40*/  STL.64 [R1+0xe8], R18 ;  /* 0x0000e81201007387 */ /* 0x000fe80000100a00 */
[----:B----4-:R-:W0:Y:S04]  /*22b50*/  LDSM.16.M88.4 R20, [R29+UR6+0x28080] ;  /* 0x028080061d14783b */ /* 0x010e280008000200 */
[----:B-----5:R-:W1:Y:S04]  /*22b60*/  LDSM.16.M88.4 R8, [R28+UR6+0x80] ;  /* 0x000080061c08783b */ /* 0x020e680008000200 */
[----:B------:R-:W-:Y:S04]  /*22b70*/  LDSM.16.M88.4 R16, [R28+UR6+0x8080] ;  /* 0x008080061c10783b */ /* 0x000fe80008000200 */
[----:B0-----:R-:W-:Y:S04]  /*22b80*/  STL.64 [R1+0x1980], R22 ;  /* 0x0019801601007387 */ /* 0x001fe80000100a00 */
[----:B------:R-:W-:Y:S04]  /*22b90*/  STL.64 [R1+0x1978], R20 ;  /* 0x0019781401007387 */ /* 0x000fe80000100a00 */
[----:B------:R-:W0:Y:S04]  /*22ba0*/  LDSM.16.M88.4 R20, [R28+UR6+0x4080] ;  /* 0x004080061c14783b */ /* 0x000e280008000200 */
[----:B-1----:R-:W-:Y:S04]  /*22bb0*/  STL.64 [R1+0x60], R8 ;  /* 0x0000600801007387 */ /* 0x002fe80000100a00 */
[----:B------:R-:W-:Y:S01]  /*22bc0*/  STL.64 [R1+0x68], R10 ;  /* 0x0000680a01007387 */ /* 0x000fe20000100a00 */
[----:B---3--:R-:W-:Y:S03]  /*22bd0*/  HMMA.16816.F32 R12, R4, R14, R24 ;  /* 0x0000000e040c723c */ /* 0x008fe60000001818 */
[----:B------:R-:W-:Y:S04]  /*22be0*/  LDSM.16.M88.4 R8, [R28+UR6+0xc080] ;  /* 0x00c080061c08783b */ /* 0x000fe80008000200 */
[----:B0-----:R-:W-:Y:S04]  /*22bf0*/  STL.64 [R1+0x150], R20 ;  /* 0x0001501401007387 */ /* 0x001fe80000100a00 */
[----:B------:R-:W-:Y:S04]  /*22c00*/  STL.64 [R1+0x158], R22 ;  /* 0x0001581601007387 */ /* 0x000fe80000100a00 */
[----:B------:R-:W0:Y:S04]  /*22c10*/  LDSM.16.M88.4 R20, [R28+UR6+0x10080] ;  /* 0x010080061c14783b */ /* 0x000e280008000200 */
[----:B------:R-:W-:Y:S04]  /*22c20*/  STL.64 [R1+0x190], R16 ;  /* 0x0001901001007387 */ /* 0x000fe80000100a00 */
[----:B------:R-:W-:Y:S04]  /*22c30*/  STL.64 [R1+0x198], R18 ;  /* 0x0001981201007387 */ /* 0x000fe80000100a00 */
[----:B------:R-:W1:Y:S04]  /*22c40*/  LDSM.16.M88.4 R16, [R28+UR6+0x14080] ;  /* 0x014080061c10783b */ /* 0x000e680008000200 */
[----:B0-----:R-:W-:Y:S04]  /*22c50*/  STL.64 [R1+0x200], R20 ;  /* 0x0002001401007387 */ /* 0x001fe80000100a00 */
[----:B------:R-:W-:Y:S04]  /*22c60*/  STL.64 [R1+0x208], R22 ;  /* 0x0002081601007387 */ /* 0x000fe80000100a00 */
[----:B------:R-:W-:Y:S04]  /*22c70*/  STL.64 [R1+0x19d0], R6 ;  /* 0x0019d00601007387 */ /* 0x000fe80000100a00 */
[----:B-1----:R-:W-:Y:S04]  /*22c80*/  STL.64 [R1+0x230], R16 ;  /* 0x0002301001007387 */ /* 0x002fe80000100a00 */
[----:B------:R0:W-:Y:S04]  /*22c90*/  STL.64 [R1+0x238], R18 ;  /* 0x0002381201007387 */ /* 0x0001e80000100a00 */
[----:B------:R-:W-:Y:S04]  /*22ca0*/  STL.64 [R1+0x19c8], R4 ;  /* 0x0019c80401007387 */ /* 0x000fe80000100a00 */
[----:B------:R-:W-:Y:S04]  /*22cb0*/  STL.64 [R1+0xd0], R12 ;  /* 0x0000d00c01007387 */ /* 0x000fe80000100a00 */
[----:B------:R-:W-:Y:S04]  /*22cc0*/  STL.64 [R1+0xd8], R14 ;  /* 0x0000d80e01007387 */ /* 0x000fe80000100a00 */
[----:B------:R-:W1:Y:S04]  /*22cd0*/  LDSM.16.M88.4 R4, [R28+UR6+0x18080] ;  /* 0x018080061c04783b */ /* 0x000e680008000200 */
[----:B0-----:R-:W2:Y:S04]  /*22ce0*/  LDL.LU R18, [R1+0x1f8] ;  /* 0x0001f80001127983 */ /* 0x001ea80000300800 */
[----:B------:R-:W2:Y:S04]  /*22cf0*/  LDL.LU R19, [R1+0x1fc] ;  /* 0x0001fc0001137983 */ /* 0x000ea80000300800 */
[----:B------:R-:W3:Y:S04]  /*22d00*/  LDL.LU R22, [R1+0x218] ;  /* 0x0002180001167983 */ /* 0x000ee80000300800 */
[----:B------:R-:W3:Y:S04]  /*22d10*/  LDL.LU R23, [R1+0x21c] ;  /* 0x00021c0001177983 */ /* 0x000ee80000300800 */
[----:B---3--:R0:W-:Y:S04]  /*22d20*/  STL.64 [R1+0x19c0], R22 ;  /* 0x0019c01601007387 */ /* 0x0081e80000100a00 */
[----:B------:R-:W2:Y:S04]  /*22d30*/  LDL.LU R20, [R1] ;  /* 0x0000000001147983 */ /* 0x000ea80000300800 */
[----:B------:R-:W2:Y:S04]  /*22d40*/  LDL.LU R21, [R1+0x4] ;  /* 0x0000040001157983 */ /* 0x000ea80000300800 */
[----:B0-----:R-:W2:Y:S04]  /*22d50*/  LDL.LU R22, [R1+0x8] ;  /* 0x0000080001167983 */ /* 0x001ea80000300800 */
[----:B------:R-:W2:Y:S04]  /*22d60*/  LDL.LU R23, [R1+0xc] ;  /* 0x00000c0001177983 */ /* 0x000ea80000300800 */
[----:B------:R-:W3:Y:S04]  /*22d70*/  LDL R15, [R1+0x2a8] ;  /* 0x0002a800010f7983 */ /* 0x000ee80000100800 */
[----:B---3--:R0:W-:Y:S04]  /*22d80*/  STL [R1+0x19b8], R15 ;  /* 0x0019b80f01007387 */ /* 0x0081e80000100800 */
[----:B------:R-:W3:Y:S04]  /*22d90*/  LDL.LU R12, [R1+0x140] ;  /* 0x00014000010c7983 */ /* 0x000ee80000300800 */
[----:B------:R-:W3:Y:S04]  /*22da0*/  LDL.LU R13, [R1+0x144] ;  /* 0x00014400010d7983 */ /* 0x000ee80000300800 */
[----:B------:R-:W3:Y:S04]  /*22db0*/  LDL.LU R14, [R1+0x148] ;  /* 0x00014800010e7983 */ /* 0x000ee80000300800 */
[----:B0-----:R-:W3:Y:S04]  /*22dc0*/  LDL.LU R15, [R1+0x14c] ;  /* 0x00014c00010f7983 */ /* 0x001ee80000300800 */
[----:B------:R-:W4:Y:S04]  /*22dd0*/  LDL.LU R24, [R1+0x180] ;  /* 0x0001800001187983 */ /* 0x000f280000300800 */
[----:B------:R-:W4:Y:S04]  /*22de0*/  LDL.LU R25, [R1+0x184] ;  /* 0x0001840001197983 */ /* 0x000f280000300800 */
[----:B------:R-:W5:Y:S04]  /*22df0*/  LDL.LU R26, [R1+0x188] ;  /* 0x00018800011a7983 */ /* 0x000f680000300800 */
[----:B------:R-:W5:Y:S04]  /*22e00*/  LDL.LU R27, [R1+0x18c] ;  /* 0x00018c00011b7983 */ /* 0x000f680000300800 */
[----:B-----5:R0:W-:Y:S04]  /*22e10*/  STL.64 [R1+0x1998], R26 ;  /* 0x0019981a01007387 */ /* 0x0201e80000100a00 */
[----:B----4-:R-:W-:Y:S04]  /*22e20*/  STL.64 [R1+0x1990], R24 ;  /* 0x0019901801007387 */ /* 0x010fe80000100a00 */
[----:B0-----:R-:W4:Y:S04]  /*22e30*/  LDL.LU R26, [R1+0x278] ;  /* 0x00027800011a7983 */ /* 0x001f280000300800 */
[----:B------:R-:W4:Y:S04]  /*22e40*/  LDL.LU R27, [R1+0x27c] ;  /* 0x00027c00011b7983 */ /* 0x000f280000300800 */
[----:B----4-:R0:W-:Y:S04]  /*22e50*/  STL.64 [R1+0x19a8], R26 ;  /* 0x0019a81a01007387 */ /* 0x0101e80000100a00 */
[----:B0-----:R-:W4:Y:S04]  /*22e60*/  LDL.LU R26, [R1+0x248] ;  /* 0x00024800011a7983 */ /* 0x001f280000300800 */
[----:B------:R-:W4:Y:S04]  /*22e70*/  LDL.LU R27, [R1+0x24c] ;  /* 0x00024c00011b7983 */ /* 0x000f280000300800 */
[----:B------:R0:W-:Y:S04]  /*22e80*/  STL.64 [R1+0x1c8], R10 ;  /* 0x0001c80a01007387 */ /* 0x0001e80000100a00 */
[----:B------:R5:W-:Y:S04]  /*22e90*/  STL.64 [R1+0x1940], R8 ;  /* 0x0019400801007387 */ /* 0x000be80000100a00 */
[----:B0-----:R-:W2:Y:S04]  /*22ea0*/  LDL.LU R10, [R1+0x268] ;  /* 0x00026800010a7983 */ /* 0x001ea80000300800 */
[----:B------:R-:W2:Y:S04]  /*22eb0*/  LDL.LU R11, [R1+0x26c] ;  /* 0x00026c00010b7983 */ /* 0x000ea80000300800 */
[----:B--2---:R0:W-:Y:S04]  /*22ec0*/  STL.64 [R1+0x19a0], R10 ;  /* 0x0019a00a01007387 */ /* 0x0041e80000100a00 */
[----:B-----5:R-:W2:Y:S04]  /*22ed0*/  LDL.LU R8, [R1+0x1a0] ;  /* 0x0001a00001087983 */ /* 0x020ea80000300800 */
[----:B------:R-:W2:Y:S04]  /*22ee0*/  LDL.LU R9, [R1+0x1a4] ;  /* 0x0001a40001097983 */ /* 0x000ea80000300800 */
[----:B0-----:R-:W2:Y:S04]  /*22ef0*/  LDL.LU R10, [R1+0x1a8] ;  /* 0x0001a800010a7983 */ /* 0x001ea80000300800 */
[----:B------:R-:W2:Y:S04]  /*22f00*/  LDL.LU R11, [R1+0x1ac] ;  /* 0x0001ac00010b7983 */ /* 0x000ea80000300800 */
[----:B-1----:R-:W-:Y:S04]  /*22f10*/  STL.64 [R1+0x1e0], R4 ;  /* 0x0001e00401007387 */ /* 0x002fe80000100a00 */
[----:B------:R-:W-:Y:S04]  /*22f20*/  STL.64 [R1+0x1e8], R6 ;  /* 0x0001e80601007387 */ /* 0x000fe80000100a00 */
[----:B------:R-:W0:Y:S04]  /*22f30*/  LDSM.16.M88.4 R4, [R28+UR6+0x1c080] ;  /* 0x01c080061c04783b */ /* 0x000e280008000200 */
[----:B0-----:R-:W-:Y:S04]  /*22f40*/  STL.64 [R1+0x220], R4 ;  /* 0x0002200401007387 */ /* 0x001fe80000100a00 */
[----:B------:R0:W-:Y:S04]  /*22f50*/  STL.64 [R1+0x228], R6 ;  /* 0x0002280601007387 */ /* 0x0001e80000100a00 */
[----:B0-----:R-:W5:Y:S04]  /*22f60*/  LDL.LU.64 R6, [R1+0x19d0] ;  /* 0x0019d00001067983 */ /* 0x001f680000300a00 */
[----:B------:R-:W5:Y:S02]  /*22f70*/  LDL.LU.64 R4, [R1+0x19c8] ;  /* 0x0019c80001047983 */ /* 0x000f640000300a00 */
[----:B-----5:R-:W-:Y:S02]  /*22f80*/  HMMA.16816.F32 R16, R4, R18, R20 ;  /* 0x000000120410723c */ /* 0x020fe40000001814 */
[----:B------:R-:W3:-:S15]  /*22f90*/  LDL.LU.64 R22, [R1+0x19c0] ;  /* 0x0019c00001167983 */ /* 0x000ede0000300a00 */
[----:B------:R-:W-:Y:S02]  /*22fa0*/  NOP ;  /* 0x0000000000007918 */ /* 0x000fe40000000000 */
[----:B------:R-:W-:Y:S04]  /*22fb0*/  STL.64 [R1+0xc0], R16 ;  /* 0x0000c01001007387 */ /* 0x000fe80000100a00 */
[----:B------:R-:W-:Y:S04]  /*22fc0*/  STL.64 [R1+0xc8], R18 ;  /* 0x0000c81201007387 */ /* 0x000fe80000100a00 */
[----:B------:R-:W0:Y:S04]  /*22fd0*/  LDSM.16.M88.4 R16, [R29+UR6+0x29080] ;  /* 0x029080061d10783b */ /* 0x000e280008000200 */
[----:B0-----:R-:W-:Y:S04]  /*22fe0*/  STL.64 [R1+0x18e0], R18 ;  /* 0x0018e01201007387 */ /* 0x001fe80000100a00 */
[----:B------:R0:W-:Y:S04]  /*22ff0*/  STL.64 [R1+0x18d8], R16 ;  /* 0x0018d81001007387 */ /* 0x0001e80000100a00 */
[----:B0-----:R-:W4:Y:S04]  /*23000*/  LDL.LU R16, [R1+0x1b0] ;  /* 0x0001b00001107983 */ /* 0x001f280000300800 */
[----:B------:R-:W4:Y:S04]  /*23010*/  LDL.LU R17, [R1+0x1b4] ;  /* 0x0001b40001117983 */ /* 0x000f280000300800 */
[----:B------:R-:W4:Y:S04]  /*23020*/  LDL.LU R18, [R1+0x1b8] ;  /* 0x0001b80001127983 */ /* 0x000f280000300800 */
[----:B------:R-:W4:Y:S01]  /*23030*/  LDL.LU R19, [R1+0x1bc] ;  /* 0x0001bc0001137983 */ /* 0x000f220000300800 */
[----:B---3--:R-:W-:Y:S03]  /*23040*/  HMMA.16816.F32 R20, R4, R22, R12 ;  /* 0x000000160414723c */ /* 0x008fe6000000180c */
[----:B------:R-:W3:-:S15]  /*23050*/  LDL.LU R15, [R1+0x19b8] ;  /* 0x0019b800010f7983 */ /* 0x000ede0000300800 */
[----:B------:R-:W-:Y:S01]  /*23060*/  NOP ;  /* 0x0000000000007918 */ /* 0x000fe20000000000 */
[----:B------:R0:W-:Y:S04]  /*23070*/  STL.64 [R1+0xb0], R20 ;  /* 0x0000b01401007387 */ /* 0x0001e80000100a00 */
[----:B------:R1:W-:Y:S04]  /*23080*/  STL.64 [R1+0xb8], R22 ;  /* 0x0000b81601007387 */ /* 0x0003e80000100a00 */
[----:B0-----:R-:W5:Y:S04]  /*23090*/  LDL.LU R20, [R1+0x170] ;  /* 0x0001700001147983 */ /* 0x001f680000300800 */
[----:B------:R-:W5:Y:S04]  /*230a0*/  LDL.LU R21, [R1+0x174] ;  /* 0x0001740001157983 */ /* 0x000f680000300800 */
[----:B-1----:R-:W5:Y:S04]  /*230b0*/  LDL.LU R22, [R1+0x178] ;  /* 0x0001780001167983 */ /* 0x002f680000300800 */
[----:B------:R-:W5:Y:S01]  /*230c0*/  LDL.LU R23, [R1+0x17c] ;  /* 0x00017c0001177983 */ /* 0x000f620000300800 */
[----:B----4-:R-:W-:-:S15]  /*230d0*/  HMMA.16816.F32 R24, R4, R26, R16 ;  /* 0x0000001a0418723c */ /* 0x010fde0000001810 */
[----:B------:R-:W-:-:S04]  /*230e0*/  NOP ;  /* 0x0000000000007918 */ /* 0x000fc80000000000 */
[----:B------:R-:W-:Y:S01]  /*230f0*/  IMAD.MOV.U32 R17, RZ, RZ, R26 ;  /* 0x000000ffff117224 */ /* 0x000fe200078e001a */
[----:B------:R-:W-:Y:S01]  /*23100*/  MOV R16, R27 ;  /* 0x0000001b00107202 */ /* 0x000fe20000000f00 */
[----:B---3--:R-:W0:Y:S04]  /*23110*/  LDSM.16.M88.4 R12, [R15+UR6+0x28080] ;  /* 0x028080060f0c783b */ /* 0x008e280008000200 */
[----:B0-----:R0:W-:Y:S04]  /*23120*/  STL.64 [R1+0x1830], R14 ;  /* 0x0018300e01007387 */ /* 0x0011e80000100a00 */
[----:B------:R-:W-:Y:S01]  /*23130*/  STL.64 [R1+0x1828], R12 ;  /* 0x0018280c01007387 */ /* 0x000fe20000100a00 */
[----:B0-----:R-:W-:Y:S01]  /*23140*/  MOV R14, R0 ;  /* 0x00000000000e7202 */ /* 0x001fe20000000f00 */
[----:B------:R-:W-:-:S02]  /*23150*/  IMAD.MOV.U32 R15, RZ, RZ, R2 ;  /* 0x000000ffff0f7224 */ /* 0x000fc400078e0002 */
[----:B------:R-:W3:Y:S04]  /*23160*/  LDL.LU R0, [R1+0x19b4] ;  /* 0x0019b40001007983 */ /* 0x000ee80000300800 */
[----:B------:R-:W4:Y:S04]  /*23170*/  LDL.LU R2, [R1+0x19b0] ;  /* 0x0019b00001027983 */ /* 0x000f280000300800 */
[----:B------:R-:W2:Y:S01]  /*23180*/  LDL.LU.64 R26, [R1+0x19a8] ;  /* 0x0019a800011a7983 */ /* 0x000ea20000300a00 */
[----:B------:R-:W-:Y:S02]  /*23190*/  MOV R19, R24 ;  /* 0x0000001800137202 */ /* 0x000fe40000000f00 */
[----:B------:R-:W-:-:S05]  /*231a0*/  MOV R18, R25 ;  /* 0x0000001900127202 */ /* 0x000fca0000000f00 */
[----:B------:R-:W-:Y:S04]  /*231b0*/  STL.64 [R1+0x1910], R18 ;  /* 0x0019101201007387 */ /* 0x000fe80000100a00 */
[----:B------:R0:W-:Y:S04]  /*231c0*/  STL.64 [R1+0x1908], R16 ;  /* 0x0019081001007387 */ /* 0x0001e80000100a00 */
[----:B0-----:R-:W3:Y:S04]  /*231d0*/  LDL.LU R16, [R1+0x130] ;  /* 0x0001300001107983 */ /* 0x001ee80000300800 */
[----:B------:R-:W3:Y:S01]  /*231e0*/  LDL.LU R17, [R1+0x134] ;  /* 0x0001340001117983 */ /* 0x000ee20000300800 */
[----:B--2---:R-:W-:Y:S03]  /*231f0*/  HMMA.16816.F32 R24, R4, R26, R8 ;  /* 0x0000001a0418723c */ /* 0x004fe60000001808 */
[----:B------:R-:W2:-:S15]  /*23200*/  LDL.LU.64 R10, [R1+0x19a0] ;  /* 0x0019a000010a7983 */ /* 0x000e9e0000300a00 */
[----:B------:R-:W-:Y:S01]  /*23210*/  NOP ;  /* 0x0000000000007918 */ /* 0x000fe20000000000 */
[----:B------:R-:W-:Y:S04]  /*23220*/  STL.64 [R1+0x90], R24 ;  /* 0x0000901801007387 */ /* 0x000fe80000100a00 */
[----:B------:R0:W-:Y:S04]  /*23230*/  STL.64 [R1+0x98], R26 ;  /* 0x0000981a01007387 */ /* 0x0001e80000100a00 */
[----:B0-----:R-:W2:Y:S04]  /*23240*/  LDL.LU.64 R26, [R1+0x1998] ;  /* 0x00199800011a7983 */ /* 0x001ea80000300a00 */
[----:B------:R-:W2:Y:S01]  /*23250*/  LDL.LU.64 R24, [R1+0x1990] ;  /* 0x0019900001187983 */ /* 0x000ea20000300a00 */
[----:B----4-:R-:W-:Y:S01]  /*23260*/  MOV R18, R2 ;  /* 0x0000000200127202 */ /* 0x010fe20000000f00 */
[----:B---3--:R-:W-:Y:S01]  /*23270*/  IMAD.MOV.U32 R19, RZ, RZ, R0 ;  /* 0x000000ffff137224 */ /* 0x008fe200078e0000 */
[----:B--2---:R-:W-:Y:S01]  /*23280*/  HMMA.16816.F32 R8, R4, R10, R24 ;  /* 0x0000000a0408723c */ /* 0x004fe20000001818 */
[----:B------:R-:W5:-:S15]  /*23290*/  LDL.LU.64 R26, [R1+0x1988] ;  /* 0x00198800011a7983 */ /* 0x000f5e0000300a00 */
[----:B------:R-:W-:-:S03]  /*232a0*/  NOP ;  /* 0x0000000000007918 */ /* 0x000fc60000000000 */
[----:B------:R0:W-:Y:S01]  /*232b0*/  STL.64 [R1+0x80], R8 ;  /* 0x0000800801007387 */ /* 0x0001e20000100a00 */
[----:B------:R-:W-:Y:S02]  /*232c0*/  MOV R2, R10 ;  /* 0x0000000a00027202 */ /* 0x000fe40000000f00 */
[----:B------:R-:W-:Y:S01]  /*232d0*/  MOV R0, R11 ;  /* 0x0000000b00007202 */ /* 0x000fe20000000f00 */
[----:B0-----:R-:W2:Y:S04]  /*232e0*/  LDL.LU R8, [R1+0x100] ;  /* 0x0001000001087983 */ /* 0x001ea80000300800 */
[----:B------:R-:W2:Y:S04]  /*232f0*/  LDL.LU R9, [R1+0x104] ;  /* 0x0001040001097983 */ /* 0x000ea80000300800 */
[----:B------:R-:W3:Y:S04]  /*23300*/  LDL.LU R10, [R1+0x108] ;  /* 0x00010800010a7983 */ /* 0x000ee80000300800 */
[----:B------:R-:W3:Y:S04]  /*23310*/  LDL.LU R11, [R1+0x10c] ;  /* 0x00010c00010b7983 */ /* 0x000ee80000300800 */
[----:B---3--:R-:W-:Y:S04]  /*23320*/  STL.64 [R1+0x1960], R10 ;  /* 0x0019600a01007387 */ /* 0x008fe80000100a00 */
[----:B--2---:R0:W-:Y:S04]  /*23330*/  STL.64 [R1+0x1958], R8 ;  /* 0x0019580801007387 */ /* 0x0041e80000100a00 */
[----:B0-----:R-:W2:Y:S01]  /*23340*/  LDL.LU.64 R8, [R1+0x150] ;  /* 0x0001500001087983 */ /* 0x001ea20000300a00 */
[----:B-----5:R-:W-:Y:S03]  /*23350*/  HMMA.16816.F32 R24, R4, R26, R20 ;  /* 0x0000001a0418723c */ /* 0x020fe60000001814 */
[----:B--2---:R0:W-:Y:S04]  /*23360*/  STL.64 [R1+0x1968], R8 ;  /* 0x0019680801007387 */ /* 0x0041e80000100a00 */
[----:B0-----:R-:W2:Y:S04]  /*23370*/  LDL.LU.64 R8, [R1+0x60] ;  /* 0x0000600001087983 */ /* 0x001ea80000300a00 */
[----:B------:R-:W-:Y:S04]  /*23380*/  STL [R1+0x18ec], R0 ;  /* 0x0018ec0001007387 */ /* 0x000fe80000100800 */
[----:B------:R-:W-:Y:S04]  /*23390*/  STL [R1+0x18e8], R2 ;  /* 0x0018e80201007387 */ /* 0x000fe80000100800 */
[----:B------:R-:W2:Y:S04]  /*233a0*/  LDL.LU.64 R22, [R1+0x1980] ;  /* 0x0019800001167983 */ /* 0x000ea80000300a00 */
[----:B------:R-:W2:Y:S04]  /*233b0*/  LDL.LU.64 R20, [R1+0x1978] ;  /* 0x0019780001147983 */ /* 0x000ea80000300a00 */
[----:B------:R0:W-:Y:S04]  /*233c0*/  STL.64 [R1+0x70], R24 ;  /* 0x0000701801007387 */ /* 0x0001e80000100a00 */
[----:B------:R1:W-:Y:S04]  /*233d0*/  STL.64 [R1+0x78], R26 ;  /* 0x0000781a01007387 */ /* 0x0003e80000100a00 */
[----:B0-----:R-:W3:Y:S04]  /*233e0*/  LDL.LU R24, [R1+0xf0] ;  /* 0x0000f00001187983 */ /* 0x001ee80000300800 */
[----:B------:R-:W3:Y:S04]  /*233f0*/  LDL.LU R25, [R1+0xf4] ;  /* 0x0000f40001197983 */ /* 0x000ee80000300800 */
[----:B-1----:R-:W4:Y:S01]  /*23400*/  LDL.LU R26, [R1+0xf8] ;  /* 0x0000f800011a7983 */ /* 0x002f220000300800 */
[----:B------:R-:W-:-:S03]  /*23410*/  IMAD.MOV.U32 R27, RZ, RZ, R3 ;  /* 0x000000ffff1b7224 */ /* 0x000fc600078e0003 */
[----:B------:R-:W5:Y:S01]  /*23420*/  LDL.LU R3, [R1+0x1970] ;  /* 0x0019700001037983 */ /* 0x000f620000300800 */
[----:B------:R-:W-:Y:S03]  /*23430*/  HMMA.16816.F32 R12, R4, R14, R16 ;  /* 0x0000000e040c723c */ /* 0x000fe60000001810 */
[----:B----4-:R-:W-:Y:S04]  /*23440*/  STL.64 [R1+0x1950], R26 ;  /* 0x0019501a01007387 */ /* 0x010fe80000100a00 */
[----:B---3--:R0:W-:Y:S04]  /*23450*/  STL.64 [R1+0x1948], R24 ;  /* 0x0019481801007387 */ /* 0x0081e80000100a00 */
[----:B0-----:R-:W3:Y:S04]  /*23460*/  LDL.LU.64 R24, [R1+0x190] ;  /* 0x0001900001187983 */ /* 0x001ee80000300a00 */
[----:B------:R-:W2:Y:S04]  /*23470*/  LDL.LU R4, [R1+0x120] ;  /* 0x0001200001047983 */ /* 0x000ea80000300800 */
[----:B------:R-:W2:Y:S04]  /*23480*/  LDL.LU R5, [R1+0x124] ;  /* 0x0001240001057983 */ /* 0x000ea80000300800 */
[----:B------:R-:W2:Y:S04]  /*23490*/  LDL.LU R6, [R1+0x128] ;  /* 0x0001280001067983 */ /* 0x000ea80000300800 */
[----:B------:R-:W4:Y:S01]  /*234a0*/  LDL.LU.64 R16, [R1+0x230] ;  /* 0x0002300001107983 */ /* 0x000f220000300a00 */
[----:B-----5:R-:W-:-:S03]  /*234b0*/  MOV R7, R3 ;  /* 0x0000000300077202 */ /* 0x020fc60000000f00 */
[----:B----4-:R0:W-:Y:S04]  /*234c0*/  STL.64 [R1+0x1928], R16 ;  /* 0x0019281001007387 */ /* 0x0101e80000100a00 */
[----:B0-----:R-:W4:Y:S04]  /*234d0*/  LDL.LU.64 R16, [R1+0x200] ;  /* 0x0002000001107983 */ /* 0x001f280000300a00 */
[----:B------:R-:W-:Y:S04]  /*234e0*/  STL.64 [R1+0x1840], R14 ;  /* 0x0018400e01007387 */ /* 0x000fe80000100a00 */
[----:B------:R2:W-:Y:S02]  /*234f0*/  STL.64 [R1+0x1838], R12 ;  /* 0x0018380c01007387 */ /* 0x0005e40000100a00 */
[----:B--2---:R-:W-:Y:S01]  /*23500*/  HMMA.16816.F32 R12, R20, R8, R4 ;  /* 0x00000008140c723c */ /* 0x004fe20000001804 */
[----:B------:R-:W-:Y:S01]  /*23510*/  IMAD.MOV.U32 R6, RZ, RZ, R9 ;  /* 0x000000ffff067224 */ /* 0x000fe200078e0009 */
[----:B------:R-:W-:-:S02]  /*23520*/  MOV R7, R8 ;  /* 0x0000000800077202 */ /* 0x000fc40000000f00 */
[----:B------:R-:W2:-:S15]  /*23530*/  LDL.LU.64 R8, [R1+0x1968] ;  /* 0x0019680001087983 */ /* 0x000e9e0000300a00 */
[----:B------:R-:W-:Y:S01]  /*23540*/  STL [R1+0x40], R12 ;  /* 0x0000400c01007387 */ /* 0x000fe20000100800 */
[----:B------:R-:W-:-:S03]  /*23550*/  IMAD.MOV.U32 R28, RZ, RZ, R15 ;  /* 0x000000ffff1c7224 */ /* 0x000fc600078e000f */
[----:B------:R-:W5:Y:S04]  /*23560*/  LDL.LU R15, [R1+0x2a8] ;  /* 0x0002a800010f7983 */ /* 0x000f680000300800 */
[----:B------:R0:W-:Y:S04]  /*23570*/  STL [R1+0x1904], R6 ;  /* 0x0019040601007387 */ /* 0x0001e80000100800 */
[----:B------:R1:W-:Y:S04]  /*23580*/  STL [R1+0x1900], R7 ;  /* 0x0019000701007387 */ /* 0x0003e80000100800 */
[----:B------:R-:W2:Y:S04]  /*23590*/  LDL.LU R4, [R1+0x110] ;  /* 0x0001100001047983 */ /* 0x000ea80000300800 */
[----:B------:R-:W2:Y:S04]  /*235a0*/  LDL.LU R5, [R1+0x114] ;  /* 0x0001140001057983 */ /* 0x000ea80000300800 */
[----:B0-----:R-:W2:Y:S04]  /*235b0*/  LDL.LU R6, [R1+0x118] ;  /* 0x0001180001067983 */ /* 0x001ea80000300800 */
[----:B-1----:R-:W2:Y:S01]  /*235c0*/  LDL.LU R7, [R1+0x11c] ;  /* 0x00011c0001077983 */ /* 0x002ea20000300800 */
[----:B------:R-:W-:-:S02]  /*235d0*/  MOV R29, R14 ;  /* 0x0000000e001d7202 */ /* 0x000fc40000000f00 */
[----:B------:R-:W-:Y:S01]  /*235e0*/  MOV R3, R13 ;  /* 0x0000000d00037202 */ /* 0x000fe20000000f00 */
[----:B------:R-:W-:Y:S04]  /*235f0*/  STL [R1+0x1850], R28 ;  /* 0x0018501c01007387 */ /* 0x000fe80000100800 */
[----:B------:R-:W-:Y:S04]  /*23600*/  STL [R1+0x184c], R29 ;  /* 0x00184c1d01007387 */ /* 0x000fe80000100800 */
[----:B------:R-:W-:Y:S01]  /*23610*/  STL [R1+0x1848], R3 ;  /* 0x0018480301007387 */ /* 0x000fe20000100800 */
[----:B--2---:R-:W-:-:S15]  /*23620*/  HMMA.16816.F32 R4, R20, R8, R4 ;  /* 0x000000081404723c */ /* 0x004fde0000001804 */
[----:B------:R-:W-:-:S04]  /*23630*/  NOP ;  /* 0x0000000000007918 */ /* 0x000fc80000000000 */
[----:B------:R0:W-:Y:S04]  /*23640*/  STL.64 [R1+0x30], R4 ;  /* 0x0000300401007387 */ /* 0x0001e80000100a00 */
[----:B------:R3:W-:Y:S04]  /*23650*/  STL.64 [R1+0x38], R6 ;  /* 0x0000380601007387 */ /* 0x0007e80000100a00 */
[----:B------:R-:W2:Y:S01]  /*23660*/  LDL.LU.64 R10, [R1+0x1960] ;  /* 0x00196000010a7983 */ /* 0x000ea20000300a00 */
[----:B0-----:R-:W-:Y:S02]  /*23670*/  MOV R5, R8 ;  /* 0x0000000800057202 */ /* 0x001fe40000000f00 */
[----:B------:R-:W-:-:S02]  /*23680*/  MOV R4, R9 ;  /* 0x0000000900047202 */ /* 0x000fc40000000f00 */
[----:B------:R-:W2:Y:S01]  /*23690*/  LDL.LU.64 R8, [R1+0x1958] ;  /* 0x0019580001087983 */ /* 0x000ea20000300a00 */
[----:B---3--:R-:W-:Y:S01]  /*236a0*/  IMAD.MOV.U32 R6, RZ, RZ, R24 ;  /* 0x000000ffff067224 */ /* 0x008fe200078e0018 */
[----:B------:R-:W-:Y:S02]  /*236b0*/  MOV R7, R25 ;  /* 0x0000001900077202 */ /* 0x000fe40000000f00 */
[----:B------:R-:W3:Y:S01]  /*236c0*/  LDL.LU.64 R26, [R1+0x1950] ;  /* 0x00195000011a7983 */ /* 0x000ee20000300a00 */
[----:B--2---:R-:W-:Y:S03]  /*236d0*/  HMMA.16816.F32 R8, R20, R24, R8 ;  /* 0x000000181408723c */ /* 0x004fe60000001808 */
[----:B------:R-:W3:-:S15]  /*236e0*/  LDL.LU.64 R24, [R1+0x1948] ;  /* 0x0019480001187983 */ /* 0x000ede0000300a00 */
[----:B------:R-:W-:Y:S01]  /*236f0*/  NOP ;  /* 0x0000000000007918 */ /* 0x000fe20000000000 */
[----:B------:R-:W-:Y:S01]  /*23700*/  MOV R28, R9 ;  /* 0x00000009001c7202 */ /* 0x000fe20000000f00 */
[----:B------:R0:W-:Y:S04]  /*23710*/  STL [R1+0x20], R8 ;  /* 0x0000200801007387 */ /* 0x0001e80000100800 */
[----:B0-----:R-:W3:Y:S01]  /*23720*/  LDL.LU.64 R8, [R1+0x1940] ;  /* 0x0019400001087983 */ /* 0x001ee20000300a00 */
[----:B------:R-:W-:Y:S01]  /*23730*/  MOV R3, R11 ;  /* 0x0000000b00037202 */ /* 0x000fe20000000f00 */
[----:B------:R-:W-:-:S04]  /*23740*/  IMAD.MOV.U32 R29, RZ, RZ, R10 ;  /* 0x000000ffff1d7224 */ /* 0x000fc800078e000a */
[----:B------:R-:W-:Y:S04]  /*23750*/  STL [R1+0x185c], R3 ;  /* 0x00185c0301007387 */ /* 0x000fe80000100800 */
[----:B------:R-:W-:Y:S04]  /*23760*/  STL [R1+0x1858], R29 ;  /* 0x0018581d01007387 */ /* 0x000fe80000100800 */
[----:B------:R-:W-:Y:S01]  /*23770*/  STL [R1+0x1854], R28 ;  /* 0x0018541c01007387 */ /* 0x000fe20000100800 */
[----:B---3--:R-:W-:-:S15]  /*23780*/  HMMA.16816.F32 R24, R20, R8, R24 ;  /* 0x000000081418723c */ /* 0x008fde0000001818 */
[----:B------:R-:W-:-:S04]  /*23790*/  NOP ;  /* 0x0000000000007918 */ /* 0x000fc80000000000 */
[----:B------:R-:W-:Y:S04]  /*237a0*/  STL.64 [R1+0x10], R24 ;  /* 0x0000101801007387 */ /* 0x000fe80000100a00 */
[----:B------:R0:W-:Y:S04]  /*237b0*/  STL.64 [R1+0x18], R26 ;  /* 0x0000181a01007387 */ /* 0x0001e80000100a00 */
[----:B0-----:R-:W2:Y:S04]  /*237c0*/  LDL.LU.64 R26, [R1+0x1938] ;  /* 0x00193800011a7983 */ /* 0x001ea80000300a00 */
[----:B------:R-:W2:Y:S01]  /*237d0*/  LDL.LU.64 R24, [R1+0x1930] ;  /* 0x0019300001187983 */ /* 0x000ea20000300a00 */
[----:B------:R-:W-:Y:S01]  /*237e0*/  MOV R13, R8 ;  /* 0x00000008000d7202 */ /* 0x000fe20000000f00 */
[----:B------:R-:W-:Y:S01]  /*237f0*/  IMAD.MOV.U32 R12, RZ, RZ, R9 ;  /* 0x000000ffff0c7224 */ /* 0x000fe200078e0009 */
[----:B----4-:R-:W-:Y:S01]  /*23800*/  MOV R14, R17 ;  /* 0x00000011000e7202 */ /* 0x010fe20000000f00 */
[----:B--2---:R-:W-:Y:S01]  /*23810*/  HMMA.16816.F32 R8, R20, R16, R24 ;  /* 0x000000101408723c */ /* 0x004fe20000001818 */
[----:B------:R-:W-:-:S02]  /*23820*/  MOV R24, R16 ;  /* 0x0000001000187202 */ /* 0x000fc40000000f00 */
[----:B------:R-:W2:-:S15]  /*23830*/  LDL.LU.64 R16, [R1+0x1928] ;  /* 0x0019280001107983 */ /* 0x000e9e0000300a00 */
[----:B------:R-:W-:Y:S01]  /*23840*/  NOP ;  /* 0x0000000000007918 */ /* 0x000fe20000000000 */
[----:B------:R-:W-:Y:S01]  /*23850*/  MOV R29, R10 ;  /* 0x0000000a001d7202 */ /* 0x000fe20000000f00 */
[----:B------:R0:W-:Y:S01]  /*23860*/  STL [R1], R8 ;  /* 0x0000000801007387 */ /* 0x0001e20000100800 */
[----:B------:R-:W-:Y:S01]  /*23870*/  MOV R28, R11 ;  /* 0x0000000b001c7202 */ /* 0x000fe20000000f00 */
[----:B------:R-:W-:Y:S02]  /*23880*/  IMAD.MOV.U32 R3, RZ, RZ, R9 ;  /* 0x000000ffff037224 */ /* 0x000fe400078e0009 */
[----:B------:R-:W3:Y:S04]  /*23890*/  LDL.LU.64 R10, [R1+0x1920] ;  /* 0x00192000010a7983 */ /* 0x000ee80000300a00 */
[----:B0-----:R-:W3:Y:S04]  /*238a0*/  LDL.LU.64 R8, [R1+0x1918] ;  /* 0x0019180001087983 */ /* 0x001ee80000300a00 */
[----:B------:R-:W4:Y:S01]  /*238b0*/  LDL.LU.64 R18, [R1+0x1910] ;  /* 0x0019100001127983 */ /* 0x000f220000300a00 */
[----:B--2---:R-:W-:Y:S01]  /*238c0*/  IMAD.MOV.U32 R0, RZ, RZ, R16 ;  /* 0x000000ffff007224 */ /* 0x004fe200078e0010 */
[----:B------:R-:W-:Y:S01]  /*238d0*/  MOV R2, R17 ;  /* 0x0000001100027202 */ /* 0x000fe20000000f00 */
[----:B---3--:R-:W-:Y:S01]  /*238e0*/  HMMA.16816.F32 R8, R20, R16, R8 ;  /* 0x000000101408723c */ /* 0x008fe20000001808 */
[----:B------:R-:W2:-:S15]  /*238f0*/  LDL.LU.64 R16, [R1+0x1908] ;  /* 0x0019080001107983 */ /* 0x000e9e0000300a00 */
[----:B------:R-:W-:-:S03]  /*23900*/  NOP ;  /* 0x0000000000007918 */ /* 0x000fc60000000000 */
[----:B------:R0:W-:Y:S04]  /*23910*/  STL.64 [R1+0x17c0], R10 ;  /* 0x0017c00a01007387 */ /* 0x0001e80000100a00 */
[----:B------:R1:W-:Y:S04]  /*23920*/  STL.64 [R1+0x17b8], R8 ;  /* 0x0017b80801007387 */ /* 0x0003e80000100a00 */
[----:B0-----:R-:W3:Y:S04]  /*23930*/  LDL R10, [R1+0x208] ;  /* 0x00020800010a7983 */ /* 0x001ee80000100800 */
[----:B------:R-:W3:Y:S01]  /*23940*/  LDL R11, [R1+0x20c] ;  /* 0x00020c00010b7983 */ /* 0x000ee20000100800 */
[----:B-1----:R-:W-:Y:S01]  /*23950*/  MOV R8, R24 ;  /* 0x0000001800087202 */ /* 0x002fe20000000f00 */
[----:B------:R-:W-:-:S02]  /*23960*/  IMAD.MOV.U32 R9, RZ, RZ, R14 ;  /* 0x000000ffff097224 */ /* 0x000fc400078e000e */
[----:B-----5:R-:W0:Y:S04]  /*23970*/  LDSM.16.M88.4 R24, [R15+UR6+0x29080] ;  /* 0x029080060f18783b */ /* 0x020e280008000200 */
[----:B---3--:R-:W-:Y:S04]  /*23980*/  STL.64 [R1+0x1878], R10 ;  /* 0x0018780a01007387 */ /* 0x008fe80000100a00 */
[----:B------:R1:W-:Y:S02]  /*23990*/  STL.64 [R1+0x1870], R8 ;  /* 0x0018700801007387 */ /* 0x0003e40000100a00 */
[----:B-1----:R-:W-:-:S02]  /*239a0*/  MOV R8, R13 ;  /* 0x0000000d00087202 */ /* 0x002fc40000000f00 */
[----:B------:R-:W-:-:S05]  /*239b0*/  MOV R9, R12 ;  /* 0x0000000c00097202 */ /* 0x000fca0000000f00 */
[----:B------:R1:W-:Y:S04]  /*239c0*/  STL.64 [R1+0x1890], R8 ;  /* 0x0018900801007387 */ /* 0x0003e80000100a00 */
[----:B------:R-:W3:Y:S04]  /*239d0*/  LDL.LU R12, [R1+0x90] ;  /* 0x00009000010c7983 */ /* 0x000ee80000300800 */
[----:B------:R-:W3:Y:S04]  /*239e0*/  LDL.LU R13, [R1+0x94] ;  /* 0x00009400010d7983 */ /* 0x000ee80000300800 */
[----:B------:R-:W5:Y:S04]  /*239f0*/  LDL.LU R14, [R1+0x98] ;  /* 0x00009800010e7983 */ /* 0x000f680000300800 */
[----:B------:R-:W5:Y:S01]  /*23a00*/  LDL.LU R15, [R1+0x9c] ;  /* 0x00009c00010f7983 */ /* 0x000f620000300800 */
[----:B-1----:R-:W-:Y:S01]  /*23a10*/  IMAD.MOV.U32 R8, RZ, RZ, R6 ;  /* 0x000000ffff087224 */ /* 0x002fe200078e0006 */
[----:B------:R-:W-:-:S02]  /*23a20*/  MOV R9, R7 ;  /* 0x0000000700097202 */ /* 0x000fc40000000f00 */
[----:B------:R-:W2:Y:S04]  /*23a30*/  LDL.LU R6, [R1+0x1904] ;  /* 0x0019040001067983 */ /* 0x000ea80000300800 */
[----:B------:R-:W2:Y:S04]  /*23a40*/  LDL.LU R7, [R1+0x1900] ;  /* 0x0019000001077983 */ /* 0x000ea80000300800 */
[----:B------:R1:W-:Y:S02]  /*23a50*/  STL.64 [R1+0x18a8], R8 ;  /* 0x0018a80801007387 */ /* 0x0003e40000100a00 */
[----:B-1----:R-:W-:Y:S01]  /*23a60*/  IMAD.MOV.U32 R8, RZ, RZ, R5 ;  /* 0x000000ffff087224 */ /* 0x002fe200078e0005 */
[----:B------:R-:W-:Y:S01]  /*23a70*/  MOV R9, R4 ;  /* 0x0000000400097202 */ /* 0x000fe20000000f00 */
[----:B-----5:R2:W-:Y:S04]  /*23a80*/  STL.64 [R1+0x1888], R14 ;  /* 0x0018880e01007387 */ /* 0x0205e80000100a00 */
[----:B---3--:R4:W-:Y:S04]  /*23a90*/  STL.64 [R1+0x1880], R12 ;  /* 0x0018800c01007387 */ /* 0x0089e80000100a00 */
[----:B------:R-:W3:Y:S04]  /*23aa0*/  LDL R4, [R1+0x1e0] ;  /* 0x0001e00001047983 */ /* 0x000ee80000100800 */
[----:B------:R-:W3:Y:S01]  /*23ab0*/  LDL R5, [R1+0x1e4] ;  /* 0x0001e40001057983 */ /* 0x000ee20000100800 */
[----:B--2---:R-:W-:-:S02]  /*23ac0*/  MOV R15, R16 ;  /* 0x00000010000f7202 */ /* 0x004fc40000000f00 */
[----:B------:R-:W-:Y:S01]  /*23ad0*/  MOV R14, R17 ;  /* 0x00000011000e7202 */ /* 0x000fe20000000f00 */
[----:B------:R-:W2:Y:S01]  /*23ae0*/  LDL.LU R16, [R1+0xe0] ;  /* 0x0000e00001107983 */ /* 0x000ea20000300800 */
[----:B----4-:R-:W-:-:S03]  /*23af0*/  IMAD.MOV.U32 R13, RZ, RZ, R18 ;  /* 0x000000ffff0d7224 */ /* 0x010fc600078e0012 */
[----:B------:R-:W2:Y:S01]  /*23b00*/  LDL.LU R17, [R1+0xe4] ;  /* 0x0000e40001117983 */ /* 0x000ea20000300800 */
[----:B------:R-:W-:-:S03]  /*23b10*/  MOV R12, R19 ;  /* 0x00000013000c7202 */ /* 0x000fc60000000f00 */
[----:B------:R-:W4:Y:S04]  /*23b20*/  LDL.LU R18, [R1+0xe8] ;  /* 0x0000e80001127983 */ /* 0x000f280000300800 */
[----:B------:R-:W4:Y:S04]  /*23b30*/  LDL.LU R19, [R1+0xec] ;  /* 0x0000ec0001137983 */ /* 0x000f280000300800 */
[----:B----4-:R-:W-:Y:S04]  /*23b40*/  STL.64 [R1+0x18f8], R18 ;  /* 0x0018f81201007387 */ /* 0x010fe80000100a00 */
[----:B--2---:R1:W-:Y:S04]  /*23b50*/  STL.64 [R1+0x18f0], R16 ;  /* 0x0018f01001007387 */ /* 0x0043e80000100a00 */
[----:B-1----:R-:W3:Y:S04]  /*23b60*/  LDL.LU R16, [R1+0x160] ;  /* 0x0001600001107983 */ /* 0x002ee80000300800 */
[----:B------:R-:W3:Y:S04]  /*23b70*/  LDL.LU R17, [R1+0x164] ;  /* 0x0001640001117983 */ /* 0x000ee80000300800 */
[----:B------:R-:W3:Y:S04]  /*23b80*/  LDL.LU R18, [R1+0x168] ;  /* 0x0001680001127983 */ /* 0x000ee80000300800 */
[----:B------:R-:W3:Y:S04]  /*23b90*/  LDL.LU R19, [R1+0x16c] ;  /* 0x00016c0001137983 */ /* 0x000ee80000300800 */
[----:B------:R-:W-:Y:S04]  /*23ba0*/  STL.64 [R1+0x18c0], R8 ;  /* 0x0018c00801007387 */ /* 0x000fe80000100a00 */
[----:B------:R-:W-:Y:S04]  /*23bb0*/  STL.64 [R1+0x18a0], R14 ;  /* 0x0018a00e01007387 */ /* 0x000fe80000100a00 */
[----:B------:R1:W-:Y:S04]  /*23bc0*/  STL.64 [R1+0x1898], R12 ;  /* 0x0018980c01007387 */ /* 0x0003e80000100a00 */
[----:B-1----:R-:W2:Y:S04]  /*23bd0*/  LDL.LU R12, [R1+0xb0] ;  /* 0x0000b000010c7983 */ /* 0x002ea80000300800 */
[----:B------:R-:W2:Y:S04]  /*23be0*/  LDL.LU R13, [R1+0xb4] ;  /* 0x0000b400010d7983 */ /* 0x000ea80000300800 */
[----:B------:R-:W4:Y:S04]  /*23bf0*/  LDL.LU R14, [R1+0xb8] ;  /* 0x0000b800010e7983 */ /* 0x000f280000300800 */
[----:B------:R-:W4:Y:S04]  /*23c00*/  LDL.LU R15, [R1+0xbc] ;  /* 0x0000bc00010f7983 */ /* 0x000f280000300800 */
[----:B----4-:R-:W-:Y:S04]  /*23c10*/  STL.64 [R1+0x18b8], R14 ;  /* 0x0018b80e01007387 */ /* 0x010fe80000100a00 */
[----:B--2---:R1:W-:Y:S04]  /*23c20*/  STL.64 [R1+0x18b0], R12 ;  /* 0x0018b00c01007387 */ /* 0x0043e80000100a00 */
[----:B-1----:R-:W2:Y:S04]  /*23c30*/  LDL.LU R12, [R1+0xc0] ;  /* 0x0000c000010c7983 */ /* 0x002ea80000300800 */
[----:B------:R-:W2:Y:S04]  /*23c40*/  LDL.LU R13, [R1+0xc4] ;  /* 0x0000c400010d7983 */ /* 0x000ea80000300800 */
[----:B------:R-:W4:Y:S04]  /*23c50*/  LDL.LU R14, [R1+0xc8] ;  /* 0x0000c800010e7983 */ /* 0x000f280000300800 */
[----:B------:R-:W4:Y:S01]  /*23c60*/  LDL.LU R15, [R1+0xcc] ;  /* 0x0000cc00010f7983 */ /* 0x000f220000300800 */
[----:B------:R-:W-:Y:S01]  /*23c70*/  MOV R8, R7 ;  /* 0x0000000700087202 */ /* 0x000fe20000000f00 */
[----:B------:R-:W-:-:S02]  /*23c80*/  IMAD.MOV.U32 R9, RZ, RZ, R6 ;  /* 0x000000ffff097224 */ /* 0x000fc400078e0006 */
[----:B---3--:R-:W-:Y:S01]  /*23c90*/  HMMA.16816.F32 R4, R20, R4, R16 ;  /* 0x000000041404723c */ /* 0x008fe20000001810 */
[----:B----4-:R-:W-:Y:S04]  /*23ca0*/  STL.64 [R1+0x18d0], R14 ;  /* 0x0018d00e01007387 */ /* 0x010fe80000100a00 */
[----:B--2---:R1:W-:Y:S04]  /*23cb0*/  STL.64 [R1+0x18c8], R12 ;  /* 0x0018c80c01007387 */ /* 0x0043e80000100a00 */
[----:B-1----:R-:W2:Y:S04]  /*23cc0*/  LDL.LU R12, [R1+0xd0] ;  /* 0x0000d000010c7983 */ /* 0x002ea80000300800 */
[----:B------:R-:W2:Y:S04]  /*23cd0*/  LDL.LU R13, [R1+0xd4] ;  /* 0x0000d400010d7983 */ /* 0x000ea80000300800 */
[----:B------:R-:W2:Y:S04]  /*23ce0*/  LDL.LU R14, [R1+0xd8] ;  /* 0x0000d800010e7983 */ /* 0x000ea80000300800 */
[----:B------:R-:W2:Y:S04]  /*23cf0*/  LDL.LU R15, [R1+0xdc] ;  /* 0x0000dc00010f7983 */ /* 0x000ea80000300800 */
[----:B0-----:R-:W-:Y:S04]  /*23d00*/  STL.64 [R1+0x1790], R26 ;  /* 0x0017901a01007387 */ /* 0x001fe80000100a00 */
[----:B------:R0:W-:Y:S04]  /*23d10*/  STL.64 [R1+0x1788], R24 ;  /* 0x0017881801007387 */ /* 0x0001e80000100a00 */
[----:B0-----:R-:W3:Y:S04]  /*23d20*/  LDL.LU R24, [R1+0x220] ;  /* 0x0002200001187983 */ /* 0x001ee80000300800 */
[----:B------:R-:W3:Y:S04]  /*23d30*/  LDL.LU R25, [R1+0x224] ;  /* 0x0002240001197983 */ /* 0x000ee80000300800 */
[----:B------:R-:W4:Y:S04]  /*23d40*/  LDL R26, [R1+0x228] ;  /* 0x00022800011a7983 */ /* 0x000f280000100800 */
[----:B------:R-:W4:Y:S04]  /*23d50*/  LDL R27, [R1+0x22c] ;  /* 0x00022c00011b7983 */ /* 0x000f280000100800 */
[----:B------:R-:W3:Y:S04]  /*23d60*/  LDL.LU.64 R18, [R1+0x18f8] ;  /* 0x0018f80001127983 */ /* 0x000ee80000300a00 */
[----:B------:R-:W3:Y:S04]  /*23d70*/  LDL.LU.64 R16, [R1+0x18f0] ;  /* 0x0018f00001107983 */ /* 0x000ee80000300a00 */
[----:B------:R-:W-:Y:S04]  /*23d80*/  STL.64 [R1+0x17b0], R6 ;  /* 0x0017b00601007387 */ /* 0x000fe80000100a00 */
[----:B------:R0:W-:Y:S02]  /*23d90*/  STL.64 [R1+0x17a8], R4 ;  /* 0x0017a80401007387 */ /* 0x0001e40000100a00 */
[----:B0-----:R-:W-:-:S02]  /*23da0*/  MOV R4, R0 ;  /* 0x0000000000047202 */ /* 0x001fc40000000f00 */
[----:B------:R-:W-:Y:S01]  /*23db0*/  MOV R5, R2 ;  /* 0x0000000200057202 */ /* 0x000fe20000000f00 */
[----:B------:R-:W5:Y:S04]  /*23dc0*/  LDL.LU R0, [R1+0x18ec] ;  /* 0x0018ec0001007983 */ /* 0x000f680000300800 */
[----:B------:R-:W2:Y:S04]  /*23dd0*/  LDL.LU R2, [R1+0x18e8] ;  /* 0x0018e80001027983 */ /* 0x000ea80000300800 */
[----:B------:R-:W2:Y:S04]  /*23de0*/  LDL R6, [R1+0x238] ;  /* 0x0002380001067983 */ /* 0x000ea80000100800 */
[----:B------:R-:W2:Y:S01]  /*23df0*/  LDL R7, [R1+0x23c] ;  /* 0x00023c0001077983 */ /* 0x000ea20000100800 */
[----:B---3--:R-:W-:Y:S03]  /*23e00*/  HMMA.16816.F32 R20, R20, R24, R16 ;  /* 0x000000181414723c */ /* 0x008fe60000001810 */
[----:B------:R-:W2:Y:S04]  /*23e10*/  LDL.LU.64 R18, [R1+0x18e0] ;  /* 0x0018e00001127983 */ /* 0x000ea80000300a00 */
[----:B------:R-:W2:Y:S04]  /*23e20*/  LDL.LU.64 R16, [R1+0x18d8] ;  /* 0x0018d80001107983 */ /* 0x000ea80000300a00 */
[----:B----4-:R-:W-:Y:S04]  /*23e30*/  STL.64 [R1+0x1868], R26 ;  /* 0x0018681a01007387 */ /* 0x010fe80000100a00 */
[----:B------:R0:W-:Y:S04]  /*23e40*/  STL.64 [R1+0x1860], R24 ;  /* 0x0018601801007387 */ /* 0x0001e80000100a00 */
[----:B0-----:R-:W3:Y:S04]  /*23e50*/  LDL.LU R24, [R1+0x80] ;  /* 0x0000800001187983 */ /* 0x001ee80000300800 */
[----:B------:R-:W3:Y:S04]  /*23e60*/  LDL.LU R25, [R1+0x84] ;  /* 0x0000840001197983 */ /* 0x000ee80000300800 */
[----:B------:R-:W-:Y:S04]  /*23e70*/  STL.64 [R1+0x17a0], R22 ;  /* 0x0017a01601007387 */ /* 0x000fe80000100a00 */
[----:B------:R0:W-:Y:S04]  /*23e80*/  STL.64 [R1+0x1798], R20 ;  /* 0x0017981401007387 */ /* 0x0001e80000100a00 */
[----:B0-----:R-:W4:Y:S04]  /*23e90*/  LDL.LU.64 R20, [R1+0x1e0] ;  /* 0x0001e00001147983 */ /* 0x001f280000300a00 */
[----:B------:R-:W3:Y:S01]  /*23ea0*/  LDL.LU.64 R22, [R1+0x1e8] ;  /* 0x0001e80001167983 */ /* 0x000ee20000300a00 */
[----:B--2---:R-:W-:Y:S03]  /*23eb0*/  HMMA.16816.F32 R8, R16, R8, R12 ;  /* 0x000000081008723c */ /* 0x004fe6000000180c */
[----:B------:R-:W2:Y:S04]  /*23ec0*/  LDL.LU.64 R14, [R1+0x18d0] ;  /* 0x0018d000010e7983 */ /* 0x000ea80000300a00 */
[----:B------:R-:W2:-:S12]  /*23ed0*/  LDL.LU.64 R12, [R1+0x18c8] ;  /* 0x0018c800010c7983 */ /* 0x000e980000300a00 */
[----:B------:R0:W-:Y:S04]  /*23ee0*/  STL.64 [R1+0xe0], R8 ;  /* 0x0000e00801007387 */ /* 0x0001e80000100a00 */
[----:B------:R2:W-:Y:S04]  /*23ef0*/  STL.64 [R1+0xe8], R10 ;  /* 0x0000e80a01007387 */ /* 0x0005e80000100a00 */
[----:B0-----:R-:W2:Y:S02]  /*23f00*/  LDL.LU.64 R8, [R1+0x18c0] ;  /* 0x0018c00001087983 */ /* 0x001ea40000300a00 */
[----:B--2---:R-:W-:Y:S02]  /*23f10*/  HMMA.16816.F32 R8, R16, R8, R12 ;  /* 0x000000081008723c */ /* 0x004fe4000000180c */
[----:B------:R-:W2:Y:S04]  /*23f20*/  LDL.LU.64 R14, [R1+0x18b8] ;  /* 0x0018b800010e7983 */ /* 0x000ea80000300a00 */
[----:B------:R-:W2:-:S13]  /*23f30*/  LDL.LU.64 R12, [R1+0x18b0] ;  /* 0x0018b000010c7983 */ /* 0x000e9a0000300a00 */
        /* <DEDUP_REMOVED lines=8> */
[----:B0-----:R-:W2:Y:S01]  /*23fc0*/  LDL.LU.64 R8, [R1+0x1890] ;  /* 0x0018900001087983 */ /* 0x001ea20000300a00 */
[----:B------:R-:W-:Y:S01]  /*23fd0*/  IMAD.MOV.U32 R26, RZ, RZ, R2 ;  /* 0x000000ffff1a7224 */ /* 0x000fe200078e0002 */
[----:B-----5:R-:W-:Y:S01]  /*23fe0*/  MOV R27, R0 ;  /* 0x00000000001b7202 */ /* 0x020fe20000000f00 */
[----:B--2---:R-:W-:Y:S01]  /*23ff0*/  HMMA.16816.F32 R8, R16, R8, R12 ;  /* 0x000000081008723c */ /* 0x004fe2000000180c */
[----:B------:R-:W2:Y:S04]  /*24000*/  LDL.LU.64 R14, [R1+0x1888] ;  /* 0x00188800010e7983 */ /* 0x000ea80000300a00 */
[----:B------:R-:W2:-:S14]  /*24010*/  LDL.LU.64 R12, [R1+0x1880] ;  /* 0x00188000010c7983 */ /* 0x000e9c0000300a00 */
[----:B------:R-:W-:Y:S01]  /*24020*/  MOV R2, R10 ;  /* 0x0000000a00027202 */ /* 0x000fe20000000f00 */
[----:B------:R0:W-:Y:S01]  /*24030*/  STL.64 [R1+0x160], R8 ;  /* 0x0001600801007387 */ /* 0x0001e20000100a00 */
[----:B------:R-:W-:-:S03]  /*24040*/  IMAD.MOV.U32 R0, RZ, RZ, R11 ;  /* 0x000000ffff007224 */ /* 0x000fc600078e000b */
[----:B------:R-:W5:Y:S04]  /*24050*/  LDL.LU.64 R10, [R1+0x1878] ;  /* 0x00187800010a7983 */ /* 0x000f680000300a00 */
[----:B0-----:R-:W2:Y:S04]  /*24060*/  LDL.LU.64 R8, [R1+0x1870] ;  /* 0x0018700001087983 */ /* 0x001ea80000300a00 */
[----:B------:R-:W-:Y:S04]  /*24070*/  STL [R1+0x1784], R0 ;  /* 0x0017840001007387 */ /* 0x000fe80000100800 */
[----:B------:R-:W-:Y:S01]  /*24080*/  STL [R1+0x1780], R2 ;  /* 0x0017800201007387 */ /* 0x000fe20000100800 */
[----:B--2---:R-:W-:-:S15]  /*24090*/  HMMA.16816.F32 R12, R16, R8, R12 ;  /* 0x00000008100c723c */ /* 0x004fde000000180c */
[----:B------:R-:W-:-:S04]  /*240a0*/  NOP ;  /* 0x0000000000007918 */ /* 0x000fc80000000000 */
[----:B------:R0:W-:Y:S04]  /*240b0*/  STL.64 [R1+0x130], R12 ;  /* 0x0001300c01007387 */ /* 0x0001e80000100a00 */
[----:B------:R1:W-:Y:S04]  /*240c0*/  STL.64 [R1+0x138], R14 ;  /* 0x0001380e01007387 */ /* 0x0003e80000100a00 */
[----:B0-----:R-:W4:Y:S04]  /*240d0*/  LDL.LU R12, [R1+0x70] ;  /* 0x00007000010c7983 */ /* 0x001f280000300800 */
[----:B------:R-:W4:Y:S04]  /*240e0*/  LDL.LU R13, [R1+0x74] ;  /* 0x00007400010d7983 */ /* 0x000f280000300800 */
[----:B-1----:R-:W4:Y:S04]  /*240f0*/  LDL.LU R14, [R1+0x78] ;  /* 0x00007800010e7983 */ /* 0x002f280000300800 */
[----:B------:R-:W4:Y:S04]  /*24100*/  LDL.LU R15, [R1+0x7c] ;  /* 0x00007c00010f7983 */ /* 0x000f280000300800 */
[----:B-----5:R0:W-:Y:S04]  /*24110*/  STL.64 [R1+0x17d0], R10 ;  /* 0x0017d00a01007387 */ /* 0x0201e80000100a00 */
[----:B0-----:R-:W2:Y:S04]  /*24120*/  LDL.LU.64 R10, [R1+0x1c8] ;  /* 0x0001c800010a7983 */ /* 0x001ea80000300a00 */
[----:B--2---:R0:W-:Y:S04]  /*24130*/  STL.64 [R1+0x17e8], R10 ;  /* 0x0017e80a01007387 */ /* 0x0041e80000100a00 */
[----:B0-----:R-:W2:Y:S04]  /*24140*/  LDL R10, [R1+0x198] ;  /* 0x00019800010a7983 */ /* 0x001ea80000100800 */
[----:B------:R-:W2:Y:S01]  /*24150*/  LDL R11, [R1+0x19c] ;  /* 0x00019c00010b7983 */ /* 0x000ea20000100800 */
[----:B---3--:R-:W-:Y:S03]  /*24160*/  HMMA.16816.F32 R24, R16, R4, R24 ;  /* 0x000000041018723c */ /* 0x008fe60000001818 */
[----:B--2---:R0:W-:Y:S04]  /*24170*/  STL.64 [R1+0x1800], R10 ;  /* 0x0018000a01007387 */ /* 0x0041e80000100a00 */
[----:B0-----:R-:W2:Y:S04]  /*24180*/  LDL.LU.64 R10, [R1+0x158] ;  /* 0x00015800010a7983 */ /* 0x001ea80000300a00 */
[----:B--2---:R0:W-:Y:S04]  /*24190*/  STL.64 [R1+0x1818], R10 ;  /* 0x0018180a01007387 */ /* 0x0041e80000100a00 */
[----:B0-----:R-:W2:Y:S04]  /*241a0*/  LDL.LU.64 R10, [R1+0x68] ;  /* 0x00006800010a7983 */ /* 0x001ea80000300a00 */
[----:B------:R-:W-:Y:S04]  /*241b0*/  STL.64 [R1+0x140], R24 ;  /* 0x0001401801007387 */ /* 0x000fe80000100a00 */
[----:B------:R0:W-:Y:S04]  /*241c0*/  STL.64 [R1+0x148], R26 ;  /* 0x0001481a01007387 */ /* 0x0001e80000100a00 */
[----:B0-----:R-:W3:Y:S04]  /*241d0*/  LDL.LU.64 R26, [R1+0x1868] ;  /* 0x00186800011a7983 */ /* 0x001ee80000300a00 */
[----:B------:R-:W5:Y:S04]  /*241e0*/  LDL.LU.64 R24, [R1+0x1860] ;  /* 0x0018600001187983 */ /* 0x000f680000300a00 */
[----:B------:R0:W-:Y:S04]  /*241f0*/  STL.64 [R1+0x17c8], R6 ;  /* 0x0017c80601007387 */ /* 0x0001e80000100a00 */
[----:B------:R-:W2:Y:S01]  /*24200*/  LDL.LU R4, [R1] ;  /* 0x0000000001047983 */ /* 0x000ea20000300800 */
[----:B------:R-:W-:-:S03]  /*24210*/  MOV R5, R3 ;  /* 0x0000000300057202 */ /* 0x000fc60000000f00 */
[----:B------:R-:W3:Y:S01]  /*24220*/  LDL.LU R3, [R1+0x185c] ;  /* 0x00185c0001037983 */ /* 0x000ee20000300800 */
[----:B0-----:R-:W-:Y:S01]  /*24230*/  MOV R6, R29 ;  /* 0x0000001d00067202 */ /* 0x001fe20000000f00 */
[----:B------:R-:W-:Y:S02]  /*24240*/  IMAD.MOV.U32 R7, RZ, RZ, R28 ;  /* 0x000000ffff077224 */ /* 0x000fe400078e001c */
[----:B------:R-:W3:Y:S04]  /*24250*/  LDL.LU R29, [R1+0x1858] ;  /* 0x00185800011d7983 */ /* 0x000ee80000300800 */
[----:B------:R-:W3:Y:S04]  /*24260*/  LDL.LU R28, [R1+0x1854] ;  /* 0x00185400011c7983 */ /* 0x000ee80000300800 */
[----:B------:R-:W-:Y:S04]  /*24270*/  STL.64 [R1+0x17e0], R6 ;  /* 0x0017e00601007387 */ /* 0x000fe80000100a00 */
[----:B--2---:R0:W-:Y:S04]  /*24280*/  STL.64 [R1+0x17d8], R4 ;  /* 0x0017d80401007387 */ /* 0x0041e80000100a00 */
[----:B0-----:R-:W2:Y:S04]  /*24290*/  LDL.LU R4, [R1+0x10] ;  /* 0x0000100001047983 */ /* 0x001ea80000300800 */
[----:B------:R-:W2:Y:S04]  /*242a0*/  LDL.LU R5, [R1+0x14] ;  /* 0x0000140001057983 */ /* 0x000ea80000300800 */
[----:B------:R-:W2:Y:S04]  /*242b0*/  LDL.LU R6, [R1+0x18] ;  /* 0x0000180001067983 */ /* 0x000ea80000300800 */
[----:B------:R-:W2:Y:S01]  /*242c0*/  LDL.LU R7, [R1+0x1c] ;  /* 0x00001c0001077983 */ /* 0x000ea20000300800 */
[----:B----4-:R-:W-:Y:S03]  /*242d0*/  HMMA.16816.F32 R12, R16, R20, R12 ;  /* 0x00000014100c723c */ /* 0x010fe6000000180c */
[----:B--2---:R-:W-:Y:S04]  /*242e0*/  STL.64 [R1+0x17f8], R6 ;  /* 0x0017f80601007387 */ /* 0x004fe80000100a00 */
[----:B------:R0:W-:Y:S04]  /*242f0*/  STL.64 [R1+0x17f0], R4 ;  /* 0x0017f00401007387 */ /* 0x0001e80000100a00 */
[----:B0-----:R-:W2:Y:S01]  /*24300*/  LDL.LU R4, [R1+0x20] ;  /* 0x0000200001047983 */ /* 0x001ea20000300800 */
[----:B---3--:R-:W-:Y:S01]  /*24310*/  MOV R6, R29 ;  /* 0x0000001d00067202 */ /* 0x008fe20000000f00 */
[----:B------:R-:W-:Y:S01]  /*24320*/  IMAD.MOV.U32 R7, RZ, RZ, R3 ;  /* 0x000000ffff077224 */ /* 0x000fe200078e0003 */
[----:B------:R-:W-:-:S02]  /*24330*/  MOV R5, R28 ;  /* 0x0000001c00057202 */ /* 0x000fc40000000f00 */
[----:B------:R-:W3:Y:S04]  /*24340*/  LDL.LU R28, [R1+0x1850] ;  /* 0x00185000011c7983 */ /* 0x000ee80000300800 */
[----:B------:R-:W4:Y:S04]  /*24350*/  LDL.LU R29, [R1+0x184c] ;  /* 0x00184c00011d7983 */ /* 0x000f280000300800 */
[----:B------:R-:W3:Y:S04]  /*24360*/  LDL.LU R3, [R1+0x1848] ;  /* 0x0018480001037983 */ /* 0x000ee80000300800 */
[----:B------:R-:W-:Y:S04]  /*24370*/  STL.64 [R1+0x1810], R6 ;  /* 0x0018100601007387 */ /* 0x000fe80000100a00 */
[----:B--2---:R0:W-:Y:S04]  /*24380*/  STL.64 [R1+0x1808], R4 ;  /* 0x0018080401007387 */ /* 0x0041e80000100a00 */
[----:B0-----:R-:W2:Y:S04]  /*24390*/  LDL.LU R4, [R1+0x30] ;  /* 0x0000300001047983 */ /* 0x001ea80000300800 */
[----:B------:R-:W2:Y:S04]  /*243a0*/  LDL.LU R5, [R1+0x34] ;  /* 0x0000340001057983 */ /* 0x000ea80000300800 */
[----:B------:R-:W2:Y:S04]  /*243b0*/  LDL.LU R6, [R1+0x38] ;  /* 0x0000380001067983 */ /* 0x000ea80000300800 */
[----:B------:R-:W2:Y:S04]  /*243c0*/  LDL.LU R7, [R1+0x3c] ;  /* 0x00003c0001077983 */ /* 0x000ea80000300800 */
[----:B------:R-:W-:Y:S04]  /*243d0*/  STL.64 [R1+0x120], R12 ;  /* 0x0001200c01007387 */ /* 0x000fe80000100a00 */
[----:B------:R0:W-:Y:S04]  /*243e0*/  STL.64 [R1+0x128], R14 ;  /* 0x0001280e01007387 */ /* 0x0001e80000100a00 */
[----:B0-----:R-:W5:Y:S04]  /*243f0*/  LDL.LU.64 R14, [R1+0x1840] ;  /* 0x00184000010e7983 */ /* 0x001f680000300a00 */
[----:B------:R-:W5:Y:S02]  /*24400*/  LDL.LU.64 R12, [R1+0x1838] ;  /* 0x00183800010c7983 */ /* 0x000f640000300a00 */
[----:B-----5:R-:W-:Y:S02]  /*24410*/  HMMA.16816.F32 R16, R16, R24, R12 ;  /* 0x000000181010723c */ /* 0x020fe4000000180c */
[----:B------:R-:W5:Y:S04]  /*24420*/  LDL.LU.64 R14, [R1+0x1830] ;  /* 0x00183000010e7983 */ /* 0x000f680000300a00 */
[----:B------:R-:W5:-:S13]  /*24430*/  LDL.LU.64 R12, [R1+0x1828] ;  /* 0x00182800010c7983 */ /* 0x000f5a0000300a00 */
[----:B------:R0:W-:Y:S04]  /*24440*/  STL.64 [R1+0x100], R16 ;  /* 0x0001001001007387 */ /* 0x0001e80000100a00 */
[----:B------:R4:W-:Y:S04]  /*24450*/  STL.64 [R1+0x108], R18 ;  /* 0x0001081201007387 */ /* 0x0009e80000100a00 */
[----:B0-----:R-:W5:Y:S01]  /*24460*/  LDL.LU R16, [R1+0x40] ;  /* 0x0000400001107983 */ /* 0x001f620000300800 */
[----:B---3--:R-:W-:Y:S02]  /*24470*/  MOV R17, R3 ;  /* 0x0000000300117202 */ /* 0x008fe40000000f00 */
[----:B----4-:R-:W-:Y:S01]  /*24480*/  MOV R18, R29 ;  /* 0x0000001d00127202 */ /* 0x010fe20000000f00 */
[----:B------:R-:W-:Y:S01]  /*24490*/  IMAD.MOV.U32 R19, RZ, RZ, R28 ;  /* 0x000000ffff137224 */ /* 0x000fe200078e001c */
[----:B------:R-:W3:Y:S06]  /*244a0*/  LDL.LU R3, [R1+0x1820] ;  /* 0x0018200001037983 */ /* 0x000eec0000300800 */
[----:B-----5:R-:W-:-:S15]  /*244b0*/  HMMA.16816.F32 R16, R12, R10, R16 ;  /* 0x0000000a0c10723c */ /* 0x020fde0000001810 */
[----:B------:R-:W-:-:S04]  /*244c0*/  NOP ;  /* 0x0000000000007918 */ /* 0x000fc80000000000 */
[----:B------:R-:W-:Y:S04]  /*244d0*/  STL.64 [R1+0xf0], R16 ;  /* 0x0000f01001007387 */ /* 0x000fe80000100a00 */
[----:B------:R0:W-:Y:S02]  /*244e0*/  STL.64 [R1+0xf8], R18 ;  /* 0x0000f81201007387 */ /* 0x0001e40000100a00 */
[----:B0-----:R-:W-:Y:S02]  /*244f0*/  MOV R19, R10 ;  /* 0x0000000a00137202 */ /* 0x001fe40000000f00 */
[----:B------:R-:W-:Y:S02]  /*24500*/  MOV R18, R11 ;  /* 0x0000000b00127202 */ /* 0x000fe40000000f00 */
[----:B------:R-:W2:Y:S02]  /*24510*/  LDL.LU.64 R10, [R1+0x1818] ;  /* 0x00181800010a7983 */ /* 0x000ea40000300a00 */
[----:B--2---:R-:W-:Y:S01]  /*24520*/  HMMA.16816.F32 R4, R12, R10, R4 ;  /* 0x0000000a0c04723c */ /* 0x004fe20000001804 */
[----:B------:R-:W-:Y:S01]  /*24530*/  IMAD.MOV.U32 R17, RZ, RZ, R10 ;  /* 0x000000ffff117224 */ /* 0x000fe200078e000a */
[----:B------:R-:W-:-:S15]  /*24540*/  MOV R16, R11 ;  /* 0x0000000b00107202 */ /* 0x000fde0000000f00 */
[----:B------:R-:W-:Y:S02]  /*24550*/  NOP ;  /* 0x0000000000007918 */ /* 0x000fe40000000000 */
[----:B------:R-:W-:Y:S04]  /*24560*/  STL.64 [R1+0xd0], R4 ;  /* 0x0000d00401007387 */ /* 0x000fe80000100a00 */
[----:B------:R0:W-:Y:S04]  /*24570*/  STL.64 [R1+0xd8], R6 ;  /* 0x0000d80601007387 */ /* 0x0001e80000100a00 */
[----:B0-----:R-:W2:Y:S04]  /*24580*/  LDL.LU.64 R6, [R1+0x1810] ;  /* 0x0018100001067983 */ /* 0x001ea80000300a00 */
[----:B------:R-:W2:Y:S04]  /*24590*/  LDL.LU.64 R4, [R1+0x1808] ;  /* 0x0018080001047983 */ /* 0x000ea80000300a00 */
[----:B------:R-:W2:Y:S02]  /*245a0*/  LDL.LU.64 R10, [R1+0x1800] ;  /* 0x00180000010a7983 */ /* 0x000ea40000300a00 */
[----:B--2---:R-:W-:Y:S02]  /*245b0*/  HMMA.16816.F32 R8, R12, R10, R4 ;  /* 0x0000000a0c08723c */ /* 0x004fe40000001804 */
[----:B------:R-:W2:Y:S04]  /*245c0*/  LDL.LU.64 R6, [R1+0x17f8] ;  /* 0x0017f80001067983 */ /* 0x000ea80000300a00 */
[----:B------:R-:W2:-:S13]  /*245d0*/  LDL.LU.64 R4, [R1+0x17f0] ;  /* 0x0017f00001047983 */ /* 0x000e9a0000300a00 */
[----:B------:R-:W-:Y:S01]  /*245e0*/  MOV R29, R10 ;  /* 0x0000000a001d7202 */ /* 0x000fe20000000f00 */
[----:B------:R-:W-:Y:S01]  /*245f0*/  STL.64 [R1+0xc0], R8 ;  /* 0x0000c00801007387 */ /* 0x000fe20000100a00 */
[----:B------:R-:W-:-:S03]  /*24600*/  IMAD.MOV.U32 R28, RZ, RZ, R11 ;  /* 0x000000ffff1c7224 */ /* 0x000fc600078e000b */
[----:B------:R-:W2:Y:S04]  /*24610*/  LDL.LU.64 R10, [R1+0x17e8] ;  /* 0x0017e800010a7983 */ /* 0x000ea80000300a00 */
[----:B------:R-:W-:Y:S04]  /*24620*/  STL [R1+0x1734], R29 ;  /* 0x0017341d01007387 */ /* 0x000fe80000100800 */
[----:B------:R-:W-:Y:S01]  /*24630*/  STL [R1+0x1730], R28 ;  /* 0x0017301c01007387 */ /* 0x000fe20000100800 */
[----:B--2---:R-:W-:Y:S01]  /*24640*/  HMMA.16816.F32 R4, R12, R10, R4 ;  /* 0x0000000a0c04723c */ /* 0x004fe20000001804 */
[----:B------:R-:W-:-:S02]  /*24650*/  MOV R0, R10 ;  /* 0x0000000a00007202 */ /* 0x000fc40000000f00 */
[----:B------:R-:W-:-:S15]  /*24660*/  MOV R2, R11 ;  /* 0x0000000b00027202 */ /* 0x000fde0000000f00 */
[----:B------:R-:W-:Y:S01]  /*24670*/  NOP ;  /* 0x0000000000007918 */ /* 0x000fe20000000000 */
[----:B------:R-:W-:Y:S04]  /*24680*/  STL.64 [R1+0xa0], R4 ;  /* 0x0000a00401007387 */ /* 0x000fe80000100a00 */
[----:B------:R0:W-:Y:S04]  /*24690*/  STL.64 [R1+0xa8], R6 ;  /* 0x0000a80601007387 */ /* 0x0001e80000100a00 */
[----:B0-----:R-:W2:Y:S04]  /*246a0*/  LDL.LU.64 R6, [R1+0x17e0] ;  /* 0x0017e00001067983 */ /* 0x001ea80000300a00 */
[----:B------:R-:W2:Y:S04]  /*246b0*/  LDL.LU.64 R4, [R1+0x17d8] ;  /* 0x0017d80001047983 */ /* 0x000ea80000300a00 */
[----:B------:R-:W2:Y:S02]  /*246c0*/  LDL.LU.64 R10, [R1+0x17d0] ;  /* 0x0017d000010a7983 */ /* 0x000ea40000300a00 */
[----:B--2---:R-:W-:Y:S02]  /*246d0*/  HMMA.16816.F32 R8, R12, R10, R4 ;  /* 0x0000000a0c08723c */ /* 0x004fe40000001804 */
[----:B------:R-:W2:-:S15]  /*246e0*/  LDL.LU.64 R6, [R1+0x17c8] ;  /* 0x0017c80001067983 */ /* 0x000e9e0000300a00 */
[----:B------:R-:W-:Y:S02]  /*246f0*/  NOP ;  /* 0x0000000000007918 */ /* 0x000fe40000000000 */
[----:B------:R-:W-:Y:S04]  /*24700*/  STL.64 [R1+0x1d0], R8 ;  /* 0x0001d00801007387 */ /* 0x000fe80000100a00 */
[----:B------:R0:W-:Y:S04]  /*24710*/  STL.64 [R1+0x1d8], R10 ;  /* 0x0001d80a01007387 */ /* 0x0001e80000100a00 */
[----:B0-----:R-:W2:Y:S04]  /*24720*/  LDL.LU.64 R10, [R1+0x17c0] ;  /* 0x0017c000010a7983 */ /* 0x001ea80000300a00 */
[----:B------:R-:W2:Y:S02]  /*24730*/  LDL.LU.64 R8, [R1+0x17b8] ;  /* 0x0017b80001087983 */ /* 0x000ea40000300a00 */
[----:B--2---:R-:W-:Y:S02]  /*24740*/  HMMA.16816.F32 R8, R12, R6, R8 ;  /* 0x000000060c08723c */ /* 0x004fe40000001808 */
[----:B------:R-:W2:Y:S04]  /*24750*/  LDL.LU.64 R6, [R1+0x17b0] ;  /* 0x0017b00001067983 */ /* 0x000ea80000300a00 */
[----:B------:R-:W2:-:S13]  /*24760*/  LDL.LU.64 R4, [R1+0x17a8] ;  /* 0x0017a80001047983 */ /* 0x000e9a0000300a00 */
[----:B------:R-:W-:Y:S01]  /*24770*/  MOV R28, R11 ;  /* 0x0000000b001c7202 */ /* 0x000fe20000000f00 */
[----:B------:R-:W-:Y:S01]  /*24780*/  IMAD.MOV.U32 R29, RZ, RZ, R10 ;  /* 0x000000ffff1d7224 */ /* 0x000fe200078e000a */
[----:B------:R-:W-:Y:S04]  /*24790*/  STL.64 [R1+0x1b0], R8 ;  /* 0x0001b00801007387 */ /* 0x000fe80000100a00 */
[----:B------:R-:W4:Y:S04]  /*247a0*/  LDL.LU R11, [R1+0x2b8] ;  /* 0x0002b800010b7983 */ /* 0x000f280000300800 */
[----:B------:R-:W-:Y:S04]  /*247b0*/  STL [R1+0x173c], R28 ;  /* 0x00173c1c01007387 */ /* 0x000fe80000100800 */
[----:B------:R-:W-:Y:S01]  /*247c0*/  STL [R1+0x1738], R29 ;  /* 0x0017381d01007387 */ /* 0x000fe20000100800 */
[----:B--2---:R-:W-:-:S15]  /*247d0*/  HMMA.16816.F32 R4, R12, R22, R4 ;  /* 0x000000160c04723c */ /* 0x004fde0000001804 */
[----:B------:R-:W-:-:S04]  /*247e0*/  NOP ;  /* 0x0000000000007918 */ /* 0x000fc80000000000 */
[----:B------:R0:W-:Y:S04]  /*247f0*/  STL.64 [R1+0x1a0], R4 ;  /* 0x0001a00401007387 */ /* 0x0001e80000100a00 */
[----:B------:R-:W-:Y:S01]  /*24800*/  STL.64 [R1+0x1a8], R6 ;  /* 0x0001a80601007387 */ /* 0x000fe20000100a00 */
[----:B0-----:R-:W-:Y:S01]  /*24810*/  MOV R5, R22 ;  /* 0x0000001600057202 */ /* 0x001fe20000000f00 */
[----:B------:R-:W-:Y:S02]  /*24820*/  IMAD.MOV.U32 R4, RZ, RZ, R23 ;  /* 0x000000ffff047224 */ /* 0x000fe400078e0017 */
[----:B------:R-:W2:Y:S04]  /*24830*/  LDL.LU.64 R22, [R1+0x17a0] ;  /* 0x0017a00001167983 */ /* 0x000ea80000300a00 */
[----:B------:R-:W2:Y:S02]  /*24840*/  LDL.LU.64 R20, [R1+0x1798] ;  /* 0x0017980001147983 */ /* 0x000ea40000300a00 */
[----:B--2---:R-:W-:Y:S02]  /*24850*/  HMMA.16816.F32 R20, R12, R26, R20 ;  /* 0x0000001a0c14723c */ /* 0x004fe40000001814 */
[----:B------:R-:W2:Y:S04]  /*24860*/  LDL.LU.64 R26, [R1+0x1790] ;  /* 0x00179000011a7983 */ /* 0x000ea80000300a00 */
[----:B------:R-:W2:-:S13]  /*24870*/  LDL.LU.64 R24, [R1+0x1788] ;  /* 0x0017880001187983 */ /* 0x000e9a0000300a00 */
[----:B------:R-:W-:Y:S04]  /*24880*/  STL.64 [R1+0x90], R20 ;  /* 0x0000901401007387 */ /* 0x000fe80000100a00 */
[----:B------:R-:W-:Y:S04]  /*24890*/  STL.64 [R1+0x98], R22 ;  /* 0x0000981601007387 */ /* 0x000fe80000100a00 */
[----:B----4-:R-:W-:Y:S04]  /*248a0*/  STL [R1+0x1770], R11 ;  /* 0x0017700b01007387 */ /* 0x010fe80000100800 */
[----:B------:R-:W2:Y:S04]  /*248b0*/  LDL.LU R8, [R1+0xe0] ;  /* 0x0000e00001087983 */ /* 0x000ea80000300800 */
[----:B------:R-:W2:Y:S04]  /*248c0*/  LDL.LU R9, [R1+0xe4] ;  /* 0x0000e40001097983 */ /* 0x000ea80000300800 */
[----:B------:R0:W1:Y:S04]  /*248d0*/  LDSM.16.M88.4 R20, [R11+UR6+0x28080] ;  /* 0x028080060b14783b */ /* 0x0000680008000200 */
[----:B------:R-:W2:Y:S04]  /*248e0*/  LDL.LU R10, [R1+0xe8] ;  /* 0x0000e800010a7983 */ /* 0x000ea80000300800 */
[----:B0-----:R-:W2:Y:S04]  /*248f0*/  LDL.LU R11, [R1+0xec] ;  /* 0x0000ec00010b7983 */ /* 0x001ea80000300800 */
[----:B-1----:R-:W-:Y:S04]  /*24900*/  STL.64 [R1+0x1718], R22 ;  /* 0x0017181601007387 */ /* 0x002fe80000100a00 */
[----:B------:R-:W-:Y:S04]  /*24910*/  STL.64 [R1+0x1710], R20 ;  /* 0x0017101401007387 */ /* 0x000fe80000100a00 */
[----:B---3--:R-:W0:Y:S04]  /*24920*/  LDSM.16.M88.4 R20, [R3+UR6+0x80] ;  /* 0x000080060314783b */ /* 0x008e280008000200 */
[----:B0-----:R-:W-:Y:S04]  /*24930*/  STL.64 [R1+0x50], R20 ;  /* 0x0000501401007387 */ /* 0x001fe80000100a00 */
[----:B------:R-:W-:Y:S04]  /*24940*/  STL.64 [R1+0x58], R22 ;  /* 0x0000581601007387 */ /* 0x000fe80000100a00 */
[----:B------:R-:W0:Y:S04]  /*24950*/  LDSM.16.M88.4 R20, [R3+UR6+0x4080] ;  /* 0x004080060314783b */ /* 0x000e280008000200 */
[----:B0-----:R-:W-:Y:S04]  /*24960*/  STL.64 [R1+0x40], R20 ;  /* 0x0000401401007387 */ /* 0x001fe80000100a00 */
[----:B------:R-:W-:Y:S04]  /*24970*/  STL.64 [R1+0x48], R22 ;  /* 0x0000481601007387 */ /* 0x000fe80000100a00 */
[----:B------:R-:W0:Y:S01]  /*24980*/  LDSM.16.M88.4 R20, [R3+UR6+0x8080] ;  /* 0x008080060314783b */ /* 0x000e220008000200 */
[----:B------:R-:W-:-:S02]  /*24990*/  MOV R14, R19 ;  /* 0x00000013000e7202 */ /* 0x000fc40000000f00 */
[----:B------:R-:W-:Y:S01]  /*249a0*/  MOV R15, R18 ;  /* 0x00000012000f7202 */ /* 0x000fe20000000f00 */
[----:B0-----:R-:W-:Y:S01]  /*249b0*/  STL.64 [R1+0x30], R20 ;  /* 0x0000301401007387 */ /* 0x001fe20000100a00 */
[----:B------:R-:W-:-:S03]  /*249c0*/  IMAD.MOV.U32 R28, RZ, RZ, R20 ;  /* 0x000000ffff1c7224 */ /* 0x000fc600078e0014 */
[----:B------:R-:W-:Y:S01]  /*249d0*/  STL.64 [R1+0x38], R22 ;  /* 0x0000381601007387 */ /* 0x000fe20000100a00 */
[----:B------:R-:W-:-:S03]  /*249e0*/  MOV R29, R21 ;  /* 0x00000015001d7202 */ /* 0x000fc60000000f00 */
[----:B------:R-:W0:Y:S04]  /*249f0*/  LDSM.16.M88.4 R20, [R3+UR6+0xc080] ;  /* 0x00c080060314783b */ /* 0x000e280008000200 */
[----:B0-----:R-:W-:Y:S04]  /*24a00*/  STL.64 [R1+0x20], R20 ;  /* 0x0000201401007387 */ /* 0x001fe80000100a00 */
[----:B------:R-:W-:Y:S01]  /*24a10*/  STL.64 [R1+0x28], R22 ;  /* 0x0000281601007387 */ /* 0x000fe20000100a00 */
[----:B--2---:R-:W-:Y:S03]  /*24a20*/  HMMA.16816.F32 R12, R24, R14, R8 ;  /* 0x0000000e180c723c */ /* 0x004fe60000001808 */
[----:B------:R-:W0:-:S15]  /*24a30*/  LDSM.16.M88.4 R8, [R3+UR6+0x10080] ;  /* 0x010080060308783b */ /* 0x000e1e0008000200 */
[----:B------:R-:W-:Y:S01]  /*24a40*/  NOP ;  /* 0x0000000000007918 */ /* 0x000fe20000000000 */
[----:B------:R-:W-:Y:S04]  /*24a50*/  STL.64 [R1+0x80], R12 ;  /* 0x0000800c01007387 */ /* 0x000fe80000100a00 */
[----:B------:R-:W-:Y:S04]  /*24a60*/  STL.64 [R1+0x88], R14 ;  /* 0x0000880e01007387 */ /* 0x000fe80000100a00 */
[----:B------:R-:W1:Y:S04]  /*24a70*/  LDSM.16.M88.4 R12, [R3+UR6+0x14080] ;  /* 0x01408006030c783b */ /* 0x000e680008000200 */
[----:B0-----:R-:W-:Y:S04]  /*24a80*/  STL.64 [R1+0x10], R8 ;  /* 0x0000100801007387 */ /* 0x001fe80000100a00 */
[----:B------:R0:W-:Y:S02]  /*24a90*/  STL.64 [R1+0x18], R10 ;  /* 0x0000180a01007387 */ /* 0x0001e40000100a00 */
[----:B0-----:R-:W-:-:S02]  /*24aa0*/  MOV R10, R17 ;  /* 0x00000011000a7202 */ /* 0x001fc40000000f00 */
[----:B------:R-:W-:Y:S02]  /*24ab0*/  MOV R11, R16 ;  /* 0x00000010000b7202 */ /* 0x000fe40000000f00 */
[----:B------:R-:W0:Y:S01]  /*24ac0*/  LDSM.16.M88.4 R16, [R3+UR6+0x18080] ;  /* 0x018080060310783b */ /* 0x000e220008000200 */
[----:B------:R-:W-:Y:S01]  /*24ad0*/  MOV R21, R8 ;  /* 0x0000000800157202 */ /* 0x000fe20000000f00 */
[----:B------:R-:W-:-:S05]  /*24ae0*/  IMAD.MOV.U32 R20, RZ, RZ, R9 ;  /* 0x000000ffff147224 */ /* 0x000fca00078e0009 */
[----:B------:R-:W-:Y:S04]  /*24af0*/  STL.64 [R1+0x1740], R20 ;  /* 0x0017401401007387 */ /* 0x000fe80000100a00 */
[----:B-1----:R-:W-:Y:S04]  /*24b00*/  STL.64 [R1], R12 ;  /* 0x0000000c01007387 */ /* 0x002fe80000100a00 */
[----:B------:R-:W-:Y:S04]  /*24b10*/  STL.64 [R1+0x8], R14 ;  /* 0x0000080e01007387 */ /* 0x000fe80000100a00 */
[----:B------:R-:W1:Y:S04]  /*24b20*/  LDSM.16.M88.4 R12, [R3+UR6+0x1c080] ;  /* 0x01c08006030c783b */ /* 0x000e680008000200 */
[----:B0-----:R0:W-:Y:S04]  /*24b30*/  STL [R1+0x1544], R18 ;  /* 0x0015441201007387 */ /* 0x0011e80000100800 */
[----:B------:R2:W-:Y:S04]  /*24b40*/  STL [R1+0x1540], R19 ;  /* 0x0015401301007387 */ /* 0x0005e80000100800 */
[----:B------:R-:W-:Y:S01]  /*24b50*/  STL.64 [R1+0x1708], R16 ;  /* 0x0017081001007387 */ /* 0x000fe20000100a00 */
[----:B0-----:R-:W-:Y:S01]  /*24b60*/  IMAD.MOV.U32 R18, RZ, RZ, R5 ;  /* 0x000000ffff127224 */ /* 0x001fe200078e0005 */
[----:B--2---:R-:W-:-:S05]  /*24b70*/  MOV R19, R4 ;  /* 0x0000000400137202 */ /* 0x004fca0000000f00 */
[----:B------:R-:W-:Y:S04]  /*24b80*/  STL.64 [R1+0x1748], R18 ;  /* 0x0017481201007387 */ /* 0x000fe80000100a00 */
[----:B------:R-:W2:Y:S04]  /*24b90*/  LDL.LU R22, [R1+0x208] ;  /* 0x0002080001167983 */ /* 0x000ea80000300800 */
[----:B------:R-:W2:Y:S04]  /*24ba0*/  LDL.LU R23, [R1+0x20c] ;  /* 0x00020c0001177983 */ /* 0x000ea80000300800 */
[----:B------:R-:W3:Y:S04]  /*24bb0*/  LDL.LU R6, [R1+0x198] ;  /* 0x0001980001067983 */ /* 0x000ee80000300800 */
[----:B------:R-:W3:Y:S04]  /*24bc0*/  LDL.LU R7, [R1+0x19c] ;  /* 0x00019c0001077983 */ /* 0x000ee80000300800 */
[----:B---3--:R0:W-:Y:S04]  /*24bd0*/  STL.64 [R1+0x1778], R6 ;  /* 0x0017780601007387 */ /* 0x0081e80000100a00 */
[----:B------:R-:W3:Y:S04]  /*24be0*/  LDL.LU R4, [R1+0x110] ;  /* 0x0001100001047983 */ /* 0x000ee80000300800 */
[----:B------:R-:W3:Y:S04]  /*24bf0*/  LDL.LU R5, [R1+0x114] ;  /* 0x0001140001057983 */ /* 0x000ee80000300800 */
[----:B0-----:R-:W3:Y:S04]  /*24c00*/  LDL.LU R6, [R1+0x118] ;  /* 0x0001180001067983 */ /* 0x001ee80000300800 */
[----:B------:R-:W3:Y:S04]  /*24c10*/  LDL.LU R7, [R1+0x11c] ;  /* 0x00011c0001077983 */ /* 0x000ee80000300800 */
[----:B--2---:R0:W-:Y:S04]  /*24c20*/  STL.64 [R1+0x1750], R22 ;  /* 0x0017501601007387 */ /* 0x0041e80000100a00 */
[----:B------:R-:W2:Y:S04]  /*24c30*/  LDL.LU R16, [R1+0x130] ;  /* 0x0001300001107983 */ /* 0x000ea80000300800 */
[----:B------:R-:W2:Y:S04]  /*24c40*/  LDL.LU R17, [R1+0x134] ;  /* 0x0001340001117983 */ /* 0x000ea80000300800 */
[----:B------:R-:W4:Y:S04]  /*24c50*/  LDL.LU R18, [R1+0x138] ;  /* 0x0001380001127983 */ /* 0x000f280000300800 */
[----:B------:R-:W4:Y:S01]  /*24c60*/  LDL.LU R19, [R1+0x13c] ;  /* 0x00013c0001137983 */ /* 0x000f220000300800 */
[----:B0-----:R-:W-:Y:S01]  /*24c70*/  MOV R22, R0 ;  /* 0x0000000000167202 */ /* 0x001fe20000000f00 */
[----:B------:R-:W-:-:S02]  /*24c80*/  IMAD.MOV.U32 R23, RZ, RZ, R2 ;  /* 0x000000ffff177224 */ /* 0x000fc400078e0002 */
[----:B----4-:R-:W-:Y:S04]  /*24c90*/  STL.64 [R1+0x1760], R18 ;  /* 0x0017601201007387 */ /* 0x010fe80000100a00 */
[----:B--2---:R-:W-:Y:S04]  /*24ca0*/  STL.64 [R1+0x1758], R16 ;  /* 0x0017581001007387 */ /* 0x004fe80000100a00 */
[----:B------:R-:W2:Y:S01]  /*24cb0*/  LDL.LU R0, [R1+0x1784] ;  /* 0x0017840001007983 */ /* 0x000ea20000300800 */
[----:B---3--:R-:W-:Y:S03]  /*24cc0*/  HMMA.16816.F32 R8, R24, R10, R4 ;  /* 0x0000000a1808723c */ /* 0x008fe60000001804 */
[----:B------:R-:W3:Y:S04]  /*24cd0*/  LDL.LU R2, [R1+0x1780] ;  /* 0x0017800001027983 */ /* 0x000ee80000300800 */
[----:B------:R0:W-:Y:S04]  /*24ce0*/  STL.64 [R1+0x1768], R22 ;  /* 0x0017681601007387 */ /* 0x0001e80000100a00 */
[----:B------:R-:W4:Y:S04]  /*24cf0*/  LDL.LU R20, [R1+0xb0] ;  /* 0x0000b00001147983 */ /* 0x000f280000300800 */
[----:B------:R-:W4:Y:S04]  /*24d00*/  LDL.LU R21, [R1+0xb4] ;  /* 0x0000b40001157983 */ /* 0x000f280000300800 */
[----:B0-----:R-:W4:Y:S04]  /*24d10*/  LDL.LU R22, [R1+0xb8] ;  /* 0x0000b80001167983 */ /* 0x001f280000300800 */
[----:B------:R-:W4:Y:S04]  /*24d20*/  LDL.LU R23, [R1+0xbc] ;  /* 0x0000bc0001177983 */ /* 0x000f280000300800 */
[----:B------:R-:W5:Y:S04]  /*24d30*/  LDL.LU R16, [R1+0x160] ;  /* 0x0001600001107983 */ /* 0x000f680000300800 */
[----:B------:R-:W5:Y:S04]  /*24d40*/  LDL.LU R17, [R1+0x164] ;  /* 0x0001640001117983 */ /* 0x000f680000300800 */
[----:B-1----:R0:W-:Y:S04]  /*24d50*/  STL [R1+0x16b8], R13 ;  /* 0x0016b80d01007387 */ /* 0x0021e80000100800 */
[----:B0-----:R-:W4:Y:S04]  /*24d60*/  LDL.LU R13, [R1+0x2c0] ;  /* 0x0002c000010d7983 */ /* 0x001f280000300800 */
[----:B------:R0:W-:Y:S04]  /*24d70*/  STL [R1+0x153c], R14 ;  /* 0x00153c0e01007387 */ /* 0x0001e80000100800 */
[----:B------:R-:W-:Y:S04]  /*24d80*/  STL [R1+0x1538], R15 ;  /* 0x0015380f01007387 */ /* 0x000fe80000100800 */
[----:B------:R-:W4:Y:S01]  /*24d90*/  LDL.LU.64 R6, [R1+0x1778] ;  /* 0x0017780001067983 */ /* 0x000f220000300a00 */
[----:B--2---:R-:W-:Y:S01]  /*24da0*/  MOV R19, R0 ;  /* 0x0000000000137202 */ /* 0x004fe20000000f00 */
[----:B------:R-:W-:-:S02]  /*24db0*/  IMAD.MOV.U32 R0, RZ, RZ, R11 ;  /* 0x000000ffff007224 */ /* 0x000fc400078e000b */
[----:B------:R-:W2:Y:S01]  /*24dc0*/  LDL.LU R11, [R1+0x1770] ;  /* 0x00177000010b7983 */ /* 0x000ea20000300800 */
[----:B---3--:R-:W-:Y:S01]  /*24dd0*/  MOV R18, R2 ;  /* 0x0000000200127202 */ /* 0x008fe20000000f00 */
[----:B0-----:R-:W-:Y:S01]  /*24de0*/  IMAD.MOV.U32 R14, RZ, RZ, R8 ;  /* 0x000000ffff0e7224 */ /* 0x001fe200078e0008 */
[----:B------:R-:W-:Y:S02]  /*24df0*/  MOV R3, R9 ;  /* 0x0000000900037202 */ /* 0x000fe40000000f00 */
[----:B------:R-:W-:Y:S01]  /*24e00*/  MOV R2, R10 ;  /* 0x0000000a00027202 */ /* 0x000fe20000000f00 */
[C---:B----4-:R-:W-:Y:S01]  /*24e10*/  HMMA.16816.F32 R4, R24.reuse, R6, R20 ;  /* 0x000000061804723c */ /* 0x050fe20000001814 */
[----:B--2---:R-:W0:Y:S04]  /*24e20*/  LDSM.16.M88.4 R8, [R11+UR6+0x29080] ;  /* 0x029080060b08783b */ /* 0x004e280008000200 */
[----:B0-----:R-:W-:Y:S04]  /*24e30*/  STL.64 [R1+0x1678], R10 ;  /* 0x0016780a01007387 */ /* 0x001fe80000100a00 */
[----:B------:R0:W-:Y:S04]  /*24e40*/  STL.64 [R1+0x1670], R8 ;  /* 0x0016700801007387 */ /* 0x0001e80000100a00 */
[----:B0-----:R-:W2:Y:S04]  /*24e50*/  LDL.LU R8, [R1+0x120] ;  /* 0x0001200001087983 */ /* 0x001ea80000300800 */
[----:B------:R-:W2:Y:S04]  /*24e60*/  LDL.LU R9, [R1+0x124] ;  /* 0x0001240001097983 */ /* 0x000ea80000300800 */
[----:B------:R-:W2:Y:S04]  /*24e70*/  LDL.LU R10, [R1+0x128] ;  /* 0x00012800010a7983 */ /* 0x000ea80000300800 */
[----:B------:R-:W2:Y:S04]  /*24e80*/  LDL.LU R11, [R1+0x12c] ;  /* 0x00012c00010b7983 */ /* 0x000ea80000300800 */
[----:B------:R-:W5:Y:S04]  /*24e90*/  LDL.LU.64 R22, [R1+0x1768] ;  /* 0x0017680001167983 */ /* 0x000f680000300a00 */
[----:B------:R-:W-:Y:S04]  /*24ea0*/  STL.64 [R1+0x60], R4 ;  /* 0x0000600401007387 */ /* 0x000fe80000100a00 */
[----:B------:R-:W-:Y:S04]  /*24eb0*/  STL.64 [R1+0x68], R6 ;  /* 0x0000680601007387 */ /* 0x000fe80000100a00 */
[----:B------:R-:W0:Y:S04]  /*24ec0*/  LDSM.16.M88.4 R4, [R13+UR6+0x28080] ;  /* 0x028080060d04783b */ /* 0x000e280008000200 */
[----:B------:R1:W-:Y:S04]  /*24ed0*/  STL [R1+0x16e8], R14 ;  /* 0x0016e80e01007387 */ /* 0x0003e80000100800 */
[----:B------:R-:W-:Y:S04]  /*24ee0*/  STL.64 [R1+0x16e0], R12 ;  /* 0x0016e00c01007387 */ /* 0x000fe80000100a00 */
[----:B-1----:R-:W3:Y:S04]  /*24ef0*/  LDL.LU R14, [R1+0x238] ;  /* 0x00023800010e7983 */ /* 0x002ee80000300800 */
[----:B------:R-:W3:Y:S04]  /*24f00*/  LDL.LU R15, [R1+0x23c] ;  /* 0x00023c00010f7983 */ /* 0x000ee80000300800 */
[----:B0-----:R0:W-:Y:S04]  /*24f10*/  STL [R1+0x15ec], R4 ;  /* 0x0015ec0401007387 */ /* 0x0011e80000100800 */
[----:B------:R1:W-:Y:S04]  /*24f20*/  STL [R1+0x15e8], R5 ;  /* 0x0015e80501007387 */ /* 0x0003e80000100800 */
[----:B------:R4:W-:Y:S04]  /*24f30*/  STL [R1+0x15e4], R6 ;  /* 0x0015e40601007387 */ /* 0x0009e80000100800 */
[----:B------:R4:W-:Y:S04]  /*24f40*/  STL [R1+0x15e0], R7 ;  /* 0x0015e00701007387 */ /* 0x0009e80000100800 */
[----:B0-----:R-:W3:Y:S04]  /*24f50*/  LDL.LU R4, [R1+0x140] ;  /* 0x0001400001047983 */ /* 0x001ee80000300800 */
[----:B-1----:R-:W3:Y:S04]  /*24f60*/  LDL.LU R5, [R1+0x144] ;  /* 0x0001440001057983 */ /* 0x002ee80000300800 */
[----:B----4-:R-:W3:Y:S04]  /*24f70*/  LDL.LU R6, [R1+0x148] ;  /* 0x0001480001067983 */ /* 0x010ee80000300800 */
[----:B------:R-:W3:Y:S01]  /*24f80*/  LDL.LU R7, [R1+0x14c] ;  /* 0x00014c0001077983 */ /* 0x000ee20000300800 */
[----:B-----5:R-:W-:Y:S03]  /*24f90*/  HMMA.16816.F32 R20, R24, R22, R16 ;  /* 0x000000161814723c */ /* 0x020fe60000001810 */
[----:B------:R-:W4:Y:S04]  /*24fa0*/  LDL.LU.64 R18, [R1+0x1760] ;  /* 0x0017600001127983 */ /* 0x000f280000300a00 */
[----:B------:R-:W4:-:S12]  /*24fb0*/  LDL.LU.64 R16, [R1+0x1758] ;  /* 0x0017580001107983 */ /* 0x000f180000300a00 */
[----:B------:R-:W-:Y:S04]  /*24fc0*/  STL.64 [R1+0xb0], R20 ;  /* 0x0000b01401007387 */ /* 0x000fe80000100a00 */
[----:B------:R0:W-:Y:S04]  /*24fd0*/  STL.64 [R1+0xb8], R22 ;  /* 0x0000b81601007387 */ /* 0x0001e80000100a00 */
[----:B0-----:R-:W4:Y:S01]  /*24fe0*/  LDL.LU.64 R22, [R1+0x1750] ;  /* 0x0017500001167983 */ /* 0x001f220000300a00 */
[C---:B---3--:R-:W-:Y:S08]  /*24ff0*/  HMMA.16816.F32 R12, R24.reuse, R14, R4 ;  /* 0x0000000e180c723c */ /* 0x048ff00000001804 */
[----:B----4-:R-:W-:Y:S01]  /*25000*/  HMMA.16816.F32 R20, R24, R22, R16 ;  /* 0x000000161814723c */ /* 0x010fe20000001810 */
[----:B------:R-:W2:Y:S10]  /*25010*/  LDL.LU.64 R18, [R1+0x1748] ;  /* 0x0017480001127983 */ /* 0x000eb40000300a00 */
[----:B------:R-:W-:-:S02]  /*25020*/  MOV R6, R14 ;  /* 0x0000000e00067202 */ /* 0x000fc40000000f00 */
[----:B------:R-:W-:-:S06]  /*25030*/  MOV R7, R15 ;  /* 0x0000000f00077202 */ /* 0x000fcc0000000f00 */
[----:B------:R0:W-:Y:S04]  /*25040*/  STL.64 [R1+0x130], R20 ;  /* 0x0001301401007387 */ /* 0x0001e80000100a00 */
[----:B------:R-:W-:Y:S04]  /*25050*/  STL.64 [R1+0x138], R22 ;  /* 0x0001381601007387 */ /* 0x000fe80000100a00 */
[----:B0-----:R-:W3:Y:S04]  /*25060*/  LDL.LU.64 R20, [R1+0x1740] ;  /* 0x0017400001147983 */ /* 0x001ee80000300a00 */
[----:B------:R-:W-:Y:S04]  /*25070*/  STL.64 [R1+0x170], R12 ;  /* 0x0001700c01007387 */ /* 0x000fe80000100a00 */
[----:B------:R2:W-:Y:S02]  /*25080*/  STL.64 [R1+0x16c0], R6 ;  /* 0x0016c00601007387 */ /* 0x0005e40000100a00 */
[----:B--2---:R-:W-:Y:S02]  /*25090*/  HMMA.16816.F32 R4, R24, R18, R8 ;  /* 0x000000121804723c */ /* 0x004fe40000001808 */
[----:B------:R-:W2:-:S15]  /*250a0*/  LDL.LU R8, [R1+0x1a0] ;  /* 0x0001a00001087983 */ /* 0x000e9e0000300800 */
[----:B------:R-:W-:Y:S02]  /*250b0*/  NOP ;  /* 0x0000000000007918 */ /* 0x000fe40000000000 */
[----:B------:R0:W-:Y:S04]  /*250c0*/  STL.64 [R1+0x180], R4 ;  /* 0x0001800401007387 */ /* 0x0001e80000100a00 */
[----:B------:R1:W-:Y:S04]  /*250d0*/  STL.64 [R1+0x188], R6 ;  /* 0x0001880601007387 */ /* 0x0003e80000100a00 */
[----:B------:R-:W2:Y:S04]  /*250e0*/  LDL.LU R9, [R1+0x1a4] ;  /* 0x0001a40001097983 */ /* 0x000ea80000300800 */
[----:B------:R-:W4:Y:S04]  /*250f0*/  LDL.LU R10, [R1+0x1a8] ;  /* 0x0001a800010a7983 */ /* 0x000f280000300800 */
[----:B------:R-:W4:Y:S04]  /*25100*/  LDL.LU R11, [R1+0x1ac] ;  /* 0x0001ac00010b7983 */ /* 0x000f280000300800 */
[----:B0-----:R-:W5:Y:S04]  /*25110*/  LDL.LU R4, [R1+0xa0] ;  /* 0x0000a00001047983 */ /* 0x001f680000300800 */
[----:B------:R-:W5:Y:S04]  /*25120*/  LDL.LU R5, [R1+0xa4] ;  /* 0x0000a40001057983 */ /* 0x000f680000300800 */
[----:B-1----:R-:W2:Y:S04]  /*25130*/  LDL.LU R6, [R1+0xa8] ;  /* 0x0000a80001067983 */ /* 0x002ea80000300800 */
[----:B------:R-:W2:Y:S04]  /*25140*/  LDL.LU R7, [R1+0xac] ;  /* 0x0000ac0001077983 */ /* 0x000ea80000300800 */
[----:B------:R-:W3:Y:S04]  /*25150*/  LDL.LU R22, [R1+0x228] ;  /* 0x0002280001167983 */ /* 0x000ee80000300800 */
[----:B------:R-:W3:Y:S04]  /*25160*/  LDL.LU R23, [R1+0x22c] ;  /* 0x00022c0001177983 */ /* 0x000ee80000300800 */
[----:B--2---:R-:W-:Y:S04]  /*25170*/  STL.64 [R1+0x16d0], R6 ;  /* 0x0016d00601007387 */ /* 0x004fe80000100a00 */
[----:B-----5:R0:W-:Y:S02]  /*25180*/  STL.64 [R1+0x16c8], R4 ;  /* 0x0016c80401007387 */ /* 0x0201e40000100a00 */
[----:B0-----:R-:W-:Y:S01]  /*25190*/  IMAD.MOV.U32 R4, RZ, RZ, R28 ;  /* 0x000000ffff047224 */ /* 0x001fe200078e001c */
[----:B------:R-:W-:Y:S01]  /*251a0*/  MOV R5, R29 ;  /* 0x0000001d00057202 */ /* 0x000fe20000000f00 */
[----:B------:R-:W2:Y:S04]  /*251b0*/  LDL.LU R28, [R1+0x173c] ;  /* 0x00173c00011c7983 */ /* 0x000ea80000300800 */
[----:B------:R-:W5:Y:S04]  /*251c0*/  LDL.LU R29, [R1+0x1738] ;  /* 0x00173800011d7983 */ /* 0x000f680000300800 */
[----:B------:R-:W2:Y:S04]  /*251d0*/  LDL.LU R16, [R1+0xf0] ;  /* 0x0000f00001107983 */ /* 0x000ea80000300800 */
[----:B------:R-:W2:Y:S04]  /*251e0*/  LDL.LU R17, [R1+0xf4] ;  /* 0x0000f40001117983 */ /* 0x000ea80000300800 */
[----:B------:R-:W2:Y:S04]  /*251f0*/  LDL.LU R18, [R1+0xf8] ;  /* 0x0000f80001127983 */ /* 0x000ea80000300800 */
[----:B------:R-:W2:Y:S04]  /*25200*/  LDL.LU R19, [R1+0xfc] ;  /* 0x0000fc0001137983 */ /* 0x000ea80000300800 */
[----:B--2---:R-:W-:Y:S04]  /*25210*/  STL.64 [R1+0x1728], R18 ;  /* 0x0017281201007387 */ /* 0x004fe80000100a00 */
[----:B------:R0:W-:Y:S04]  /*25220*/  STL.64 [R1+0x1720], R16 ;  /* 0x0017201001007387 */ /* 0x0001e80000100a00 */
[----:B0-----:R-:W3:Y:S04]  /*25230*/  LDL.LU R16, [R1+0x100] ;  /* 0x0001000001107983 */ /* 0x001ee80000300800 */
[----:B------:R-:W3:Y:S04]  /*25240*/  LDL.LU R17, [R1+0x104] ;  /* 0x0001040001117983 */ /* 0x000ee80000300800 */
[----:B------:R-:W3:Y:S04]  /*25250*/  LDL.LU R18, [R1+0x108] ;  /* 0x0001080001127983 */ /* 0x000ee80000300800 */
[----:B------:R-:W3:Y:S04]  /*25260*/  LDL.LU R19, [R1+0x10c] ;  /* 0x00010c0001137983 */ /* 0x000ee80000300800 */
[----:B------:R0:W-:Y:S04]  /*25270*/  STL.64 [R1+0x16f0], R4 ;  /* 0x0016f00401007387 */ /* 0x0001e80000100a00 */
[----:B0-----:R-:W2:Y:S04]  /*25280*/  LDL.LU R4, [R1+0xd0] ;  /* 0x0000d00001047983 */ /* 0x001ea80000300800 */
[----:B------:R-:W2:Y:S04]  /*25290*/  LDL.LU R5, [R1+0xd4] ;  /* 0x0000d40001057983 */ /* 0x000ea80000300800 */
[----:B------:R-:W2:Y:S04]  /*252a0*/  LDL.LU R6, [R1+0xd8] ;  /* 0x0000d80001067983 */ /* 0x000ea80000300800 */
[----:B------:R-:W2:Y:S04]  /*252b0*/  LDL.LU R7, [R1+0xdc] ;  /* 0x0000dc0001077983 */ /* 0x000ea80000300800 */
[----:B--2---:R-:W-:Y:S04]  /*252c0*/  STL.64 [R1+0x1700], R6 ;  /* 0x0017000601007387 */ /* 0x004fe80000100a00 */
[----:B------:R0:W-:Y:S04]  /*252d0*/  STL.64 [R1+0x16f8], R4 ;  /* 0x0016f80401007387 */ /* 0x0001e80000100a00 */
[----:B0-----:R-:W2:Y:S04]  /*252e0*/  LDL.LU.64 R4, [R1+0x50] ;  /* 0x0000500001047983 */ /* 0x001ea80000300a00 */
[----:B------:R-:W2:Y:S04]  /*252f0*/  LDL.64 R12, [R1+0x40] ;  /* 0x00004000010c7983 */ /* 0x000ea80000100a00 */
[----:B----4-:R-:W-:Y:S04]  /*25300*/  STL.64 [R1+0x1688], R10 ;  /* 0x0016880a01007387 */ /* 0x010fe80000100a00 */
[----:B------:R0:W-:Y:S04]  /*25310*/  STL.64 [R1+0x1680], R8 ;  /* 0x0016800801007387 */ /* 0x0001e80000100a00 */
[----:B0-----:R-:W4:Y:S04]  /*25320*/  LDL.LU R8, [R1+0x1b0] ;  /* 0x0001b00001087983 */ /* 0x001f280000300800 */
[----:B------:R-:W4:Y:S01]  /*25330*/  LDL.LU R9, [R1+0x1b4] ;  /* 0x0001b40001097983 */ /* 0x000f220000300800 */
[----:B-----5:R-:W-:Y:S01]  /*25340*/  MOV R10, R29 ;  /* 0x0000001d000a7202 */ /* 0x020fe20000000f00 */
[----:B------:R-:W-:-:S02]  /*25350*/  IMAD.MOV.U32 R11, RZ, RZ, R28 ;  /* 0x000000ffff0b7224 */ /* 0x000fc400078e001c */
[----:B------:R-:W5:Y:S04]  /*25360*/  LDL.LU R29, [R1+0x1734] ;  /* 0x00173400011d7983 */ /* 0x000f680000300800 */
[----:B------:R-:W2:Y:S04]  /*25370*/  LDL.LU R28, [R1+0x1730] ;  /* 0x00173000011c7983 */ /* 0x000ea80000300800 */
[----:B------:R-:W-:Y:S01]  /*25380*/  STL.64 [R1+0x16a8], R10 ;  /* 0x0016a80a01007387 */ /* 0x000fe20000100a00 */
[----:B---3--:R-:W-:Y:S03]  /*25390*/  HMMA.16816.F32 R24, R24, R22, R16 ;  /* 0x000000161818723c */ /* 0x008fe60000001810 */
[----:B----4-:R0:W-:Y:S02]  /*253a0*/  STL.64 [R1+0x16a0], R8 ;  /* 0x0016a00801007387 */ /* 0x0101e40000100a00 */
[----:B0-----:R-:W-:-:S02]  /*253b0*/  MOV R8, R21 ;  /* 0x0000001500087202 */ /* 0x001fc40000000f00 */
[----:B------:R-:W-:-:S05]  /*253c0*/  MOV R9, R20 ;  /* 0x0000001400097202 */ /* 0x000fca0000000f00 */
[----:B------:R0:W-:Y:S04]  /*253d0*/  STL.64 [R1+0x16d8], R8 ;  /* 0x0016d80801007387 */ /* 0x0001e80000100a00 */
[----:B0-----:R-:W3:Y:S04]  /*253e0*/  LDL.LU R8, [R1+0xc0] ;  /* 0x0000c00001087983 */ /* 0x001ee80000300800 */
[----:B------:R-:W3:Y:S04]  /*253f0*/  LDL.LU R9, [R1+0xc4] ;  /* 0x0000c40001097983 */ /* 0x000ee80000300800 */
[----:B------:R-:W4:Y:S04]  /*25400*/  LDL.LU.64 R18, [R1+0x1728] ;  /* 0x0017280001127983 */ /* 0x000f280000300a00 */
[----:B------:R-:W4:Y:S04]  /*25410*/  LDL.LU.64 R16, [R1+0x1720] ;  /* 0x0017200001107983 */ /* 0x000f280000300a00 */
[----:B------:R-:W4:Y:S04]  /*25420*/  LDL.LU.64 R22, [R1+0x1718] ;  /* 0x0017180001167983 */ /* 0x000f280000300a00 */
[----:B------:R-:W4:Y:S01]  /*25430*/  LDL.LU.64 R20, [R1+0x1710] ;  /* 0x0017100001147983 */ /* 0x000f220000300a00 */
[----:B--2---:R-:W-:Y:S01]  /*25440*/  MOV R11, R28 ;  /* 0x0000001c000b7202 */ /* 0x004fe20000000f00 */
[----:B-----5:R-:W-:-:S02]  /*25450*/  IMAD.MOV.U32 R10, RZ, RZ, R29 ;  /* 0x000000ffff0a7224 */ /* 0x020fc400078e001d */
[----:B------:R-:W-:Y:S01]  /*25460*/  IMAD.MOV.U32 R28, RZ, RZ, R27 ;  /* 0x000000ffff1c7224 */ /* 0x000fe200078e001b */
[----:B------:R-:W-:Y:S01]  /*25470*/  MOV R29, R26 ;  /* 0x0000001a001d7202 */ /* 0x000fe20000000f00 */
[----:B------:R0:W-:Y:S04]  /*25480*/  STL.64 [R1+0x160], R24 ;  /* 0x0001601801007387 */ /* 0x0001e80000100a00 */
[----:B0-----:R-:W2:Y:S04]  /*25490*/  LDL R24, [R1+0x20] ;  /* 0x0000200001187983 */ /* 0x001ea80000100800 */
[----:B------:R-:W2:Y:S04]  /*254a0*/  LDL R25, [R1+0x24] ;  /* 0x0000240001197983 */ /* 0x000ea80000100800 */
[----:B------:R-:W-:Y:S04]  /*254b0*/  STL [R1+0x165c], R28 ;  /* 0x00165c1c01007387 */ /* 0x000fe80000100800 */
[----:B------:R-:W-:Y:S01]  /*254c0*/  STL [R1+0x1658], R29 ;  /* 0x0016581d01007387 */ /* 0x000fe20000100800 */
[----:B----4-:R-:W-:-:S15]  /*254d0*/  HMMA.16816.F32 R16, R20, R4, R16 ;  /* 0x000000041410723c */ /* 0x010fde0000001810 */
[----:B------:R-:W-:-:S04]  /*254e0*/  NOP ;  /* 0x0000000000007918 */ /* 0x000fc80000000000 */
[----:B------:R0:W-:Y:S04]  /*254f0*/  STL.64 [R1+0x150], R16 ;  /* 0x0001501001007387 */ /* 0x0001e80000100a00 */
[----:B------:R1:W-:Y:S04]  /*25500*/  STL.64 [R1+0x158], R18 ;  /* 0x0001581201007387 */ /* 0x0003e80000100a00 */
[----:B0-----:R-:W4:Y:S01]  /*25510*/  LDL.LU.64 R16, [R1+0x1708] ;  /* 0x0017080001107983 */ /* 0x001f220000300a00 */
[----:B-1----:R-:W-:Y:S02]  /*25520*/  MOV R19, R4 ;  /* 0x0000000400137202 */ /* 0x002fe40000000f00 */
[----:B------:R-:W-:Y:S01]  /*25530*/  MOV R18, R5 ;  /* 0x0000000500127202 */ /* 0x000fe20000000f00 */
[----:B------:R-:W5:Y:S04]  /*25540*/  LDL.LU.64 R6, [R1+0x1700] ;  /* 0x0017000001067983 */ /* 0x000f680000300a00 */
[----:B------:R-:W5:Y:S04]  /*25550*/  LDL.LU.64 R4, [R1+0x16f8] ;  /* 0x0016f80001047983 */ /* 0x000f680000300a00 */
[----:B------:R-:W-:Y:S04]  /*25560*/  STL.64 [R1+0x1698], R18 ;  /* 0x0016981201007387 */ /* 0x000fe80000100a00 */
[----:B----4-:R0:W-:Y:S04]  /*25570*/  STL.64 [R1+0x1690], R16 ;  /* 0x0016901001007387 */ /* 0x0101e80000100a00 */
[----:B0-----:R-:W4:Y:S01]  /*25580*/  LDL.LU.64 R16, [R1] ;  /* 0x0000000001107983 */ /* 0x001f220000300a00 */
[----:B-----5:R-:W-:Y:S03]  /*25590*/  HMMA.16816.F32 R4, R20, R12, R4 ;  /* 0x0000000c1404723c */ /* 0x020fe60000001804 */
[----:B----4-:R0:W-:Y:S04]  /*255a0*/  STL.64 [R1+0x16b0], R16 ;  /* 0x0016b01001007387 */ /* 0x0101e80000100a00 */
[----:B0-----:R-:W4:Y:S04]  /*255b0*/  LDL.LU R16, [R1+0x1d0] ;  /* 0x0001d00001107983 */ /* 0x001f280000300800 */
[----:B------:R-:W4:Y:S04]  /*255c0*/  LDL.LU R17, [R1+0x1d4] ;  /* 0x0001d40001117983 */ /* 0x000f280000300800 */
[----:B------:R-:W4:Y:S04]  /*255d0*/  LDL.LU R18, [R1+0x1d8] ;  /* 0x0001d80001127983 */ /* 0x000f280000300800 */
[----:B------:R-:W4:Y:S04]  /*255e0*/  LDL.LU R19, [R1+0x1dc] ;  /* 0x0001dc0001137983 */ /* 0x000f280000300800 */
[----:B------:R0:W-:Y:S04]  /*255f0*/  STL.64 [R1+0x140], R4 ;  /* 0x0001400401007387 */ /* 0x0001e80000100a00 */
[----:B------:R3:W-:Y:S04]  /*25600*/  STL.64 [R1+0x148], R6 ;  /* 0x0001480601007387 */ /* 0x0007e80000100a00 */
[----:B0-----:R-:W3:Y:S01]  /*25610*/  LDL.LU.64 R4, [R1+0x16f0] ;  /* 0x0016f00001047983 */ /* 0x001ee20000300a00 */
[----:B------:R-:W-:-:S03]  /*25620*/  IMAD.MOV.U32 R15, RZ, RZ, R13 ;  /* 0x000000ffff0f7224 */ /* 0x000fc600078e000d */
[----:B------:R-:W5:Y:S04]  /*25630*/  LDL.LU R14, [R1+0x16e8] ;  /* 0x0016e800010e7983 */ /* 0x000f680000300800 */
[----:B------:R-:W2:Y:S01]  /*25640*/  LDL.LU.64 R12, [R1+0x16e0] ;  /* 0x0016e000010c7983 */ /* 0x000ea20000300a00 */
[----:B---3--:R-:W-:Y:S03]  /*25650*/  HMMA.16816.F32 R4, R20, R4, R8 ;  /* 0x000000041404723c */ /* 0x008fe60000001808 */
[----:B------:R-:W4:-:S15]  /*25660*/  LDL.LU.64 R8, [R1+0x16d8] ;  /* 0x0016d80001087983 */ /* 0x000f1e0000300a00 */
[----:B------:R-:W-:Y:S01]  /*25670*/  NOP ;  /* 0x0000000000007918 */ /* 0x000fe20000000000 */
[----:B------:R-:W-:Y:S04]  /*25680*/  STL.64 [R1+0x120], R4 ;  /* 0x0001200401007387 */ /* 0x000fe80000100a00 */
[----:B------:R0:W-:Y:S04]  /*25690*/  STL.64 [R1+0x128], R6 ;  /* 0x0001280601007387 */ /* 0x0001e80000100a00 */
[----:B0-----:R-:W2:Y:S04]  /*256a0*/  LDL.LU.64 R6, [R1+0x16d0] ;  /* 0x0016d00001067983 */ /* 0x001ea80000300a00 */
[----:B------:R-:W2:Y:S02]  /*256b0*/  LDL.LU.64 R4, [R1+0x16c8] ;  /* 0x0016c80001047983 */ /* 0x000ea40000300a00 */
[----:B--2---:R-:W-:Y:S02]  /*256c0*/  HMMA.16816.F32 R24, R20, R24, R4 ;  /* 0x000000181418723c */ /* 0x004fe40000001804 */
[----:B------:R-:W2:-:S15]  /*256d0*/  LDL.LU.64 R6, [R1+0x16c0] ;  /* 0x0016c00001067983 */ /* 0x000e9e0000300a00 */
[----:B------:R-:W-:Y:S02]  /*256e0*/  NOP ;  /* 0x0000000000007918 */ /* 0x000fe40000000000 */
[----:B------:R-:W-:Y:S01]  /*256f0*/  MOV R4, R26 ;  /* 0x0000001a00047202 */ /* 0x000fe20000000f00 */
[----:B------:R-:W-:Y:S01]  /*25700*/  STL.64 [R1+0x110], R24 ;  /* 0x0001101801007387 */ /* 0x000fe20000100a00 */
[----:B------:R-:W-:-:S03]  /*25710*/  MOV R5, R27 ;  /* 0x0000001b00057202 */ /* 0x000fc60000000f00 */
[----:B------:R0:W1:Y:S01]  /*25720*/  LDSM.16.M88.4 R24, [R13+UR6+0x29080] ;  /* 0x029080060d18783b */ /* 0x0000620008000200 */
[C---:B----4-:R-:W-:Y:S03]  /*25730*/  HMMA.16816.F32 R8, R20.reuse, R8, R16 ;  /* 0x000000081408723c */ /* 0x050fe60000001810 */
[----:B------:R-:W-:Y:S04]  /*25740*/  STL [R1+0x15f4], R5 ;  /* 0x0015f40501007387 */ /* 0x000fe80000100800 */
[----:B------:R-:W-:Y:S04]  /*25750*/  STL [R1+0x15f0], R4 ;  /* 0x0015f00401007387 */ /* 0x000fe80000100800 */
[----:B0-----:R-:W3:Y:S04]  /*25760*/  LDL.LU R13, [R1+0x16b8] ;  /* 0x0016b800010d7983 */ /* 0x001ee80000300800 */
[----:B-1----:R-:W-:Y:S04]  /*25770*/  STL.64 [R1+0x1518], R26 ;  /* 0x0015181a01007387 */ /* 0x002fe80000100a00 */
[----:B------:R0:W-:Y:S04]  /*25780*/  STL.64 [R1+0x1510], R24 ;  /* 0x0015101801007387 */ /* 0x0001e80000100a00 */
[----:B0-----:R-:W3:Y:S04]  /*25790*/  LDL.LU R24, [R1+0x90] ;  /* 0x0000900001187983 */ /* 0x001ee80000300800 */
[----:B------:R-:W3:Y:S04]  /*257a0*/  LDL.LU R25, [R1+0x94] ;  /* 0x0000940001197983 */ /* 0x000ee80000300800 */
[----:B------:R-:W3:Y:S04]  /*257b0*/  LDL.LU R26, [R1+0x98] ;  /* 0x00009800011a7983 */ /* 0x000ee80000300800 */
[----:B------:R-:W3:Y:S04]  /*257c0*/  LDL.LU R27, [R1+0x9c] ;  /* 0x00009c00011b7983 */ /* 0x000ee80000300800 */
[----:B------:R-:W4:Y:S04]  /*257d0*/  LDL.LU.64 R16, [R1+0x16b0] ;  /* 0x0016b00001107983 */ /* 0x000f280000300a00 */
[----:B------:R-:W-:Y:S04]  /*257e0*/  STL.64 [R1+0x100], R8 ;  /* 0x0001000801007387 */ /* 0x000fe80000100a00 */
[----:B------:R0:W-:Y:S04]  /*257f0*/  STL.64 [R1+0x108], R10 ;  /* 0x0001080a01007387 */ /* 0x0001e80000100a00 */
[----:B0-----:R-:W4:Y:S04]  /*25800*/  LDL.LU.64 R10, [R1+0x16a8] ;  /* 0x0016a800010a7983 */ /* 0x001f280000300a00 */
[----:B------:R-:W4:Y:S04]  /*25810*/  LDL.LU.64 R8, [R1+0x16a0] ;  /* 0x0016a00001087983 */ /* 0x000f280000300a00 */
[----:B------:R-:W2:Y:S01]  /*25820*/  LDL.LU.64 R18, [R1+0x1698] ;  /* 0x0016980001127983 */ /* 0x000ea20000300a00 */
[----:B----4-:R-:W-:Y:S01]  /*25830*/  HMMA.16816.F32 R8, R20, R16, R8 ;  /* 0x000000101408723c */ /* 0x010fe20000001808 */
[----:B------:R-:W-:Y:S01]  /*25840*/  IMAD.MOV.U32 R28, RZ, RZ, R16 ;  /* 0x000000ffff1c7224 */ /* 0x000fe200078e0010 */
[----:B------:R-:W-:-:S02]  /*25850*/  MOV R29, R17 ;  /* 0x00000011001d7202 */ /* 0x000fc40000000f00 */
[----:B------:R-:W4:-:S15]  /*25860*/  LDL.LU.64 R16, [R1+0x1690] ;  /* 0x0016900001107983 */ /* 0x000f1e0000300a00 */
[----:B------:R-:W-:Y:S01]  /*25870*/  MOV R5, R10 ;  /* 0x0000000a00057202 */ /* 0x000fe20000000f00 */
[----:B------:R0:W-:Y:S01]  /*25880*/  STL.64 [R1+0xf0], R8 ;  /* 0x0000f00801007387 */ /* 0x0001e20000100a00 */
[----:B------:R-:W-:-:S03]  /*25890*/  IMAD.MOV.U32 R4, RZ, RZ, R11 ;  /* 0x000000ffff047224 */ /* 0x000fc600078e000b */
[----:B------:R-:W4:Y:S04]  /*258a0*/  LDL.LU.64 R10, [R1+0x1688] ;  /* 0x00168800010a7983 */ /* 0x000f280000300a00 */
[----:B0-----:R-:W4:Y:S04]  /*258b0*/  LDL.LU.64 R8, [R1+0x1680] ;  /* 0x0016800001087983 */ /* 0x001f280000300a00 */
[----:B------:R0:W-:Y:S04]  /*258c0*/  STL.64 [R1+0x1608], R4 ;  /* 0x0016080401007387 */ /* 0x0001e80000100a00 */
[----:B--2---:R-:W-:Y:S01]  /*258d0*/  STL.64 [R1+0x1660], R6 ;  /* 0x0016600601007387 */ /* 0x004fe20000100a00 */
[----:B---3--:R-:W-:Y:S01]  /*258e0*/  HMMA.16816.F32 R24, R20, R12, R24 ;  /* 0x0000000c1418723c */ /* 0x008fe20000001818 */
[----:B0-----:R-:W-:-:S02]  /*258f0*/  MOV R5, R18 ;  /* 0x0000001200057202 */ /* 0x001fc40000000f00 */
[----:B------:R-:W-:-:S05]  /*25900*/  MOV R4, R19 ;  /* 0x0000001300047202 */ /* 0x000fca0000000f00 */
[----:B----4-:R-:W-:-:S15]  /*25910*/  HMMA.16816.F32 R8, R20, R16, R8 ;  /* 0x000000101408723c */ /* 0x010fde0000001808 */
[----:B------:R-:W-:-:S04]  /*25920*/  NOP ;  /* 0x0000000000007918 */ /* 0x000fc80000000000 */
[----:B------:R-:W-:Y:S04]  /*25930*/  STL.64 [R1+0xe0], R8 ;  /* 0x0000e00801007387 */ /* 0x000fe80000100a00 */
[----:B------:R0:W-:Y:S04]  /*25940*/  STL.64 [R1+0xe8], R10 ;  /* 0x0000e80a01007387 */ /* 0x0001e80000100a00 */
[----:B0-----:R-:W2:Y:S04]  /*25950*/  LDL.LU.64 R10, [R1+0x1678] ;  /* 0x00167800010a7983 */ /* 0x001ea80000300a00 */
[----:B------:R-:W2:Y:S04]  /*25960*/  LDL.LU.64 R8, [R1+0x1670] ;  /* 0x0016700001087983 */ /* 0x000ea80000300a00 */
[----:B------:R0:W-:Y:S04]  /*25970*/  STL.64 [R1+0x1668], R16 ;  /* 0x0016681001007387 */ /* 0x0001e80000100a00 */
[----:B0-----:R-:W2:Y:S04]  /*25980*/  LDL.LU R16, [R1+0x80] ;  /* 0x0000800001107983 */ /* 0x001ea80000300800 */
[----:B------:R-:W2:Y:S04]  /*25990*/  LDL.LU R17, [R1+0x84] ;  /* 0x0000840001117983 */ /* 0x000ea80000300800 */
[----:B------:R-:W2:Y:S04]  /*259a0*/  LDL.LU R18, [R1+0x88] ;  /* 0x0000880001127983 */ /* 0x000ea80000300800 */
[----:B------:R-:W2:Y:S04]  /*259b0*/  LDL.LU R19, [R1+0x8c] ;  /* 0x00008c0001137983 */ /* 0x000ea80000300800 */
[----:B------:R-:W3:Y:S04]  /*259c0*/  LDL.LU R20, [R1+0x40] ;  /* 0x0000400001147983 */ /* 0x000ee80000300800 */
[----:B------:R0:W-:Y:S04]  /*259d0*/  STL.64 [R1+0x1528], R26 ;  /* 0x0015281a01007387 */ /* 0x0001e80000100a00 */
[----:B------:R5:W-:Y:S01]  /*259e0*/  STL.64 [R1+0x1520], R24 ;  /* 0x0015201801007387 */ /* 0x000be20000100a00 */
[----:B------:R-:W-:-:S02]  /*259f0*/  IMAD.MOV.U32 R21, RZ, RZ, R15 ;  /* 0x000000ffff157224 */ /* 0x000fc400078e000f */
[----:B0-----:R-:W-:Y:S01]  /*25a00*/  IMAD.MOV.U32 R26, RZ, RZ, R2 ;  /* 0x000000ffff1a7224 */ /* 0x001fe200078e0002 */
[----:B-----5:R-:W-:Y:S02]  /*25a10*/  MOV R24, R14 ;  /* 0x0000000e00187202 */ /* 0x020fe40000000f00 */
[----:B------:R-:W-:Y:S02]  /*25a20*/  MOV R25, R3 ;  /* 0x0000000300197202 */ /* 0x000fe40000000f00 */
[----:B------:R-:W-:Y:S01]  /*25a30*/  MOV R27, R0 ;  /* 0x00000000001b7202 */ /* 0x000fe20000000f00 */
[C---:B--2---:R-:W-:Y:S08]  /*25a40*/  HMMA.16816.F32 R4, R8.reuse, R4, R16 ;  /* 0x000000040804723c */ /* 0x044ff00000001810 */
[----:B---3--:R-:W-:Y:S01]  /*25a50*/  HMMA.16816.F32 R20, R8, R20, R24 ;  /* 0x000000140814723c */ /* 0x008fe20000001818 */
[----:B------:R-:W2:Y:S10]  /*25a60*/  LDL.LU.64 R16, [R1+0x1668] ;  /* 0x0016680001107983 */ /* 0x000eb40000300a00 */
[----:B------:R-:W-:-:S02]  /*25a70*/  MOV R3, R7 ;  /* 0x0000000700037202 */ /* 0x000fc40000000f00 */
[----:B------:R-:W-:Y:S01]  /*25a80*/  MOV R2, R6 ;  /* 0x0000000600027202 */ /* 0x000fe20000000f00 */
[----:B------:R-:W-:Y:S01]  /*25a90*/  IMAD.MOV.U32 R0, RZ, RZ, R5 ;  /* 0x000000ffff007224 */ /* 0x000fe200078e0005 */
[----:B------:R-:W-:Y:S01]  /*25aa0*/  MOV R15, R4 ;  /* 0x00000004000f7202 */ /* 0x000fe20000000f00 */
[----:B------:R-:W3:Y:S04]  /*25ab0*/  LDL.LU.64 R6, [R1+0x1660] ;  /* 0x0016600001067983 */ /* 0x000ee80000300a00 */
[----:B------:R-:W-:Y:S04]  /*25ac0*/  STL [R1+0x1554], R3 ;  /* 0x0015540301007387 */ /* 0x000fe80000100800 */
[----:B------:R-:W-:Y:S04]  /*25ad0*/  STL [R1+0x1550], R2 ;  /* 0x0015500201007387 */ /* 0x000fe80000100800 */
[----:B------:R-:W-:Y:S04]  /*25ae0*/  STL [R1+0x154c], R0 ;  /* 0x00154c0001007387 */ /* 0x000fe80000100800 */
[----:B------:R-:W-:Y:S04]  /*25af0*/  STL [R1+0x1548], R15 ;  /* 0x0015480f01007387 */ /* 0x000fe80000100800 */
[----:B------:R0:W-:Y:S01]  /*25b00*/  STL [R1+0xa0], R20 ;  /* 0x0000a01401007387 */ /* 0x0001e20000100800 */
[----:B------:R-:W-:Y:S01]  /*25b10*/  IMAD.MOV.U32 R18, RZ, RZ, R21 ;  /* 0x000000ffff127224 */ /* 0x000fe200078e0015 */
[----:B------:R-:W-:-:S02]  /*25b20*/  MOV R19, R22 ;  /* 0x0000001600137202 */ /* 0x000fc40000000f00 */
[----:B------:R-:W-:Y:S01]  /*25b30*/  MOV R14, R23 ;  /* 0x00000017000e7202 */ /* 0x000fe20000000f00 */
[----:B0-----:R-:W4:Y:S04]  /*25b40*/  LDL.LU R20, [R1+0x180] ;  /* 0x0001800001147983 */ /* 0x001f280000300800 */
[----:B------:R-:W4:Y:S04]  /*25b50*/  LDL.LU R21, [R1+0x184] ;  /* 0x0001840001157983 */ /* 0x000f280000300800 */
[----:B------:R-:W5:Y:S04]  /*25b60*/  LDL.LU R22, [R1+0x188] ;  /* 0x0001880001167983 */ /* 0x000f680000300800 */
[----:B------:R-:W5:Y:S04]  /*25b70*/  LDL.LU R23, [R1+0x18c] ;  /* 0x00018c0001177983 */ /* 0x000f680000300800 */
[----:B------:R-:W2:Y:S04]  /*25b80*/  LDL.LU R4, [R1+0x170] ;  /* 0x0001700001047983 */ /* 0x000ea80000300800 */
[----:B------:R-:W2:Y:S04]  /*25b90*/  LDL.LU R5, [R1+0x174] ;  /* 0x0001740001057983 */ /* 0x000ea80000300800 */
[----:B---3--:R-:W-:Y:S04]  /*25ba0*/  STL.64 [R1+0x1618], R6 ;  /* 0x0016180601007387 */ /* 0x008fe80000100a00 */
[----:B--2---:R0:W-:Y:S04]  /*25bb0*/  STL.64 [R1+0x1610], R4 ;  /* 0x0016100401007387 */ /* 0x0041e80000100a00 */
[----:B0-----:R-:W2:Y:S04]  /*25bc0*/  LDL.LU R4, [R1+0x10] ;  /* 0x0000100001047983 */ /* 0x001ea80000300800 */
[----:B------:R-:W2:Y:S04]  /*25bd0*/  LDL.LU R5, [R1+0x14] ;  /* 0x0000140001057983 */ /* 0x000ea80000300800 */
[----:B--2---:R0:W-:Y:S04]  /*25be0*/  STL.64 [R1+0x1628], R4 ;  /* 0x0016280401007387 */ /* 0x0041e80000100a00 */
[----:B0-----:R-:W2:Y:S04]  /*25bf0*/  LDL.LU R4, [R1+0x20] ;  /* 0x0000200001047983 */ /* 0x001ea80000300800 */
[----:B------:R-:W2:Y:S04]  /*25c00*/  LDL.LU R5, [R1+0x24] ;  /* 0x0000240001057983 */ /* 0x000ea80000300800 */
[----:B--2---:R0:W-:Y:S04]  /*25c10*/  STL.64 [R1+0x1640], R4 ;  /* 0x0016400401007387 */ /* 0x0041e80000100a00 */
[----:B0-----:R-:W2:Y:S04]  /*25c20*/  LDL.LU R4, [R1+0x30] ;  /* 0x0000300001047983 */ /* 0x001ea80000300800 */
[----:B------:R-:W2:Y:S04]  /*25c30*/  LDL.LU R5, [R1+0x34] ;  /* 0x0000340001057983 */ /* 0x000ea80000300800 */
[----:B-----5:R-:W-:Y:S04]  /*25c40*/  STL.64 [R1+0x1600], R22 ;  /* 0x0016001601007387 */ /* 0x020fe80000100a00 */
[----:B----4-:R0:W-:Y:S02]  /*25c50*/  STL.64 [R1+0x15f8], R20 ;  /* 0x0015f81401007387 */ /* 0x0101e40000100a00 */
[----:B0-----:R-:W-:Y:S01]  /*25c60*/  IMAD.MOV.U32 R20, RZ, RZ, R28 ;  /* 0x000000ffff147224 */ /* 0x001fe200078e001c */
[----:B------:R-:W-:Y:S01]  /*25c70*/  MOV R21, R29 ;  /* 0x0000001d00157202 */ /* 0x000fe20000000f00 */
[----:B------:R-:W3:Y:S04]  /*25c80*/  LDL.LU R28, [R1+0x165c] ;  /* 0x00165c00011c7983 */ /* 0x000ee80000300800 */
[----:B------:R-:W4:Y:S04]  /*25c90*/  LDL.LU R29, [R1+0x1658] ;  /* 0x00165800011d7983 */ /* 0x000f280000300800 */
[----:B------:R0:W-:Y:S04]  /*25ca0*/  STL.64 [R1+0x1620], R20 ;  /* 0x0016201401007387 */ /* 0x0001e80000100a00 */
[----:B0-----:R-:W5:Y:S04]  /*25cb0*/  LDL.LU R20, [R1+0x130] ;  /* 0x0001300001147983 */ /* 0x001f680000300800 */
[----:B------:R-:W5:Y:S04]  /*25cc0*/  LDL.LU R21, [R1+0x134] ;  /* 0x0001340001157983 */ /* 0x000f680000300800 */
[----:B------:R-:W2:Y:S04]  /*25cd0*/  LDL.LU R22, [R1+0x138] ;  /* 0x0001380001167983 */ /* 0x000ea80000300800 */
[----:B------:R-:W2:Y:S04]  /*25ce0*/  LDL.LU R23, [R1+0x13c] ;  /* 0x00013c0001177983 */ /* 0x000ea80000300800 */
[----:B--2---:R-:W-:Y:S04]  /*25cf0*/  STL.64 [R1+0x1638], R22 ;  /* 0x0016381601007387 */ /* 0x004fe80000100a00 */
[----:B-----5:R0:W-:Y:S04]  /*25d00*/  STL.64 [R1+0x1630], R20 ;  /* 0x0016301401007387 */ /* 0x0201e80000100a00 */
[----:B0-----:R-:W2:Y:S04]  /*25d10*/  LDL.LU R20, [R1+0xb0] ;  /* 0x0000b00001147983 */ /* 0x001ea80000300800 */
[----:B------:R-:W2:Y:S04]  /*25d20*/  LDL.LU R21, [R1+0xb4] ;  /* 0x0000b40001157983 */ /* 0x000ea80000300800 */
[----:B------:R-:W5:Y:S04]  /*25d30*/  LDL.LU R22, [R1+0xb8] ;  /* 0x0000b80001167983 */ /* 0x000f680000300800 */
[----:B------:R-:W5:Y:S04]  /*25d40*/  LDL.LU R23, [R1+0xbc] ;  /* 0x0000bc0001177983 */ /* 0x000f680000300800 */
[----:B-----5:R-:W-:Y:S04]  /*25d50*/  STL.64 [R1+0x1650], R22 ;  /* 0x0016501601007387 */ /* 0x020fe80000100a00 */
[----:B--2---:R0:W-:Y:S04]  /*25d60*/  STL.64 [R1+0x1648], R20 ;  /* 0x0016481401007387 */ /* 0x0041e80000100a00 */
[----:B0-----:R-:W2:Y:S04]  /*25d70*/  LDL.LU R20, [R1+0x60] ;  /* 0x0000600001147983 */ /* 0x001ea80000300800 */
[----:B------:R-:W2:Y:S04]  /*25d80*/  LDL.LU R21, [R1+0x64] ;  /* 0x0000640001157983 */ /* 0x000ea80000300800 */
[----:B------:R-:W2:Y:S04]  /*25d90*/  LDL.LU R22, [R1+0x68] ;  /* 0x0000680001167983 */ /* 0x000ea80000300800 */
[----:B------:R-:W2:Y:S04]  /*25da0*/  LDL.LU R23, [R1+0x6c] ;  /* 0x00006c0001177983 */ /* 0x000ea80000300800 */
[----:B------:R-:W5:Y:S04]  /*25db0*/  LDL.LU R24, [R1+0x160] ;  /* 0x0001600001187983 */ /* 0x000f680000300800 */
[----:B------:R-:W5:Y:S04]  /*25dc0*/  LDL.LU R25, [R1+0x164] ;  /* 0x0001640001197983 */ /* 0x000f680000300800 */
[----:B------:R0:W-:Y:S04]  /*25dd0*/  STL [R1+0x1560], R14 ;  /* 0x0015600e01007387 */ /* 0x0001e80000100800 */
[----:B------:R-:W-:Y:S04]  /*25de0*/  STL [R1+0x155c], R19 ;  /* 0x00155c1301007387 */ /* 0x000fe80000100800 */
[----:B------:R-:W-:Y:S01]  /*25df0*/  STL [R1+0x1558], R18 ;  /* 0x0015581201007387 */ /* 0x000fe20000100800 */
[----:B--2---:R-:W-:Y:S03]  /*25e00*/  HMMA.16816.F32 R4, R8, R4, R20 ;  /* 0x000000040804723c */ /* 0x004fe60000001814 */
[----:B------:R-:W2:Y:S04]  /*25e10*/  LDL.LU.64 R22, [R1+0x1650] ;  /* 0x0016500001167983 */ /* 0x000ea80000300a00 */
[----:B------:R-:W2:-:S12]  /*25e20*/  LDL.LU.64 R20, [R1+0x1648] ;  /* 0x0016480001147983 */ /* 0x000e980000300a00 */
[----:B------:R-:W-:Y:S02]  /*25e30*/  MOV R3, R4 ;  /* 0x0000000400037202 */ /* 0x000fe40000000f00 */
[----:B------:R-:W-:Y:S02]  /*25e40*/  MOV R2, R5 ;  /* 0x0000000500027202 */ /* 0x000fe40000000f00 */
[----:B------:R-:W2:Y:S01]  /*25e50*/  LDL.LU.64 R4, [R1+0x1640] ;  /* 0x0016400001047983 */ /* 0x000ea20000300a00 */
[----:B------:R-:W-:Y:S01]  /*25e60*/  IMAD.MOV.U32 R0, RZ, RZ, R6 ;  /* 0x000000ffff007224 */ /* 0x000fe200078e0006 */
[----:B------:R-:W-:-:S05]  /*25e70*/  MOV R15, R7 ;  /* 0x00000007000f7202 */ /* 0x000fca0000000f00 */
[----:B------:R-:W-:Y:S04]  /*25e80*/  STL [R1+0x1570], R15 ;  /* 0x0015700f01007387 */ /* 0x000fe80000100800 */
[----:B------:R-:W-:Y:S04]  /*25e90*/  STL [R1+0x156c], R0 ;  /* 0x00156c0001007387 */ /* 0x000fe80000100800 */
[----:B------:R-:W-:Y:S04]  /*25ea0*/  STL [R1+0x1568], R2 ;  /* 0x0015680201007387 */ /* 0x000fe80000100800 */
[----:B------:R-:W-:Y:S01]  /*25eb0*/  STL [R1+0x1564], R3 ;  /* 0x0015640301007387 */ /* 0x000fe20000100800 */
[----:B--2---:R-:W-:Y:S03]  /*25ec0*/  HMMA.16816.F32 R4, R8, R4, R20 ;  /* 0x000000040804723c */ /* 0x004fe60000001814 */
[----:B------:R-:W2:Y:S04]  /*25ed0*/  LDL.LU.64 R22, [R1+0x1638] ;  /* 0x0016380001167983 */ /* 0x000ea80000300a00 */
[----:B------:R-:W2:-:S12]  /*25ee0*/  LDL.LU.64 R20, [R1+0x1630] ;  /* 0x0016300001147983 */ /* 0x000e980000300a00 */
[----:B0-----:R-:W-:Y:S01]  /*25ef0*/  MOV R14, R5 ;  /* 0x00000005000e7202 */ /* 0x001fe20000000f00 */
[----:B------:R0:W-:Y:S04]  /*25f00*/  STL [R1+0x80], R4 ;  /* 0x0000800401007387 */ /* 0x0001e80000100800 */
[----:B0-----:R-:W2:Y:S01]  /*25f10*/  LDL.LU.64 R4, [R1+0x1628] ;  /* 0x0016280001047983 */ /* 0x001ea20000300a00 */
[----:B------:R-:W-:Y:S01]  /*25f20*/  IMAD.MOV.U32 R19, RZ, RZ, R6 ;  /* 0x000000ffff137224 */ /* 0x000fe200078e0006 */
[----:B------:R-:W-:Y:S02]  /*25f30*/  MOV R18, R7 ;  /* 0x0000000700127202 */ /* 0x000fe40000000f00 */
[----:B--2---:R-:W-:Y:S01]  /*25f40*/  HMMA.16816.F32 R4, R8, R4, R20 ;  /* 0x000000040804723c */ /* 0x004fe20000001814 */
[----:B------:R-:W2:-:S15]  /*25f50*/  LDL.LU.64 R20, [R1+0x1620] ;  /* 0x0016200001147983 */ /* 0x000e9e0000300a00 */
[----:B------:R-:W-:-:S03]  /*25f60*/  NOP ;  /* 0x0000000000007918 */ /* 0x000fc60000000000 */
[----:B------:R-:W-:Y:S02]  /*25f70*/  MOV R2, R6 ;  /* 0x0000000600027202 */ /* 0x000fe40000000f00 */
[----:B------:R-:W-:Y:S02]  /*25f80*/  MOV R3, R7 ;  /* 0x0000000700037202 */ /* 0x000fe40000000f00 */
[----:B------:R-:W-:Y:S01]  /*25f90*/  MOV R15, R4 ;  /* 0x00000004000f7202 */ /* 0x000fe20000000f00 */
[----:B------:R-:W-:Y:S01]  /*25fa0*/  IMAD.MOV.U32 R0, RZ, RZ, R5 ;  /* 0x000000ffff007224 */ /* 0x000fe200078e0005 */
[----:B------:R-:W2:Y:S04]  /*25fb0*/  LDL.LU.64 R6, [R1+0x1618] ;  /* 0x0016180001067983 */ /* 0x000ea80000300a00 */
[----:B------:R-:W2:Y:S01]  /*25fc0*/  LDL.LU.64 R4, [R1+0x1610] ;  /* 0x0016100001047983 */ /* 0x000ea20000300a00 */
[----:B----4-:R-:W-:Y:S01]  /*25fd0*/  MOV R26, R29 ;  /* 0x0000001d001a7202 */ /* 0x010fe20000000f00 */
[----:B---3--:R-:W-:-:S02]  /*25fe0*/  IMAD.MOV.U32 R27, RZ, RZ, R28 ;  /* 0x000000ffff1b7224 */ /* 0x008fc400078e001c */
[----:B------:R-:W3:Y:S04]  /*25ff0*/  LDL.LU R29, [R1+0x2cc] ;  /* 0x0002cc00011d7983 */ /* 0x000ee80000300800 */
[----:B------:R-:W4:Y:S01]  /*26000*/  LDL.LU R28, [R1+0x2c8] ;  /* 0x0002c800011c7983 */ /* 0x000f220000300800 */
[----:B--2---:R-:W-:Y:S03]  /*26010*/  HMMA.16816.F32 R20, R8, R20, R4 ;  /* 0x000000140814723c */ /* 0x004fe60000001804 */
[----:B------:R-:W2:-:S15]  /*26020*/  LDL.LU.64 R4, [R1+0x1608] ;  /* 0x0016080001047983 */ /* 0x000e9e0000300a00 */
[----:B------:R-:W-:Y:S01]  /*26030*/  NOP ;  /* 0x0000000000007918 */ /* 0x000fe20000000000 */
[----:B------:R0:W-:Y:S01]  /*26040*/  STL.64 [R1+0x68], R22 ;  /* 0x0000681601007387 */ /* 0x0001e20000100a00 */
[----:B------:R-:W-:Y:S01]  /*26050*/  IMAD.MOV.U32 R6, RZ, RZ, R20 ;  /* 0x000000ffff067224 */ /* 0x000fe200078e0014 */
[----:B------:R-:W-:Y:S02]  /*26060*/  MOV R7, R21 ;  /* 0x0000001500077202 */ /* 0x000fe40000000f00 */
[----:B0-----:R-:W2:Y:S04]  /*26070*/  LDL.LU.64 R22, [R1+0x1600] ;  /* 0x0016000001167983 */ /* 0x001ea80000300a00 */
[----:B------:R-:W2:Y:S04]  /*26080*/  LDL.LU.64 R20, [R1+0x15f8] ;  /* 0x0015f80001147983 */ /* 0x000ea80000300a00 */
[----:B------:R-:W-:Y:S01]  /*26090*/  STL.64 [R1+0x1590], R18 ;  /* 0x0015901201007387 */ /* 0x000fe20000100a00 */
[----:B--2---:R-:W-:-:S15]  /*260a0*/  HMMA.16816.F32 R20, R8, R16, R20 ;  /* 0x000000100814723c */ /* 0x004fde0000001814 */
[----:B------:R-:W-:-:S04]  /*260b0*/  NOP ;  /* 0x0000000000007918 */ /* 0x000fc80000000000 */
[----:B------:R0:W-:Y:S04]  /*260c0*/  STL.64 [R1+0x1478], R22 ;  /* 0x0014781601007387 */ /* 0x0001e80000100a00 */
[----:B------:R1:W-:Y:S04]  /*260d0*/  STL.64 [R1+0x1470], R20 ;  /* 0x0014701401007387 */ /* 0x0003e80000100a00 */
[----:B0-----:R-:W2:Y:S04]  /*260e0*/  LDL.LU R22, [R1+0x8] ;  /* 0x0000080001167983 */ /* 0x001ea80000300800 */
[----:B------:R-:W2:Y:S01]  /*260f0*/  LDL.LU R23, [R1+0xc] ;  /* 0x00000c0001177983 */ /* 0x000ea20000300800 */
[----:B-----5:R-:W-:Y:S03]  /*26100*/  HMMA.16816.F32 R8, R8, R12, R24 ;  /* 0x0000000c0808723c */ /* 0x020fe60000001818 */
[----:B--2---:R0:W-:Y:S04]  /*26110*/  STL.64 [R1+0x15c0], R22 ;  /* 0x0015c01601007387 */ /* 0x0041e80000100a00 */
[----:B------:R-:W2:Y:S04]  /*26120*/  LDL.LU R24, [R1+0x120] ;  /* 0x0001200001187983 */ /* 0x000ea80000300800 */
[----:B------:R-:W2:Y:S04]  /*26130*/  LDL.LU R25, [R1+0x124] ;  /* 0x0001240001197983 */ /* 0x000ea80000300800 */
[----:B------:R-:W5:Y:S04]  /*26140*/  LDL.LU R26, [R1+0x128] ;  /* 0x00012800011a7983 */ /* 0x000f680000300800 */
[----:B------:R-:W5:Y:S04]  /*26150*/  LDL.LU R27, [R1+0x12c] ;  /* 0x00012c00011b7983 */ /* 0x000f680000300800 */
[----:B-1----:R-:W2:Y:S04]  /*26160*/  LDL.LU R20, [R1+0x140] ;  /* 0x0001400001147983 */ /* 0x002ea80000300800 */
[----:B------:R-:W2:Y:S04]  /*26170*/  LDL.LU R21, [R1+0x144] ;  /* 0x0001440001157983 */ /* 0x000ea80000300800 */
[----:B0-----:R-:W2:Y:S04]  /*26180*/  LDL.LU R22, [R1+0x148] ;  /* 0x0001480001167983 */ /* 0x001ea80000300800 */
[----:B------:R-:W2:Y:S04]  /*26190*/  LDL.LU R23, [R1+0x14c] ;  /* 0x00014c0001177983 */ /* 0x000ea80000300800 */
[----:B--2---:R0:W-:Y:S04]  /*261a0*/  STL.64 [R1+0x15d0], R22 ;  /* 0x0015d01601007387 */ /* 0x0041e80000100a00 */
[----:B------:R-:W-:Y:S04]  /*261b0*/  STL.64 [R1+0x15c8], R20 ;  /* 0x0015c81401007387 */ /* 0x000fe80000100a00 */
[----:B0-----:R-:W2:Y:S04]  /*261c0*/  LDL.LU.64 R22, [R1+0x58] ;  /* 0x0000580001167983 */ /* 0x001ea80000300a00 */
[----:B-----5:R0:W-:Y:S04]  /*261d0*/  STL.64 [R1+0x15b8], R26 ;  /* 0x0015b81a01007387 */ /* 0x0201e80000100a00 */
[----:B------:R1:W-:Y:S04]  /*261e0*/  STL.64 [R1+0x15b0], R24 ;  /* 0x0015b01801007387 */ /* 0x0003e80000100a00 */
[----:B0-----:R-:W5:Y:S04]  /*261f0*/  LDL.LU.64 R26, [R1+0x48] ;  /* 0x00004800011a7983 */ /* 0x001f680000300a00 */
[----:B-----5:R0:W-:Y:S04]  /*26200*/  STL.64 [R1+0x15d8], R26 ;  /* 0x0015d81a01007387 */ /* 0x0201e80000100a00 */
[----:B-1----:R-:W2:Y:S04]  /*26210*/  LDL.LU R24, [R1+0x150] ;  /* 0x0001500001187983 */ /* 0x002ea80000300800 */
[----:B------:R-:W2:Y:S04]  /*26220*/  LDL.LU R25, [R1+0x154] ;  /* 0x0001540001197983 */ /* 0x000ea80000300800 */
[----:B0-----:R-:W2:Y:S04]  /*26230*/  LDL.LU R26, [R1+0x158] ;  /* 0x00015800011a7983 */ /* 0x001ea80000300800 */
[----:B------:R-:W2:Y:S04]  /*26240*/  LDL.LU R27, [R1+0x15c] ;  /* 0x00015c00011b7983 */ /* 0x000ea80000300800 */
[----:B------:R-:W5:Y:S04]  /*26250*/  LDL.LU.64 R18, [R1+0x28] ;  /* 0x0000280001127983 */ /* 0x000f680000300a00 */
[----:B-----5:R0:W-:Y:S04]  /*26260*/  STL.64 [R1+0x15a8], R18 ;  /* 0x0015a81201007387 */ /* 0x0201e80000100a00 */
[----:B0-----:R-:W5:Y:S04]  /*26270*/  LDL.LU.64 R18, [R1+0x38] ;  /* 0x0000380001127983 */ /* 0x001f680000300a00 */
[----:B------:R0:W-:Y:S04]  /*26280*/  STL.64 [R1+0x1578], R14 ;  /* 0x0015780e01007387 */ /* 0x0001e80000100a00 */
[----:B------:R-:W2:Y:S04]  /*26290*/  LDL.LU R12, [R1+0xf0] ;  /* 0x0000f000010c7983 */ /* 0x000ea80000300800 */
[----:B------:R-:W2:Y:S01]  /*262a0*/  LDL.LU R13, [R1+0xf4] ;  /* 0x0000f400010d7983 */ /* 0x000ea20000300800 */
[----:B0-----:R-:W-:Y:S01]  /*262b0*/  MOV R14, R5 ;  /* 0x00000005000e7202 */ /* 0x001fe20000000f00 */
[----:B------:R-:W-:-:S02]  /*262c0*/  IMAD.MOV.U32 R15, RZ, RZ, R4 ;  /* 0x000000ffff0f7224 */ /* 0x000fc400078e0004 */
[----:B------:R-:W3:Y:S04]  /*262d0*/  LDL.LU R5, [R1+0x15f4] ;  /* 0x0015f40001057983 */ /* 0x000ee80000300800 */
[----:B------:R-:W3:Y:S04]  /*262e0*/  LDL.LU R4, [R1+0x15f0] ;  /* 0x0015f00001047983 */ /* 0x000ee80000300800 */
[----:B------:R-:W-:Y:S04]  /*262f0*/  STL.64 [R1+0x1588], R14 ;  /* 0x0015880e01007387 */ /* 0x000fe80000100a00 */
[----:B--2---:R0:W-:Y:S04]  /*26300*/  STL.64 [R1+0x1580], R12 ;  /* 0x0015800c01007387 */ /* 0x0041e80000100a00 */
[----:B0-----:R-:W2:Y:S04]  /*26310*/  LDL.LU R12, [R1+0x100] ;  /* 0x00010000010c7983 */ /* 0x001ea80000300800 */
[----:B------:R-:W2:Y:S04]  /*26320*/  LDL.LU R13, [R1+0x104] ;  /* 0x00010400010d7983 */ /* 0x000ea80000300800 */
[----:B------:R-:W2:Y:S04]  /*26330*/  LDL.LU R14, [R1+0x108] ;  /* 0x00010800010e7983 */ /* 0x000ea80000300800 */
[----:B------:R-:W2:Y:S04]  /*26340*/  LDL.LU R15, [R1+0x10c] ;  /* 0x00010c00010f7983 */ /* 0x000ea80000300800 */
[----:B--2---:R3:W-:Y:S04]  /*26350*/  STL.64 [R1+0x15a0], R14 ;  /* 0x0015a00e01007387 */ /* 0x0047e80000100a00 */
[----:B------:R0:W-:Y:S01]  /*26360*/  STL.64 [R1+0x1598], R12 ;  /* 0x0015980c01007387 */ /* 0x0001e20000100a00 */
[----:B---3--:R-:W-:-:S03]  /*26370*/  MOV R14, R4 ;  /* 0x00000004000e7202 */ /* 0x008fc60000000f00 */
[----:B0-----:R-:W2:Y:S04]  /*26380*/  LDL.LU R12, [R1+0x110] ;  /* 0x00011000010c7983 */ /* 0x001ea80000300800 */
[----:B------:R-:W2:Y:S04]  /*26390*/  LDL.LU R13, [R1+0x114] ;  /* 0x00011400010d7983 */ /* 0x000ea80000300800 */
[----:B------:R-:W3:Y:S01]  /*263a0*/  LDL.LU R4, [R1+0x15ec] ;  /* 0x0015ec0001047983 */ /* 0x000ee20000300800 */
[----:B------:R-:W-:-:S03]  /*263b0*/  MOV R15, R5 ;  /* 0x00000005000f7202 */ /* 0x000fc60000000f00 */
[----:B------:R-:W3:Y:S04]  /*263c0*/  LDL.LU R5, [R1+0x15e8] ;  /* 0x0015e80001057983 */ /* 0x000ee80000300800 */
[----:B------:R-:W-:Y:S04]  /*263d0*/  STL.64 [R1+0x1488], R10 ;  /* 0x0014880a01007387 */ /* 0x000fe80000100a00 */
[----:B------:R0:W-:Y:S02]  /*263e0*/  STL.64 [R1+0x1480], R8 ;  /* 0x0014800801007387 */ /* 0x0001e40000100a00 */
[----:B0-----:R-:W-:Y:S01]  /*263f0*/  IMAD.MOV.U32 R8, RZ, RZ, R6 ;  /* 0x000000ffff087224 */ /* 0x001fe200078e0006 */
[----:B------:R-:W-:Y:S01]  /*26400*/  MOV R9, R7 ;  /* 0x0000000700097202 */ /* 0x000fe20000000f00 */
[----:B------:R-:W3:Y:S04]  /*26410*/  LDL.LU R6, [R1+0x15e4] ;  /* 0x0015e40001067983 */ /* 0x000ee80000300800 */
[----:B------:R-:W3:Y:S04]  /*26420*/  LDL.LU R7, [R1+0x15e0] ;  /* 0x0015e00001077983 */ /* 0x000ee80000300800 */
[----:B------:R-:W2:Y:S04]  /*26430*/  LDL.LU R10, [R1+0x68] ;  /* 0x00006800010a7983 */ /* 0x000ea80000300800 */
[----:B------:R-:W2:Y:S01]  /*26440*/  LDL.LU R11, [R1+0x6c] ;  /* 0x00006c00010b7983 */ /* 0x000ea20000300800 */
[----:B---3--:R-:W-:Y:S03]  /*26450*/  HMMA.16816.F32 R24, R4, R22, R24 ;  /* 0x000000160418723c */ /* 0x008fe60000001818 */
[----:B--2---:R0:W-:Y:S04]  /*26460*/  STL.64 [R1+0x1498], R10 ;  /* 0x0014980a01007387 */ /* 0x0041e80000100a00 */
[----:B------:R1:W-:Y:S04]  /*26470*/  STL.64 [R1+0x1490], R8 ;  /* 0x0014900801007387 */ /* 0x0003e80000100a00 */
[----:B0-----:R-:W2:Y:S04]  /*26480*/  LDL.LU R10, [R1+0x18] ;  /* 0x00001800010a7983 */ /* 0x001ea80000300800 */
[----:B------:R-:W2:Y:S01]  /*26490*/  LDL.LU R11, [R1+0x1c] ;  /* 0x00001c00010b7983 */ /* 0x000ea20000300800 */
[----:B-1----:R-:W-:Y:S01]  /*264a0*/  MOV R9, R22 ;  /* 0x0000001600097202 */ /* 0x002fe20000000f00 */
[----:B------:R-:W-:-:S02]  /*264b0*/  IMAD.MOV.U32 R8, RZ, RZ, R23 ;  /* 0x000000ffff087224 */ /* 0x000fc400078e0017 */
[----:B------:R-:W-:Y:S04]  /*264c0*/  STL.64 [R1+0x2e0], R24 ;  /* 0x0002e01801007387 */ /* 0x000fe80000100a00 */
[----:B------:R0:W-:Y:S04]  /*264d0*/  STL.64 [R1+0x2e8], R26 ;  /* 0x0002e81a01007387 */ /* 0x0001e80000100a00 */
[----:B0-----:R-:W3:Y:S04]  /*264e0*/  LDL.LU.64 R26, [R1+0x15d8] ;  /* 0x0015d800011a7983 */ /* 0x001ee80000300a00 */
[----:B------:R-:W3:Y:S04]  /*264f0*/  LDL.LU.64 R22, [R1+0x15d0] ;  /* 0x0015d00001167983 */ /* 0x000ee80000300a00 */
[----:B------:R-:W3:Y:S02]  /*26500*/  LDL.LU.64 R20, [R1+0x15c8] ;  /* 0x0015c80001147983 */ /* 0x000ee40000300a00 */
[----:B---3--:R-:W-:-:S15]  /*26510*/  HMMA.16816.F32 R20, R4, R26, R20 ;  /* 0x0000001a0414723c */ /* 0x008fde0000001814 */
[----:B------:R-:W-:-:S04]  /*26520*/  NOP ;  /* 0x0000000000007918 */ /* 0x000fc80000000000 */
[----:B------:R0:W-:Y:S04]  /*26530*/  STL.64 [R1+0x2f0], R20 ;  /* 0x0002f01401007387 */ /* 0x0001e80000100a00 */
[----:B------:R1:W-:Y:S01]  /*26540*/  STL.64 [R1+0x2f8], R22 ;  /* 0x0002f81601007387 */ /* 0x0003e20000100a00 */
[----:B0-----:R-:W-:-:S03]  /*26550*/  MOV R21, R26 ;  /* 0x0000001a00157202 */ /* 0x001fc60000000f00 */
[----:B-1----:R-:W3:Y:S01]  /*26560*/  LDL.LU.64 R22, [R1+0x15c0] ;  /* 0x0015c00001167983 */ /* 0x002ee20000300a00 */
[----:B------:R-:W-:-:S03]  /*26570*/  MOV R20, R27 ;  /* 0x0000001b00147202 */ /* 0x000fc60000000f00 */
[----:B------:R-:W5:Y:S04]  /*26580*/  LDL.LU.64 R26, [R1+0x15b8] ;  /* 0x0015b800011a7983 */ /* 0x000f680000300a00 */
[----:B------:R-:W5:Y:S02]  /*26590*/  LDL.LU.64 R24, [R1+0x15b0] ;  /* 0x0015b00001187983 */ /* 0x000f640000300a00 */
[----:B-----5:R-:W-:-:S15]  /*265a0*/  HMMA.16816.F32 R24, R4, R18, R24 ;  /* 0x000000120418723c */ /* 0x020fde0000001818 */
[----:B------:R-:W-:-:S04]  /*265b0*/  NOP ;  /* 0x0000000000007918 */ /* 0x000fc80000000000 */
[----:B------:R0:W-:Y:S04]  /*265c0*/  STL.64 [R1+0x330], R24 ;  /* 0x0003301801007387 */ /* 0x0001e80000100a00 */
[----:B------:R-:W-:Y:S01]  /*265d0*/  STL.64 [R1+0x338], R26 ;  /* 0x0003381a01007387 */ /* 0x000fe20000100a00 */
[----:B0-----:R-:W-:Y:S01]  /*265e0*/  IMAD.MOV.U32 R25, RZ, RZ, R18 ;  /* 0x000000ffff197224 */ /* 0x001fe200078e0012 */
[----:B------:R-:W-:Y:S02]  /*265f0*/  MOV R24, R19 ;  /* 0x0000001300187202 */ /* 0x000fe40000000f00 */
[----:B------:R-:W5:Y:S02]  /*26600*/  LDL.LU.64 R18, [R1+0x15a8] ;  /* 0x0015a80001127983 */ /* 0x000f640000300a00 */
[----:B-----5:R-:W-:-:S15]  /*26610*/  HMMA.16816.F32 R12, R4, R18, R12 ;  /* 0x00000012040c723c */ /* 0x020fde000000180c */
[----:B------:R-:W-:-:S04]  /*26620*/  NOP ;  /* 0x0000000000007918 */ /* 0x000fc80000000000 */
[----:B------:R-:W-:Y:S04]  /*26630*/  STL.64 [R1+0x340], R12 ;  /* 0x0003400c01007387 */ /* 0x000fe80000100a00 */
[----:B------:R0:W-:Y:S04]  /*26640*/  STL.64 [R1+0x348], R14 ;  /* 0x0003480e01007387 */ /* 0x0001e80000100a00 */
[----:B0-----:R-:W2:Y:S04]  /*26650*/  LDL.LU.64 R14, [R1+0x15a0] ;  /* 0x0015a000010e7983 */ /* 0x001ea80000300a00 */
[----:B------:R-:W2:Y:S01]  /*26660*/  LDL.LU.64 R12, [R1+0x1598] ;  /* 0x00159800010c7983 */ /* 0x000ea20000300a00 */
[----:B------:R-:W-:Y:S01]  /*26670*/  MOV R27, R18 ;  /* 0x00000012001b7202 */ /* 0x000fe20000000f00 */
[----:B------:R-:W-:-:S02]  /*26680*/  IMAD.MOV.U32 R26, RZ, RZ, R19 ;  /* 0x000000ffff1a7224 */ /* 0x000fc400078e0013 */
[----:B------:R-:W5:Y:S04]  /*26690*/  LDL.LU.64 R18, [R1+0x1590] ;  /* 0x0015900001127983 */ /* 0x000f680000300a00 */
[----:B------:R-:W3:Y:S01]  /*266a0*/  LDL.LU.64 R16, [R1+0x548] ;  /* 0x0005480001107983 */ /* 0x000ee20000300a00 */
[----:B--2---:R-:W-:-:S15]  /*266b0*/  HMMA.16816.F32 R12, R4, R10, R12 ;  /* 0x0000000a040c723c */ /* 0x004fde000000180c */
[----:B------:R-:W-:-:S04]  /*266c0*/  NOP ;  /* 0x0000000000007918 */ /* 0x000fc80000000000 */
[----:B------:R-:W-:Y:S04]  /*266d0*/  STL.64 [R1+0x350], R12 ;  /* 0x0003500c01007387 */ /* 0x000fe80000100a00 */
[----:B------:R0:W-:Y:S04]  /*266e0*/  STL.64 [R1+0x358], R14 ;  /* 0x0003580e01007387 */ /* 0x0001e80000100a00 */
[----:B0-----:R-:W3:Y:S04]  /*266f0*/  LDL.LU.64 R14, [R1+0x1588] ;  /* 0x00158800010e7983 */ /* 0x001ee80000300a00 */
[----:B------:R-:W3:Y:S04]  /*26700*/  LDL.LU.64 R12, [R1+0x1580] ;  /* 0x00158000010c7983 */ /* 0x000ee80000300a00 */
[----:B------:R0:W-:Y:S02]  /*26710*/  STL.64 [R1+0x14a8], R10 ;  /* 0x0014a80a01007387 */ /* 0x0001e40000100a00 */
[----:B0-----:R-:W-:-:S02]  /*26720*/  MOV R10, R27 ;  /* 0x0000001b000a7202 */ /* 0x001fc40000000f00 */
[----:B------:R-:W-:-:S05]  /*26730*/  MOV R11, R26 ;  /* 0x0000001a000b7202 */ /* 0x000fca0000000f00 */
[----:B------:R0:W-:Y:S02]  /*26740*/  STL.64 [R1+0x14c0], R10 ;  /* 0x0014c00a01007387 */ /* 0x0001e40000100a00 */
[----:B0-----:R-:W-:Y:S01]  /*26750*/  IMAD.MOV.U32 R10, RZ, RZ, R25 ;  /* 0x000000ffff0a7224 */ /* 0x001fe200078e0019 */
[----:B------:R-:W-:-:S05]  /*26760*/  MOV R11, R24 ;  /* 0x00000018000b7202 */ /* 0x000fca0000000f00 */
[----:B------:R0:W-:Y:S02]  /*26770*/  STL.64 [R1+0x14d8], R10 ;  /* 0x0014d80a01007387 */ /* 0x0001e40000100a00 */
[----:B0-----:R-:W-:Y:S01]  /*26780*/  MOV R10, R21 ;  /* 0x00000015000a7202 */ /* 0x001fe20000000f00 */
[----:B------:R-:W-:-:S05]  /*26790*/  IMAD.MOV.U32 R11, RZ, RZ, R20 ;  /* 0x000000ffff0b7224 */ /* 0x000fca00078e0014 */
[----:B------:R-:W-:Y:S04]  /*267a0*/  STL.64 [R1+0x14f0], R10 ;  /* 0x0014f00a01007387 */ /* 0x000fe80000100a00 */
[----:B------:R-:W2:Y:S04]  /*267b0*/  LDL.LU R24, [R1+0xe0] ;  /* 0x0000e00001187983 */ /* 0x000ea80000300800 */
[----:B------:R-:W2:Y:S04]  /*267c0*/  LDL.LU R25, [R1+0xe4] ;  /* 0x0000e40001197983 */ /* 0x000ea80000300800 */
[----:B------:R-:W2:Y:S04]  /*267d0*/  LDL.LU R26, [R1+0xe8] ;  /* 0x0000e800011a7983 */ /* 0x000ea80000300800 */
[----:B------:R-:W2:Y:S01]  /*267e0*/  LDL.LU R27, [R1+0xec] ;  /* 0x0000ec00011b7983 */ /* 0x000ea20000300800 */
[----:B---3--:R-:W-:-:S15]  /*267f0*/  HMMA.16816.F32 R12, R4, R22, R12 ;  /* 0x00000016040c723c */ /* 0x008fde000000180c */
[----:B------:R-:W-:-:S04]  /*26800*/  NOP ;  /* 0x0000000000007918 */ /* 0x000fc80000000000 */
[----:B------:R-:W-:Y:S04]  /*26810*/  STL.64 [R1+0x360], R12 ;  /* 0x0003600c01007387 */ /* 0x000fe80000100a00 */
[----:B------:R0:W-:Y:S04]  /*26820*/  STL.64 [R1+0x368], R14 ;  /* 0x0003680e01007387 */ /* 0x0001e80000100a00 */
[----:B0-----:R-:W3:Y:S04]  /*26830*/  LDL.LU.64 R14, [R1+0x1578] ;  /* 0x00157800010e7983 */ /* 0x001ee80000300a00 */
[----:B------:R0:W-:Y:S01]  /*26840*/  STL.64 [R1+0x14a0], R22 ;  /* 0x0014a01601007387 */ /* 0x0001e20000100a00 */
[----:B------:R-:W-:-:S02]  /*26850*/  MOV R21, R0 ;  /* 0x0000000000157202 */ /* 0x000fc40000000f00 */
[----:B0-----:R-:W-:Y:S01]  /*26860*/  MOV R22, R2 ;  /* 0x0000000200167202 */ /* 0x001fe20000000f00 */
[----:B------:R-:W-:Y:S02]  /*26870*/  IMAD.MOV.U32 R23, RZ, RZ, R3 ;  /* 0x000000ffff177224 */ /* 0x000fe400078e0003 */
[----:B---3--:R-:W-:Y:S02]  /*26880*/  IMAD.MOV.U32 R20, RZ, RZ, R15 ;  /* 0x000000ffff147224 */ /* 0x008fe400078e000f */
[----:B------:R-:W3:Y:S04]  /*26890*/  LDL.LU R15, [R1+0x1570] ;  /* 0x00157000010f7983 */ /* 0x000ee80000300800 */
[----:B------:R-:W2:Y:S04]  /*268a0*/  LDL.LU R0, [R1+0x156c] ;  /* 0x00156c0001007983 */ /* 0x000ea80000300800 */
[----:B------:R-:W4:Y:S04]  /*268b0*/  LDL.LU R2, [R1+0x1568] ;  /* 0x0015680001027983 */ /* 0x000f280000300800 */
[----:B------:R-:W4:Y:S04]  /*268c0*/  LDL.LU R3, [R1+0x1564] ;  /* 0x0015640001037983 */ /* 0x000f280000300800 */
[----:B------:R-:W-:Y:S04]  /*268d0*/  STL.64 [R1+0x14b8], R22 ;  /* 0x0014b81601007387 */ /* 0x000fe80000100a00 */
[----:B------:R0:W-:Y:S04]  /*268e0*/  STL.64 [R1+0x14b0], R20 ;  /* 0x0014b01401007387 */ /* 0x0001e80000100a00 */
[----:B0-----:R-:W4:Y:S01]  /*268f0*/  LDL.LU R20, [R1+0x80] ;  /* 0x0000800001147983 */ /* 0x001f220000300800 */
[----:B------:R-:W-:-:S03]  /*26900*/  MOV R21, R14 ;  /* 0x0000000e00157202 */ /* 0x000fc60000000f00 */
[----:B------:R-:W4:Y:S01]  /*26910*/  LDL.LU R14, [R1+0x1560] ;  /* 0x00156000010e7983 */ /* 0x000f220000300800 */
[----:B-----5:R-:W-:Y:S01]  /*26920*/  MOV R22, R19 ;  /* 0x0000001300167202 */ /* 0x020fe20000000f00 */
[----:B------:R-:W-:Y:S02]  /*26930*/  IMAD.MOV.U32 R23, RZ, RZ, R18 ;  /* 0x000000ffff177224 */ /* 0x000fe400078e0012 */
[----:B------:R-:W5:Y:S04]  /*26940*/  LDL.LU R19, [R1+0x155c] ;  /* 0x00155c0001137983 */ /* 0x000f680000300800 */
[----:B------:R-:W5:Y:S04]  /*26950*/  LDL.LU R18, [R1+0x1558] ;  /* 0x0015580001127983 */ /* 0x000f680000300800 */
[----:B------:R3:W-:Y:S02]  /*26960*/  STL.64 [R1+0x14d0], R22 ;  /* 0x0014d01601007387 */ /* 0x0007e40000100a00 */
[----:B---3--:R-:W-:Y:S01]  /*26970*/  MOV R23, R15 ;  /* 0x0000000f00177202 */ /* 0x008fe20000000f00 */
[----:B--2---:R-:W-:Y:S01]  /*26980*/  IMAD.MOV.U32 R22, RZ, RZ, R0 ;  /* 0x000000ffff167224 */ /* 0x004fe200078e0000 */
[----:B----4-:R0:W-:Y:S02]  /*26990*/  STL.64 [R1+0x14c8], R20 ;  /* 0x0014c81401007387 */ /* 0x0101e40000100a00 */
[----:B0-----:R-:W-:-:S02]  /*269a0*/  MOV R20, R3 ;  /* 0x0000000300147202 */ /* 0x001fc40000000f00 */
[----:B------:R-:W-:Y:S01]  /*269b0*/  MOV R21, R2 ;  /* 0x0000000200157202 */ /* 0x000fe20000000f00 */
[----:B------:R-:W2:Y:S04]  /*269c0*/  LDL.LU R3, [R1+0x1554] ;  /* 0x0015540001037983 */ /* 0x000ea80000300800 */
[----:B------:R-:W3:Y:S04]  /*269d0*/  LDL.LU R2, [R1+0x1550] ;  /* 0x0015500001027983 */ /* 0x000ee80000300800 */
[----:B------:R-:W4:Y:S04]  /*269e0*/  LDL.LU R0, [R1+0x154c] ;  /* 0x00154c0001007983 */ /* 0x000f280000300800 */
[----:B------:R-:W2:Y:S04]  /*269f0*/  LDL.LU R15, [R1+0x1548] ;  /* 0x00154800010f7983 */ /* 0x000ea80000300800 */
[----:B------:R5:W-:Y:S04]  /*26a00*/  STL.64 [R1+0x14e8], R22 ;  /* 0x0014e81601007387 */ /* 0x000be80000100a00 */
[----:B------:R0:W-:Y:S01]  /*26a10*/  STL.64 [R1+0x14e0], R20 ;  /* 0x0014e01401007387 */ /* 0x0001e20000100a00 */
[----:B-----5:R-:W-:-:S03]  /*26a20*/  IMAD.MOV.U32 R22, RZ, RZ, R19 ;  /* 0x000000ffff167224 */ /* 0x020fc600078e0013 */
[----:B0-----:R-:W5:Y:S01]  /*26a30*/  LDL.LU R20, [R1+0xa0] ;  /* 0x0000a00001147983 */ /* 0x001f620000300800 */
[----:B------:R-:W-:-:S03]  /*26a40*/  MOV R21, R18 ;  /* 0x0000001200157202 */ /* 0x000fc60000000f00 */
[----:B------:R-:W2:Y:S04]  /*26a50*/  LDL.LU R18, [R1+0x1544] ;  /* 0x0015440001127983 */ /* 0x000ea80000300800 */
[----:B------:R-:W2:Y:S01]  /*26a60*/  LDL.LU R19, [R1+0x1540] ;  /* 0x0015400001137983 */ /* 0x000ea20000300800 */
[----:B------:R-:W-:-:S03]  /*26a70*/  MOV R23, R14 ;  /* 0x0000000e00177202 */ /* 0x000fc60000000f00 */
[----:B------:R-:W4:Y:S04]  /*26a80*/  LDL.LU R14, [R1+0x153c] ;  /* 0x00153c00010e7983 */ /* 0x000f280000300800 */
[----:B------:R3:W-:Y:S02]  /*26a90*/  STL.64 [R1+0x1500], R22 ;  /* 0x0015001601007387 */ /* 0x0007e40000100a00 */
[----:B---3--:R-:W-:Y:S01]  /*26aa0*/  MOV R22, R2 ;  /* 0x0000000200167202 */ /* 0x008fe20000000f00 */
[----:B--2---:R-:W-:Y:S01]  /*26ab0*/  HMMA.16816.F32 R24, R4, R18, R24 ;  /* 0x000000120418723c */ /* 0x004fe20000001818 */
[----:B-----5:R0:W-:Y:S02]  /*26ac0*/  STL.64 [R1+0x14f8], R20 ;  /* 0x0014f81401007387 */ /* 0x0201e40000100a00 */
[----:B0-----:R-:W-:Y:S01]  /*26ad0*/  MOV R20, R15 ;  /* 0x0000000f00147202 */ /* 0x001fe20000000f00 */
[----:B----4-:R-:W-:Y:S01]  /*26ae0*/  IMAD.MOV.U32 R21, RZ, RZ, R0 ;  /* 0x000000ffff157224 */ /* 0x010fe200078e0000 */
[----:B------:R-:W2:Y:S04]  /*26af0*/  LDL.LU R15, [R1+0x1538] ;  /* 0x00153800010f7983 */ /* 0x000ea80000300800 */
[----:B------:R-:W3:Y:S04]  /*26b00*/  LDL.LU R0, [R1+0x1534] ;  /* 0x0015340001007983 */ /* 0x000ee80000300800 */
[----:B------:R-:W4:Y:S06]  /*26b10*/  LDL.LU R2, [R1+0x1530] ;  /* 0x0015300001027983 */ /* 0x000f2c0000300800 */
[----:B------:R-:W-:Y:S04]  /*26b20*/  STL.64 [R1+0x370], R24 ;  /* 0x0003701801007387 */ /* 0x000fe80000100a00 */
[----:B------:R0:W-:Y:S04]  /*26b30*/  STL.64 [R1+0x378], R26 ;  /* 0x0003781a01007387 */ /* 0x0001e80000100a00 */
[----:B0-----:R-:W2:Y:S04]  /*26b40*/  LDL.LU.64 R26, [R1+0x1528] ;  /* 0x00152800011a7983 */ /* 0x001ea80000300a00 */
[----:B------:R-:W2:Y:S01]  /*26b50*/  LDL.LU.64 R24, [R1+0x1520] ;  /* 0x0015200001187983 */ /* 0x000ea20000300a00 */
[----:B------:R-:W-:-:S02]  /*26b60*/  MOV R10, R9 ;  /* 0x00000009000a7202 */ /* 0x000fc40000000f00 */
[----:B------:R-:W-:Y:S02]  /*26b70*/  MOV R11, R8 ;  /* 0x00000008000b7202 */ /* 0x000fe40000000f00 */
[----:B------:R-:W-:Y:S02]  /*26b80*/  MOV R23, R3 ;  /* 0x0000000300177202 */ /* 0x000fe40000000f00 */
[----:B------:R-:W0:Y:S01]  /*26b90*/  LDC R3, c[0x0][0x3c4] ;  /* 0x0000f100ff037b82 */ /* 0x000e220000000800 */
[----:B--2---:R-:W-:Y:S01]  /*26ba0*/  HMMA.16816.F32 R4, R4, R14, R24 ;  /* 0x0000000e0404723c */ /* 0x004fe20000001818 */
[----:B------:R-:W2:Y:S04]  /*26bb0*/  LDL.LU.64 R26, [R1+0x1518] ;  /* 0x00151800011a7983 */ /* 0x000ea80000300a00 */
[----:B------:R-:W2:-:S14]  /*26bc0*/  LDL.LU.64 R24, [R1+0x1510] ;  /* 0x0015100001187983 */ /* 0x000e9c0000300a00 */
[----:B------:R4:W-:Y:S04]  /*26bd0*/  STL.64 [R1+0x380], R4 ;  /* 0x0003800401007387 */ /* 0x0009e80000100a00 */
[----:B------:R1:W-:Y:S01]  /*26be0*/  STL.64 [R1+0x388], R6 ;  /* 0x0003880601007387 */ /* 0x0003e20000100a00 */
[----:B----4-:R-:W-:Y:S01]  /*26bf0*/  IMAD.MOV.U32 R4, RZ, RZ, R2 ;  /* 0x000000ffff047224 */ /* 0x010fe200078e0002 */
[----:B---3--:R-:W-:Y:S02]  /*26c00*/  MOV R5, R0 ;  /* 0x0000000000057202 */ /* 0x008fe40000000f00 */
[----:B------:R-:W3:Y:S04]  /*26c10*/  LDL.LU R2, [R1+0x150c] ;  /* 0x00150c0001027983 */ /* 0x000ee80000300800 */
[----:B------:R-:W4:Y:S01]  /*26c20*/  LDL.LU R0, [R1+0x1508] ;  /* 0x0015080001007983 */ /* 0x000f220000300800 */
[----:B-1----:R-:W4:Y:S01]  /*26c30*/  LDC R6, c[0x0][0x3d4] ;  /* 0x0000f500ff067b82 */ /* 0x002f220000000800 */
[----:B--2---:R-:W-:Y:S02]  /*26c40*/  HMMA.16816.F32 R8, R24, R10, R20 ;  /* 0x0000000a1808723c */ /* 0x004fe40000001814 */
[----:B------:R-:W2:Y:S04]  /*26c50*/  LDL.LU.64 R22, [R1+0x1500] ;  /* 0x0015000001167983 */ /* 0x000ea80000300a00 */
[----:B------:R-:W2:-:S13]  /*26c60*/  LDL.LU.64 R20, [R1+0x14f8] ;  /* 0x0014f80001147983 */ /* 0x000e9a0000300a00 */
[----:B------:R-:W-:Y:S04]  /*26c70*/  STL.64 [R1+0x390], R8 ;  /* 0x0003900801007387 */ /* 0x000fe80000100a00 */
[----:B------:R1:W-:Y:S04]  /*26c80*/  STL.64 [R1+0x398], R10 ;  /* 0x0003980a01007387 */ /* 0x0003e80000100a00 */
[----:B-1----:R-:W2:Y:S02]  /*26c90*/  LDL.LU.64 R10, [R1+0x14f0] ;  /* 0x0014f000010a7983 */ /* 0x002ea40000300a00 */
        /* <DEDUP_REMOVED lines=19> */
[----:B------:R-:W2:-:S15]  /*26dd0*/  LDL.LU.64 R22, [R1+0x14a0] ;  /* 0x0014a00001167983 */ /* 0x000e9e0000300a00 */
[----:B------:R-:W-:Y:S02]  /*26de0*/  NOP ;  /* 0x0000000000007918 */ /* 0x000fe40000000000 */
[----:B------:R-:W-:Y:S04]  /*26df0*/  STL.64 [R1+0x3d0], R8 ;  /* 0x0003d00801007387 */ /* 0x000fe80000100a00 */
[----:B------:R1:W-:Y:S04]  /*26e00*/  STL.64 [R1+0x3d8], R10 ;  /* 0x0003d80a01007387 */ /* 0x0003e80000100a00 */
[----:B-1----:R-:W2:Y:S04]  /*26e10*/  LDL.LU.64 R10, [R1+0x1498] ;  /* 0x00149800010a7983 */ /* 0x002ea80000300a00 */
[----:B------:R-:W2:Y:S02]  /*26e20*/  LDL.LU.64 R8, [R1+0x1490] ;  /* 0x0014900001087983 */ /* 0x000ea40000300a00 */
[----:B--2---:R-:W-:Y:S02]  /*26e30*/  HMMA.16816.F32 R20, R24, R22, R8 ;  /* 0x000000161814723c */ /* 0x004fe40000001808 */
[----:B------:R-:W2:Y:S04]  /*26e40*/  LDL.LU.64 R10, [R1+0x1488] ;  /* 0x00148800010a7983 */ /* 0x000ea80000300a00 */
[----:B------:R-:W2:-:S13]  /*26e50*/  LDL.LU.64 R8, [R1+0x1480] ;  /* 0x0014800001087983 */ /* 0x000e9a0000300a00 */
[----:B------:R-:W-:Y:S04]  /*26e60*/  STL.64 [R1+0x3e0], R20 ;  /* 0x0003e01401007387 */ /* 0x000fe80000100a00 */
[----:B------:R1:W-:Y:S04]  /*26e70*/  STL.64 [R1+0x3e8], R22 ;  /* 0x0003e81601007387 */ /* 0x0003e80000100a00 */
[----:B-1----:R-:W5:Y:S04]  /*26e80*/  LDL.LU.64 R22, [R1+0x1478] ;  /* 0x0014780001167983 */ /* 0x002f680000300a00 */
[----:B------:R-:W5:Y:S02]  /*26e90*/  LDL.LU.64 R20, [R1+0x1470] ;  /* 0x0014700001147983 */ /* 0x000f640000300a00 */
[----:B-----5:R-:W-:-:S15]  /*26ea0*/  HMMA.16816.F32 R20, R24, R18, R20 ;  /* 0x000000121814723c */ /* 0x020fde0000001814 */
[----:B------:R-:W-:-:S04]  /*26eb0*/  NOP ;  /* 0x0000000000007918 */ /* 0x000fc80000000000 */
[----:B------:R-:W-:Y:S04]  /*26ec0*/  STL.64 [R1+0x3f0], R20 ;  /* 0x0003f01401007387 */ /* 0x000fe80000100a00 */
[----:B------:R3:W-:Y:S02]  /*26ed0*/  STL.64 [R1+0x3f8], R22 ;  /* 0x0003f81601007387 */ /* 0x0007e40000100a00 */
[----:B---3--:R-:W-:Y:S02]  /*26ee0*/  IMAD.MOV.U32 R22, RZ, RZ, R2 ;  /* 0x000000ffff167224 */ /* 0x008fe400078e0002 */
[----:B------:R-:W0:Y:S01]  /*26ef0*/  LDL.LU R2, [R1+0x1468] ;  /* 0x0014680001027983 */ /* 0x000e220000300800 */
[----:B--2---:R-:W-:Y:S03]  /*26f00*/  HMMA.16816.F32 R8, R24, R14, R8 ;  /* 0x0000000e1808723c */ /* 0x004fe60000001808 */
[----:B------:R-:W2:Y:S01]  /*26f10*/  LDL.LU R23, [R1+0x2b4] ;  /* 0x0002b40001177983 */ /* 0x000ea20000300800 */
[----:B----4-:R-:W-:-:S15]  /*26f20*/  LEA R0, R6, R0, 0x7 ;  /* 0x0000000006007211 */ /* 0x010fde00078e38ff */
[----:B------:R-:W-:Y:S04]  /*26f30*/  STL.64 [R1+0x400], R8 ;  /* 0x0004000801007387 */ /* 0x000fe80000100a00 */
[----:B------:R-:W-:Y:S04]  /*26f40*/  STL.64 [R1+0x408], R10 ;  /* 0x0004080a01007387 */ /* 0x000fe80000100a00 */
[----:B------:R-:W3:Y:S01]  /*26f50*/  LDL R6, [R1+0x2d0] ;  /* 0x0002d00001067983 */ /* 0x000ee20000100800 */
[----:B0-----:R-:W-:-:S03]  /*26f60*/  IMAD R2, R3, 0x80, R2 ;  /* 0x0000008003027824 */ /* 0x001fc600078e0202 */
[----:B------:R-:W4:Y:S04]  /*26f70*/  LDL R3, [R1+0x2c4] ;  /* 0x0002c40001037983 */ /* 0x000f280000100800 */
[----:B---3--:R0:W-:Y:S04]  /*26f80*/  STL [R1+0x528], R6 ;  /* 0x0005280601007387 */ /* 0x0081e80000100800 */
[----:B0-----:R-:W3:Y:S01]  /*26f90*/  LDL R6, [R1+0x2bc] ;  /* 0x0002bc0001067983 */ /* 0x001ee20000100800 */
[----:B------:R-:W0:Y:S03]  /*26fa0*/  S2R R13, SR_CTAID.X ;  /* 0x00000000000d7919 */ /* 0x000e260000002500 */
[----:B----4-:R1:W-:Y:S04]  /*26fb0*/  STL [R1+0x52c], R3 ;  /* 0x00052c0301007387 */ /* 0x0103e80000100800 */
[----:B-1----:R-:W4:Y:S01]  /*26fc0*/  LDL R3, [R1+0x2ac] ;  /* 0x0002ac0001037983 */ /* 0x002f220000100800 */
[----:B--2---:R-:W-:Y:S01]  /*26fd0*/  FFMA2 R4, R16.F32x2.HI_LO, R4.F32x2.HI_LO, R22.F32x2.HI_LO ;  /* 0x0000000410047249 */ /* 0x004fe20000000016 */
[----:B------:R-:W-:-:S02]  /*26fe0*/  MOV R7, R29 ;  /* 0x0000001d00077202 */ /* 0x000fc40000000f00 */
[----:B0-----:R-:W-:Y:S01]  /*26ff0*/  SHF.L.U32 R13, R13, 0x5, RZ ;  /* 0x000000050d0d7819 */ /* 0x001fe200000006ff */
[----:B------:R-:W-:-:S03]  /*27000*/  UIADD3 UR4, UPT, UPT, UR4, 0x80, URZ ;  /* 0x0000008004047890 */ /* 0x000fc6000fffe0ff */
[----:B------:R-:W-:Y:S01]  /*27010*/  IADD3 R12, PT, PT, R13, 0x20, RZ ;  /* 0x000000200d0c7810 */ /* 0x000fe20007ffe0ff */
[----:B---3--:R0:W-:Y:S02]  /*27020*/  STL [R1+0x540], R6 ;  /* 0x0005400601007387 */ /* 0x0081e40000100800 */
[----:B0-----:R-:W-:Y:S02]  /*27030*/  MOV R6, R28 ;  /* 0x0000001c00067202 */ /* 0x001fe40000000f00 */
[----:B------:R-:W-:Y:S01]  /*27040*/  ISETP.LE.AND P2, PT, R12, UR4, PT ;  /* 0x000000040c007c0c */ /* 0x000fe2000bf43270 */
[----:B----4-:R0:W-:Y:S04]  /*27050*/  STL [R1+0x544], R3 ;  /* 0x0005440301007387 */ /* 0x0101e80000100800 */
[----:B------:R0:W-:Y:S04]  /*27060*/  STL.64 [R1+0x548], R4 ;  /* 0x0005480401007387 */ /* 0x0001e80000100a00 */
[----:B------:R0:W-:Y:S04]  /*27070*/  STL.64 [R1+0x520], R6 ;  /* 0x0005200601007387 */ /* 0x0001e80000100a00 */
[----:B------:R-:W-:Y:S05]  /*27080*/  @!P2 BRA `(.L_x_1) ;  /* 0xfffffe500044a947 */ /* 0x000fea000383ffff */
.L_x_0:
[----:B0-----:R-:W2:Y:S01]  /*27090*/  LDL.LU.64 R4, [R1+0x548] ;  /* 0x0005480001047983 */ /* 0x001ea20000300a00 */
[----:B------:R-:W0:Y:S03]  /*270a0*/  LDCU.64 UR4, c[0x0][0x3e0] ;  /* 0x00007c00ff0477ac */ /* 0x000e260008000a00 */
[----:B------:R-:W3:Y:S01]  /*270b0*/  LDL.LU.64 R6, [R1+0x520] ;  /* 0x0005200001067983 */ /* 0x000ee20000300a00 */
[----:B------:R-:W1:Y:S01]  /*270c0*/  S2R R3, SR_TID.X ;  /* 0x0000000000037919 */ /* 0x000e620000002100 */
[----:B------:R-:W4:Y:S01]  /*270d0*/  S2R R2, SR_TID.X ;  /* 0x0000000000027919 */ /* 0x000f220000002100 */
[C---:B-1----:R-:W-:Y:S01]  /*270e0*/  IMAD.SHL.U32 R0, R3.reuse, 0x1000, RZ ;  /* 0x0000100003007824 */ /* 0x042fe200078e00ff */
[C---:B------:R-:W-:Y:S02]  /*270f0*/  SHF.L.U32 R29, R3.reuse, 0x4, RZ ;  /* 0x00000004031d7819 */ /* 0x040fe400000006ff */
[----:B------:R-:W-:-:S02]  /*27100*/  LOP3.LUT R8, R3, 0xff, RZ, 0xc0, !PT ;  /* 0x000000ff03087812 */ /* 0x000fc400078ec0ff */
[----:B----4-:R-:W-:Y:S02]  /*27110*/  LOP3.LUT R2, R2, 0xc0, RZ, 0xc0, !PT ;  /* 0x000000c002027812 */ /* 0x010fe400078ec0ff */
[----:B------:R-:W-:Y:S02]  /*27120*/  LOP3.LUT R0, R0, 0x6000, RZ, 0xc0, !PT ;  /* 0x0000600000007812 */ /* 0x000fe400078ec0ff */
[----:B------:R-:W-:Y:S02]  /*27130*/  SHF.R.U32.HI R2, RZ, 0x1, R2 ;  /* 0x00000001ff027819 */ /* 0x000fe40000011602 */
[----:B------:R-:W-:Y:S02]  /*27140*/  LOP3.LUT R0, R0, 0x3f0, R29, 0xf8, !PT ;  /* 0x000003f000007812 */ /* 0x000fe400078ef81d */
[----:B------:R-:W-:Y:S02]  /*27150*/  SHF.R.U32.HI R3, RZ, 0x5, R3 ;  /* 0x00000005ff037819 */ /* 0x000fe40000011603 */
[----:B------:R-:W-:-:S02]  /*27160*/  LOP3.LUT R2, R0, R2, RZ, 0x3c, !PT ;  /* 0x0000000200027212 */ /* 0x000fc400078e3cff */
[----:B------:R-:W-:Y:S01]  /*27170*/  SGXT.U32 R0, R3, 0x3 ;  /* 0x000000030300781a */ /* 0x000fe20000000000 */
[----:B------:R-:W-:Y:S01]  /*27180*/  BAR.SYNC.DEFER_BLOCKING 0x0 ;  /* 0x0000000000007b1d */ /* 0x000fe20000010000 */
[----:B------:R-:W-:-:S05]  /*27190*/  ISETP.GE.U32.AND P0, PT, R8, 0x20, PT ;  /* 0x000000200800780c */ /* 0x000fca0003f06070 */
[----:B------:R1:W-:Y:S01]  /*271a0*/  STL [R1+0x214], R2 ;  /* 0x0002140201007387 */ /* 0x0003e20000100800 */
[----:B--2---:R-:W-:Y:S02]  /*271b0*/  MOV R26, R4 ;  /* 0x00000004001a7202 */ /* 0x004fe40000000f00 */
[----:B------:R-:W-:Y:S02]  /*271c0*/  MOV R25, R5 ;  /* 0x0000000500197202 */ /* 0x000fe40000000f00 */
[----:B---3--:R-:W-:Y:S01]  /*271d0*/  MOV R28, R6 ;  /* 0x00000006001c7202 */ /* 0x008fe20000000f00 */
[----:B------:R-:W-:-:S04]  /*271e0*/  IMAD.MOV.U32 R27, RZ, RZ, R7 ;  /* 0x000000ffff1b7224 */ /* 0x000fc800078e0007 */
[----:B------:R-:W-:Y:S04]  /*271f0*/  STL [R1+0x1658], R28 ;  /* 0x0016581c01007387 */ /* 0x000fe80000100800 */
[----:B------:R2:W-:Y:S04]  /*27200*/  STL [R1+0x1634], R26 ;  /* 0x0016341a01007387 */ /* 0x0005e80000100800 */
[----:B------:R-:W-:Y:S04]  /*27210*/  STL [R1+0x1640], R25 ;  /* 0x0016401901007387 */ /* 0x000fe80000100800 */
[----:B-1----:R-:W3:Y:S01]  /*27220*/  LDL.LU R2, [R1+0x2e0] ;  /* 0x0002e00001027983 */ /* 0x002ee20000300800 */
[----:B--2---:R-:W1:Y:S03]  /*27230*/  LDC R26, c[0x0][0x3e8] ;  /* 0x0000fa00ff1a7b82 */ /* 0x004e660000000800 */
[----:B------:R-:W2:Y:S01]  /*27240*/  LDL.LU R3, [R1+0x2e4] ;  /* 0x0002e40001037983 */ /* 0x000ea20000300800 */
[----:B-1----:R-:W-:-:S03]  /*27250*/  IMAD R0, R0, R26, RZ ;  /* 0x0000001a00007224 */ /* 0x002fc600078e02ff */
[----:B---3--:R1:W-:Y:S04]  /*27260*/  STL [R1+0xa0], R2 ;  /* 0x0000a00201007387 */ /* 0x0083e80000100800 */
[----:B-1----:R-:W3:Y:S04]  /*27270*/  LDL.LU R2, [R1+0x2e8] ;  /* 0x0002e80001027983 */ /* 0x002ee80000300800 */
[----:B--2---:R1:W-:Y:S04]  /*27280*/  STL [R1+0x98], R3 ;  /* 0x0000980301007387 */ /* 0x0043e80000100800 */
[----:B------:R-:W2:Y:S04]  /*27290*/  LDL.LU R25, [R1+0x2ec] ;  /* 0x0002ec0001197983 */ /* 0x000ea80000300800 */
[----:B---3--:R3:W-:Y:S04]  /*272a0*/  STL [R1+0x90], R2 ;  /* 0x0000900201007387 */ /* 0x0087e80000100800 */
[----:B--2---:R-:W-:Y:S04]  /*272b0*/  STL [R1+0x1654], R25 ;  /* 0x0016541901007387 */ /* 0x004fe80000100800 */
[----:B-1----:R-:W2:Y:S04]  /*272c0*/  LDL.LU R3, [R1+0x2f0] ;  /* 0x0002f00001037983 */ /* 0x002ea80000300800 */
[----:B---3--:R-:W3:Y:S04]  /*272d0*/  LDL.LU R2, [R1+0x2f4] ;  /* 0x0002f40001027983 */ /* 0x008ee80000300800 */
[----:B--2---:R-:W-:Y:S04]  /*272e0*/  STL [R1+0x94], R3 ;  /* 0x0000940301007387 */ /* 0x004fe80000100800 */
[----:B-----5:R-:W2:Y:S04]  /*272f0*/  LDL.LU R24, [R1+0x2f8] ;  /* 0x0002f80001187983 */ /* 0x020ea80000300800 */
[----:B---3--:R-:W-:Y:S04]  /*27300*/  STL [R1+0x8c], R2 ;  /* 0x00008c0201007387 */ /* 0x008fe80000100800 */
[----:B--2---:R-:W-:Y:S04]  /*27310*/  STL [R1+0x165c], R24 ;  /* 0x00165c1801007387 */ /* 0x004fe80000100800 */
[----:B------:R-:W2:Y:S04]  /*27320*/  LDL.LU R23, [R1+0x2fc] ;  /* 0x0002fc0001177983 */ /* 0x000ea80000300800 */
[----:B--2---:R-:W-:Y:S04]  /*27330*/  STL [R1+0x1660], R23 ;  /* 0x0016601701007387 */ /* 0x004fe80000100800 */
[----:B------:R-:W2:Y:S01]  /*27340*/  LDL.LU R22, [R1+0x330] ;  /* 0x0003300001167983 */ /* 0x000ea20000300800 */
[----:B------:R-:W-:-:S03]  /*27350*/  IMAD R0, R26, 0x8, R0 ;  /* 0x000000081a007824 */ /* 0x000fc600078e0200 */
[----:B--2---:R-:W-:Y:S04]  /*27360*/  STL [R1+0x163c], R22 ;  /* 0x00163c1601007387 */ /* 0x004fe80000100800 */
[----:B------:R-:W2:Y:S01]  /*27370*/  LDL.LU R21, [R1+0x334] ;  /* 0x0003340001157983 */ /* 0x000ea20000300800 */
[----:B------:R-:W-:-:S05]  /*27380*/  LEA R0, R26, R0, 0x3 ;  /* 0x000000001a007211 */ /* 0x000fca00078e18ff */
[----:B------:R1:W-:Y:S04]  /*27390*/  STL [R1+0x160], R0 ;  /* 0x0001600001007387 */ /* 0x0003e80000100800 */
[----:B--2---:R-:W-:Y:S04]  /*273a0*/  STL [R1+0x1644], R21 ;  /* 0x0016441501007387 */ /* 0x004fe80000100800 */
[----:B------:R-:W2:Y:S04]  /*273b0*/  LDL.LU R20, [R1+0x338] ;  /* 0x0003380001147983 */ /* 0x000ea80000300800 */
[----:B------:R-:W3:Y:S04]  /*273c0*/  LDL.LU R19, [R1+0x33c] ;  /* 0x00033c0001137983 */ /* 0x000ee80000300800 */
[----:B------:R-:W4:Y:S01]  /*273d0*/  LDL.LU R18, [R1+0x340] ;  /* 0x0003400001127983 */ /* 0x000f220000300800 */
[----:B-1----:R-:W-:-:S03]  /*273e0*/  LEA R0, R26, R0, 0x3 ;  /* 0x000000001a007211 */ /* 0x002fc600078e18ff */
[----:B----4-:R-:W-:Y:S04]  /*273f0*/  STL [R1+0x1648], R18 ;  /* 0x0016481201007387 */ /* 0x010fe80000100800 */
[----:B------:R-:W4:Y:S04]  /*27400*/  LDL.LU R17, [R1+0x344] ;  /* 0x0003440001117983 */ /* 0x000f280000300800 */
[----:B------:R1:W-:Y:S04]  /*27410*/  STL [R1+0x15c], R0 ;  /* 0x00015c0001007387 */ /* 0x0003e80000100800 */
[----:B----4-:R-:W-:Y:S04]  /*27420*/  STL [R1+0x164c], R17 ;  /* 0x00164c1101007387 */ /* 0x010fe80000100800 */
[----:B------:R-:W4:Y:S04]  /*27430*/  LDL.LU R16, [R1+0x348] ;  /* 0x0003480001107983 */ /* 0x000f280000300800 */
[----:B------:R-:W2:Y:S04]  /*27440*/  LDL.LU R15, [R1+0x34c] ;  /* 0x00034c00010f7983 */ /* 0x000ea80000300800 */
[----:B------:R-:W2:Y:S01]  /*27450*/  LDL.LU R14, [R1+0x350] ;  /* 0x00035000010e7983 */ /* 0x000ea20000300800 */
[----:B-1----:R-:W-:-:S03]  /*27460*/  IMAD R0, R26, 0x8, R0 ;  /* 0x000000081a007824 */ /* 0x002fc600078e0200 */
[----:B--2---:R-:W-:Y:S04]  /*27470*/  STL [R1+0x1650], R14 ;  /* 0x0016500e01007387 */ /* 0x004fe80000100800 */
[----:B------:R-:W2:Y:S04]  /*27480*/  LDL.LU R13, [R1+0x354] ;  /* 0x00035400010d7983 */ /* 0x000ea80000300800 */
[----:B------:R1:W-:Y:S04]  /*27490*/  STL [R1+0x168], R0 ;  /* 0x0001680001007387 */ /* 0x0003e80000100800 */
[----:B------:R-:W2:Y:S04]  /*274a0*/  LDL.LU R12, [R1+0x358] ;  /* 0x00035800010c7983 */ /* 0x000ea80000300800 */
[----:B------:R-:W2:Y:S01]  /*274b0*/  LDL.LU R11, [R1+0x35c] ;  /* 0x00035c00010b7983 */ /* 0x000ea20000300800 */
[----:B-1----:R-:W-:-:S03]  /*274c0*/  LEA R0, R26, R0, 0x3 ;  /* 0x000000001a007211 */ /* 0x002fc600078e18ff */
[----:B------:R-:W2:Y:S04]  /*274d0*/  LDL.LU R10, [R1+0x360] ;  /* 0x00036000010a7983 */ /* 0x000ea80000300800 */
[----:B------:R-:W2:Y:S04]  /*274e0*/  LDL.LU R9, [R1+0x364] ;  /* 0x0003640001097983 */ /* 0x000ea80000300800 */
[----:B------:R-:W2:Y:S04]  /*274f0*/  LDL.LU R8, [R1+0x368] ;  /* 0x0003680001087983 */ /* 0x000ea80000300800 */
[----:B------:R1:W-:Y:S04]  /*27500*/  STL [R1+0x144], R0 ;  /* 0x0001440001007387 */ /* 0x0003e80000100800 */
[----:B------:R-:W2:Y:S04]  /*27510*/  LDL.LU R7, [R1+0x36c] ;  /* 0x00036c0001077983 */ /* 0x000ea80000300800 */
[----:B------:R-:W2:Y:S01]  /*27520*/  LDL.LU R6, [R1+0x370] ;  /* 0x0003700001067983 */ /* 0x000ea20000300800 */
[----:B-1----:R-:W-:-:S03]  /*27530*/  LEA R0, R26, R0, 0x3 ;  /* 0x000000001a007211 */ /* 0x002fc600078e18ff */
[----:B------:R-:W2:Y:S02]  /*27540*/  LDL.LU R5, [R1+0x374] ;  /* 0x0003740001057983 */ /* 0x000ea40000300800 */
[C---:B------:R-:W-:Y:S02]  /*27550*/  IMAD R18, R26.reuse, 0x8, R0 ;  /* 0x000000081a127824 */ /* 0x040fe400078e0200 */
[----:B------:R-:W2:Y:S04]  /*27560*/  LDL.LU R4, [R1+0x378] ;  /* 0x0003780001047983 */ /* 0x000ea80000300800 */
[----:B------:R1:W-:Y:S04]  /*27570*/  STL [R1+0x13c], R0 ;  /* 0x00013c0001007387 */ /* 0x0003e80000100800 */
[----:B------:R-:W2:Y:S04]  /*27580*/  LDL.LU R3, [R1+0x37c] ;  /* 0x00037c0001037983 */ /* 0x000ea80000300800 */
[----:B------:R-:W2:Y:S04]  /*27590*/  LDL.LU R2, [R1+0x380] ;  /* 0x0003800001027983 */ /* 0x000ea80000300800 */
[----:B-1----:R-:W2:Y:S04]  /*275a0*/  LDL.LU R0, [R1+0x384] ;  /* 0x0003840001007983 */ /* 0x002ea80000300800 */
[----:B------:R-:W2:Y:S04]  /*275b0*/  LDL.LU R17, [R1+0x388] ;  /* 0x0003880001117983 */ /* 0x000ea80000300800 */
[----:B------:R1:W-:Y:S04]  /*275c0*/  STL [R1+0x138], R18 ;  /* 0x0001381201007387 */ /* 0x0003e80000100800 */
[----:B------:R-:W2:Y:S04]  /*275d0*/  LDL.LU R14, [R1+0x38c] ;  /* 0x00038c00010e7983 */ /* 0x000ea80000300800 */
[----:B------:R-:W2:Y:S04]  /*275e0*/  LDL.LU R21, [R1+0x390] ;  /* 0x0003900001157983 */ /* 0x000ea80000300800 */
[----:B------:R-:W3:Y:S01]  /*275f0*/  LDL.LU R22, [R1+0x394] ;  /* 0x0003940001167983 */ /* 0x000ee20000300800 */
[----:B-1----:R-:W-:-:S03]  /*27600*/  LEA R18, R26, R18, 0x3 ;  /* 0x000000121a127211 */ /* 0x002fc600078e18ff */
[----:B--2---:R1:W-:Y:S04]  /*27610*/  STL [R1+0x8], R21 ;  /* 0x0000081501007387 */ /* 0x0043e80000100800 */
[----:B-1----:R-:W2:Y:S04]  /*27620*/  LDL.LU R21, [R1+0x398] ;  /* 0x0003980001157983 */ /* 0x002ea80000300800 */
[----:B---3--:R1:W-:Y:S04]  /*27630*/  STL [R1+0xc], R22 ;  /* 0x00000c1601007387 */ /* 0x0083e80000100800 */
[----:B------:R-:W-:Y:S04]  /*27640*/  STL [R1+0x134], R18 ;  /* 0x0001341201007387 */ /* 0x000fe80000100800 */
[----:B-1----:R-:W3:Y:S04]  /*27650*/  LDL.LU R22, [R1+0x39c] ;  /* 0x00039c0001167983 */ /* 0x002ee80000300800 */
[----:B--2---:R1:W-:Y:S04]  /*27660*/  STL [R1+0x10], R21 ;  /* 0x0000101501007387 */ /* 0x0043e80000100800 */
[----:B-1----:R-:W2:Y:S04]  /*27670*/  LDL.LU R21, [R1+0x3a0] ;  /* 0x0003a00001157983 */ /* 0x002ea80000300800 */
[----:B---3--:R1:W-:Y:S04]  /*27680*/  STL [R1+0x14], R22 ;  /* 0x0000141601007387 */ /* 0x0083e80000100800 */
[----:B-1----:R-:W3:Y:S01]  /*27690*/  LDL.LU R22, [R1+0x3a4] ;  /* 0x0003a40001167983 */ /* 0x002ee20000300800 */
[----:B------:R-:W-:-:S03]  /*276a0*/  LEA R18, R26, R18, 0x3 ;  /* 0x000000121a127211 */ /* 0x000fc600078e18ff */
        /* <DEDUP_REMOVED lines=9> */
[----:B------:R-:W-:-:S03]  /*27740*/  IMAD R18, R26, 0x8, R18 ;  /* 0x000000081a127824 */ /* 0x000fc600078e0212 */
        /* <DEDUP_REMOVED lines=31> */
[----:B------:R-:W-:Y:S04]  /*27940*/  STL [R1+0x114], R18 ;  /* 0x0001141201007387 */ /* 0x000fe80000100800 */
[----:B-1----:R-:W2:Y:S04]  /*27950*/  LDL.LU R21, [R1+0x3e8] ;  /* 0x0003e80001157983 */ /* 0x002ea80000300800 */
[----:B---3--:R1:W-:Y:S04]  /*27960*/  STL [R1+0x5c], R22 ;  /* 0x00005c1601007387 */ /* 0x0083e80000100800 */
[----:B-1----:R-:W3:Y:S04]  /*27970*/  LDL.LU R22, [R1+0x3ec] ;  /* 0x0003ec0001167983 */ /* 0x002ee80000300800 */
[----:B--2---:R-:W-:Y:S04]  /*27980*/  STL [R1+0x60], R21 ;  /* 0x0000601501007387 */ /* 0x004fe80000100800 */
[----:B---3--:R1:W-:Y:S04]  /*27990*/  STL [R1+0x64], R22 ;  /* 0x0000641601007387 */ /* 0x0083e80000100800 */
[----:B-1----:R-:W2:Y:S04]  /*279a0*/  LDL.LU R22, [R1+0x3f0] ;  /* 0x0003f00001167983 */ /* 0x002ea80000300800 */
[----:B------:R-:W3:Y:S01]  /*279b0*/  LDL.LU R23, [R1+0x3f4] ;  /* 0x0003f40001177983 */ /* 0x000ee20000300800 */
[----:B------:R-:W-:Y:S01]  /*279c0*/  LEA R18, R26, R18, 0x3 ;  /* 0x000000121a127211 */ /* 0x000fe200078e18ff */
[----:B------:R-:W1:Y:S02]  /*279d0*/  S2R R28, SR_TID.X ;  /* 0x00000000001c7919 */ /* 0x000e640000002100 */
[----:B--2---:R2:W-:Y:S04]  /*279e0*/  STL [R1+0x68], R22 ;  /* 0x0000681601007387 */ /* 0x0045e80000100800 */
[----:B--2---:R-:W2:Y:S04]  /*279f0*/  LDL.LU R22, [R1+0x3f8] ;  /* 0x0003f80001167983 */ /* 0x004ea80000300800 */
[----:B---3--:R3:W-:Y:S04]  /*27a00*/  STL [R1+0x6c], R23 ;  /* 0x00006c1701007387 */ /* 0x0087e80000100800 */
[----:B------:R0:W-:Y:S04]  /*27a10*/  STL [R1+0x110], R18 ;  /* 0x0001101201007387 */ /* 0x0001e80000100800 */
[----:B---3--:R-:W3:Y:S01]  /*27a20*/  LDL.LU R23, [R1+0x3fc] ;  /* 0x0003fc0001177983 */ /* 0x008ee20000300800 */
[----:B-1----:R-:W-:-:S02]  /*27a30*/  LOP3.LUT R21, R28, 0x1c, RZ, 0xc0, !PT ;  /* 0x0000001c1c157812 */ /* 0x002fc400078ec0ff */
[----:B0-----:R-:W-:-:S03]  /*27a40*/  LEA R18, R26, R18, 0x3 ;  /* 0x000000121a127211 */ /* 0x001fc600078e18ff */
[----:B------:R-:W-:Y:S01]  /*27a50*/  IMAD.SHL.U32 R21, R21, 0x4, RZ ;  /* 0x0000000415157824 */ /* 0x000fe200078e00ff */
[C---:B------:R-:W-:Y:S01]  /*27a60*/  LOP3.LUT R25, R28.reuse, 0x18, RZ, 0xc0, !PT ;  /* 0x000000181c197812 */ /* 0x040fe200078ec0ff */
[----:B--2---:R0:W-:Y:S02]  /*27a70*/  STL [R1+0x70], R22 ;  /* 0x0000701601007387 */ /* 0x0041e40000100800 */
[----:B0-----:R-:W-:Y:S02]  /*27a80*/  SHF.L.U32 R22, R28, 0x5, RZ ;  /* 0x000000051c167819 */ /* 0x001fe400000006ff */
[----:B---3--:R0:W-:Y:S04]  /*27a90*/  STL [R1+0x74], R23 ;  /* 0x0000741701007387 */ /* 0x0081e80000100800 */
[----:B------:R1:W-:Y:S01]  /*27aa0*/  STL [R1+0x108], R18 ;  /* 0x0001081201007387 */ /* 0x0003e20000100800 */
[----:B0-----:R-:W-:-:S02]  /*27ab0*/  LOP3.LUT R23, R29, 0x70, RZ, 0xc0, !PT ;  /* 0x000000701d177812 */ /* 0x001fc400078ec0ff */
[----:B------:R-:W-:Y:S02]  /*27ac0*/  LOP3.LUT R29, R21, 0x1c60, R22, 0x78, !PT ;  /* 0x00001c60151d7812 */ /* 0x000fe400078e7816 */
[----:B------:R-:W-:Y:S01]  /*27ad0*/  LEA R22, R26, R18, 0x3 ;  /* 0x000000121a167211 */ /* 0x000fe200078e18ff */
[----:B------:R-:W2:Y:S04]  /*27ae0*/  LDL.LU R21, [R1+0x400] ;  /* 0x0004000001157983 */ /* 0x000ea80000300800 */
[----:B-1----:R-:W3:Y:S04]  /*27af0*/  LDL.LU R18, [R1+0x404] ;  /* 0x0004040001127983 */ /* 0x002ee80000300800 */
[----:B------:R-:W-:Y:S04]  /*27b00*/  STL [R1+0x10c], R22 ;  /* 0x00010c1601007387 */ /* 0x000fe80000100800 */
[----:B------:R-:W2:Y:S01]  /*27b10*/  LDL.LU R28, [R1+0x408] ;  /* 0x00040800011c7983 */ /* 0x000ea20000300800 */
[----:B------:R-:W-:-:S03]  /*27b20*/  LEA R24, R25, UR6, 0xa ;  /* 0x0000000619187c11 */ /* 0x000fc6000f8e50ff */
[----:B--2---:R0:W-:Y:S02]  /*27b30*/  STL [R1+0x78], R28 ;  /* 0x0000781c01007387 */ /* 0x0041e40000100800 */
[----:B0-----:R-:W-:Y:S02]  /*27b40*/  VIADD R28, R23, UR6 ;  /* 0x00000006171c7c36 */ /* 0x001fe40008000000 */
[----:B------:R-:W2:Y:S01]  /*27b50*/  LDL.LU R23, [R1+0x40c] ;  /* 0x00040c0001177983 */ /* 0x000ea20000300800 */
[----:B------:R-:W-:Y:S02]  /*27b60*/  IADD3 R29, PT, PT, R29, R24, RZ ;  /* 0x000000181d1d7210 */ /* 0x000fe40007ffe0ff */
[----:B------:R-:W-:Y:S02]  /*27b70*/  LEA.HI R25, R25, R28, RZ, 0x1f ;  /* 0x0000001c19197211 */ /* 0x000fe400078ff8ff */
[----:B------:R-:W-:Y:S02]  /*27b80*/  FSETP.GEU.AND P2, PT, R27, 1.175494350822287508e-38, PT ;  /* 0x008000001b00780b */ /* 0x000fe40003f4e000 */
[----:B------:R-:W-:-:S02]  /*27b90*/  LEA R22, R26, R22, 0x3 ;  /* 0x000000161a167211 */ /* 0x000fc400078e18ff */
[C---:B------:R-:W-:Y:S02]  /*27ba0*/  FSETP.GT.AND P1, PT, |R27|.reuse, 8.50705917302346158658e+37, PT ;  /* 0x7e8000001b00780b */ /* 0x040fe40003f24200 */
[C---:B------:R-:W-:Y:S01]  /*27bb0*/  FSETP.GEU.AND P4, PT, |R27|.reuse, 1.175494350822287508e-38, PT ;  /* 0x008000001b00780b */ /* 0x040fe20003f8e200 */
[----:B--2---:R0:W-:Y:S04]  /*27bc0*/  STL [R1+0x7c], R23 ;  /* 0x00007c1701007387 */ /* 0x0041e80000100800 */
[----:B0-----:R-:W2:Y:S04]  /*27bd0*/  LDL.LU R23, [R1+0x1660] ;  /* 0x0016600001177983 */ /* 0x001ea80000300800 */
[----:B------:R-:W2:Y:S04]  /*27be0*/  LDL.LU R24, [R1+0x165c] ;  /* 0x00165c0001187983 */ /* 0x000ea80000300800 */
[----:B------:R0:W-:Y:S04]  /*27bf0*/  STL [R1+0x15e8], R29 ;  /* 0x0015e81d01007387 */ /* 0x0001e80000100800 */
[----:B0-----:R-:W2:Y:S04]  /*27c00*/  LDL.LU R29, [R1+0x90] ;  /* 0x00009000011d7983 */ /* 0x001ea80000300800 */
[----:B------:R-:W2:Y:S04]  /*27c10*/  LDL.LU R28, [R1+0x1658] ;  /* 0x00165800011c7983 */ /* 0x000ea80000300800 */
[----:B------:R0:W-:Y:S02]  /*27c20*/  STL [R1+0x234], R25 ;  /* 0x0002341901007387 */ /* 0x0001e40000100800 */
[----:B0-----:R-:W-:-:S02]  /*27c30*/  FMUL R25, R27, 8388608 ;  /* 0x4b0000001b197820 */ /* 0x001fc40000400000 */
[----:B------:R-:W-:Y:S03]  /*27c40*/  STL [R1+0x100], R22 ;  /* 0x0001001601007387 */ /* 0x000fe60000100800 */
[----:B------:R-:W-:-:S05]  /*27c50*/  FSEL R25, R25, R27, !P2 ;  /* 0x0000001b19197208 */ /* 0x000fca0005000000 */
[----:B------:R0:W-:Y:S04]  /*27c60*/  STL [R1+0x9c], R25 ;  /* 0x00009c1901007387 */ /* 0x0001e80000100800 */
[----:B0-----:R-:W2:Y:S01]  /*27c70*/  LDL.LU R25, [R1+0x1654] ;  /* 0x0016540001197983 */ /* 0x001ea20000300800 */
[----:B------:R-:W-:-:S04]  /*27c80*/  @P1 FMUL R27, R27, 0.25 ;  /* 0x3e8000001b1b1820 */ /* 0x000fc80000400000 */
[----:B------:R-:W-:-:S06]  /*27c90*/  @!P4 FMUL R27, R27, 16777216 ;  /* 0x4b8000001b1bc820 */ /* 0x000fcc0000400000 */
[----:B------:R-:W0:Y:S01]  /*27ca0*/  MUFU.RCP R27, R27 ;  /* 0x0000001b001b7308 */ /* 0x000e220000001000 */
[----:B------:R-:W-:Y:S01]  /*27cb0*/  @P1 FMUL R14, R14, 0.25 ;  /* 0x3e8000000e0e1820 */ /* 0x000fe20000400000 */
[----:B------:R-:W-:Y:S01]  /*27cc0*/  @P1 FMUL R17, R17, 0.25 ;  /* 0x3e80000011111820 */ /* 0x000fe20000400000 */
[----:B------:R-:W-:Y:S02]  /*27cd0*/  @P1 FMUL R3, R3, 0.25 ;  /* 0x3e80000003031820 */ /* 0x000fe40000400000 */
[----:B------:R-:W-:Y:S01]  /*27ce0*/  @!P4 FMUL R14, R14, 16777216 ;  /* 0x4b8000000e0ec820 */ /* 0x000fe20000400000 */
[----:B------:R-:W-:Y:S01]  /*27cf0*/  @!P4 FMUL R17, R17, 16777216 ;  /* 0x4b8000001111c820 */ /* 0x000fe20000400000 */
[----:B------:R-:W-:Y:S02]  /*27d00*/  IMAD R22, R26, 0x8, R22 ;  /* 0x000000081a167824 */ /* 0x000fe400078e0216 */
[----:B------:R-:W-:Y:S01]  /*27d10*/  @P1 FMUL R4, R4, 0.25 ;  /* 0x3e80000004041820 */ /* 0x000fe20000400000 */
[----:B------:R-:W-:Y:S01]  /*27d20*/  @!P4 FMUL R3, R3, 16777216 ;  /* 0x4b8000000303c820 */ /* 0x000fe20000400000 */
[----:B------:R-:W-:-:S02]  /*27d30*/  @P1 FMUL R7, R7, 0.25 ;  /* 0x3e80000007071820 */ /* 0x000fc40000400000 */
[----:B------:R-:W-:Y:S01]  /*27d40*/  @!P4 FMUL R4, R4, 16777216 ;  /* 0x4b8000000404c820 */ /* 0x000fe20000400000 */
[----:B------:R-:W-:Y:S01]  /*27d50*/  STL [R1+0x104], R22 ;  /* 0x0001041601007387 */ /* 0x000fe20000100800 */
[C---:B0-----:R-:W-:Y:S01]  /*27d60*/  FMUL R14, R27.reuse, R14 ;  /* 0x0000000e1b0e7220 */ /* 0x041fe20000400000 */
[C---:B------:R-:W-:Y:S01]  /*27d70*/  FMUL R17, R27.reuse, R17 ;  /* 0x000000111b117220 */ /* 0x040fe20000400000 */
[----:B------:R-:W-:Y:S01]  /*27d80*/  FMUL R3, R27, R3 ;  /* 0x000000031b037220 */ /* 0x000fe20000400000 */
[----:B------:R-:W-:Y:S01]  /*27d90*/  @P1 FMUL R8, R8, 0.25 ;  /* 0x3e80000008081820 */ /* 0x000fe20000400000 */
[----:B------:R-:W-:Y:S01]  /*27da0*/  @!P4 FMUL R7, R7, 16777216 ;  /* 0x4b8000000707c820 */ /* 0x000fe20000400000 */
[----:B------:R0:W-:Y:S01]  /*27db0*/  STL [R1+0x14c], R14 ;  /* 0x00014c0e01007387 */ /* 0x0001e20000100800 */
[----:B------:R-:W-:Y:S01]  /*27dc0*/  FMUL R4, R27, R4 ;  /* 0x000000041b047220 */ /* 0x000fe20000400000 */
[----:B------:R-:W-:Y:S01]  /*27dd0*/  @P1 FMUL R11, R11, 0.25 ;  /* 0x3e8000000b0b1820 */ /* 0x000fe20000400000 */
[----:B------:R-:W-:Y:S01]  /*27de0*/  @P1 FMUL R12, R12, 0.25 ;  /* 0x3e8000000c0c1820 */ /* 0x000fe20000400000 */
[----:B------:R-:W-:Y:S01]  /*27df0*/  @!P4 FMUL R8, R8, 16777216 ;  /* 0x4b8000000808c820 */ /* 0x000fe20000400000 */
[----:B------:R-:W-:Y:S01]  /*27e00*/  FMUL R7, R27, R7 ;  /* 0x000000071b077220 */ /* 0x000fe20000400000 */
[----:B0-----:R-:W2:Y:S04]  /*27e10*/  LDL.LU R14, [R1+0x1650] ;  /* 0x00165000010e7983 */ /* 0x001ea80000300800 */
[----:B------:R0:W-:Y:S01]  /*27e20*/  STL [R1+0x120], R17 ;  /* 0x0001201101007387 */ /* 0x0001e20000100800 */
[----:B------:R-:W-:Y:S01]  /*27e30*/  @P1 FMUL R15, R15, 0.25 ;  /* 0x3e8000000f0f1820 */ /* 0x000fe20000400000 */
[----:B------:R-:W-:Y:S01]  /*27e40*/  @!P4 FMUL R11, R11, 16777216 ;  /* 0x4b8000000b0bc820 */ /* 0x000fe20000400000 */
[----:B----4-:R-:W-:Y:S01]  /*27e50*/  @P1 FMUL R16, R16, 0.25 ;  /* 0x3e80000010101820 */ /* 0x010fe20000400000 */
[----:B------:R-:W-:Y:S01]  /*27e60*/  @!P4 FMUL R12, R12, 16777216 ;  /* 0x4b8000000c0cc820 */ /* 0x000fe20000400000 */
[----:B0-----:R-:W4:Y:S04]  /*27e70*/  LDL.LU R17, [R1+0x164c] ;  /* 0x00164c0001117983 */ /* 0x001f280000300800 */
[----:B------:R3:W-:Y:S01]  /*27e80*/  STL [R1+0x148], R3 ;  /* 0x0001480301007387 */ /* 0x0007e20000100800 */
[----:B------:R-:W-:Y:S01]  /*27e90*/  FMUL R8, R27, R8 ;  /* 0x000000081b087220 */ /* 0x000fe20000400000 */
[----:B------:R-:W-:Y:S01]  /*27ea0*/  @!P4 FMUL R15, R15, 16777216 ;  /* 0x4b8000000f0fc820 */ /* 0x000fe20000400000 */
[----:B---3--:R-:W-:-:S02]  /*27eb0*/  MOV R3, R18 ;  /* 0x0000001200037202 */ /* 0x008fc40000000f00 */
[----:B------:R-:W3:Y:S04]  /*27ec0*/  LDL.LU R18, [R1+0x1648] ;  /* 0x0016480001127983 */ /* 0x000ee80000300800 */
[----:B------:R0:W-:Y:S01]  /*27ed0*/  STL [R1+0xf8], R4 ;  /* 0x0000f80401007387 */ /* 0x0001e20000100800 */
[----:B------:R-:W-:Y:S01]  /*27ee0*/  @!P4 FMUL R16, R16, 16777216 ;  /* 0x4b8000001010c820 */ /* 0x000fe20000400000 */
[----:B------:R-:W-:Y:S01]  /*27ef0*/  @P1 FMUL R19, R19, 0.25 ;  /* 0x3e80000013131820 */ /* 0x000fe20000400000 */
[----:B------:R-:W-:Y:S01]  /*27f00*/  @P1 FMUL R20, R20, 0.25 ;  /* 0x3e80000014141820 */ /* 0x000fe20000400000 */
[----:B0-----:R-:W-:Y:S02]  /*27f10*/  MOV R4, R21 ;  /* 0x0000001500047202 */ /* 0x001fe40000000f00 */
[----:B------:R-:W3:Y:S04]  /*27f20*/  LDL.LU R21, [R1+0x1644] ;  /* 0x0016440001157983 */ /* 0x000ee80000300800 */
[----:B------:R0:W-:Y:S04]  /*27f30*/  STL [R1+0x140], R7 ;  /* 0x0001400701007387 */ /* 0x0001e80000100800 */
[----:B------:R1:W-:Y:S01]  /*27f40*/  STL [R1+0xd4], R8 ;  /* 0x0000d40801007387 */ /* 0x0003e20000100800 */
[C---:B0-----:R-:W-:Y:S01]  /*27f50*/  FMUL R7, R27.reuse, R11 ;  /* 0x0000000b1b077220 */ /* 0x041fe20000400000 */
[C---:B------:R-:W-:Y:S01]  /*27f60*/  FMUL R11, R27.reuse, R12 ;  /* 0x0000000c1b0b7220 */ /* 0x040fe20000400000 */
[----:B-1----:R-:W-:-:S03]  /*27f70*/  FMUL R8, R27, R15 ;  /* 0x0000000f1b087220 */ /* 0x002fc60000400000 */
[----:B------:R0:W-:Y:S01]  /*27f80*/  STL [R1+0x118], R7 ;  /* 0x0001180701007387 */ /* 0x0001e20000100800 */
[----:B------:R-:W-:Y:S01]  /*27f90*/  @!P4 FMUL R19, R19, 16777216 ;  /* 0x4b8000001313c820 */ /* 0x000fe20000400000 */
[----:B------:R-:W-:Y:S02]  /*27fa0*/  @!P4 FMUL R20, R20, 16777216 ;  /* 0x4b8000001414c820 */ /* 0x000fe40000400000 */
[----:B------:R1:W-:Y:S04]  /*27fb0*/  STL [R1+0xcc], R11 ;  /* 0x0000cc0b01007387 */ /* 0x0003e80000100800 */
[----:B------:R-:W3:Y:S01]  /*27fc0*/  LDL.LU R12, [R1+0x8c] ;  /* 0x00008c00010c7983 */ /* 0x000ee20000300800 */
[----:B0-----:R-:W-:-:S03]  /*27fd0*/  FMUL R7, R27, R16 ;  /* 0x000000101b077220 */ /* 0x001fc60000400000 */
[----:B------:R0:W-:Y:S04]  /*27fe0*/  STL [R1+0xf4], R8 ;  /* 0x0000f40801007387 */ /* 0x0001e80000100800 */
[----:B-1----:R-:W3:Y:S04]  /*27ff0*/  LDL.LU R11, [R1+0x94] ;  /* 0x00009400010b7983 */ /* 0x002ee80000300800 */
[----:B------:R1:W-:Y:S01]  /*28000*/  STL [R1+0xc4], R7 ;  /* 0x0000c40701007387 */ /* 0x0003e20000100800 */
[C---:B0-----:R-:W-:Y:S01]  /*28010*/  FMUL R8, R27.reuse, R19 ;  /* 0x000000131b087220 */ /* 0x041fe20000400000 */
[----:B-1----:R-:W-:-:S02]  /*28020*/  FMUL R7, R27, R20 ;  /* 0x000000141b077220 */ /* 0x002fc40000400000 */
[----:B------:R-:W3:Y:S04]  /*28030*/  LDL.LU R20, [R1+0x98] ;  /* 0x0000980001147983 */ /* 0x000ee80000300800 */
[----:B------:R-:W-:Y:S04]  /*28040*/  STL [R1+0xe8], R8 ;  /* 0x0000e80801007387 */ /* 0x000fe80000100800 */
[----:B------:R0:W-:Y:S01]  /*28050*/  STL [R1+0xc0], R7 ;  /* 0x0000c00701007387 */ /* 0x0001e20000100800 */
[----:B--2---:R-:W-:-:S04]  /*28060*/  @P1 FMUL R23, R23, 0.25 ;  /* 0x3e80000017171820 */ /* 0x004fc80000400000 */
[----:B------:R-:W-:-:S04]  /*28070*/  @!P4 FMUL R23, R23, 16777216 ;  /* 0x4b8000001717c820 */ /* 0x000fc80000400000 */
[----:B------:R-:W-:-:S05]  /*28080*/  FMUL R15, R27, R23 ;  /* 0x000000171b0f7220 */ /* 0x000fca0000400000 */
[----:B------:R-:W-:Y:S01]  /*28090*/  STL [R1+0xd0], R15 ;  /* 0x0000d00f01007387 */ /* 0x000fe20000100800 */
[----:B------:R-:W-:-:S04]  /*280a0*/  @P1 FMUL R25, R25, 0.25 ;  /* 0x3e80000019191820 */ /* 0x000fc80000400000 */
[----:B------:R-:W-:-:S04]  /*280b0*/  @!P4 FMUL R25, R25, 16777216 ;  /* 0x4b8000001919c820 */ /* 0x000fc80000400000 */
[----:B0-----:R-:W-:Y:S02]  /*280c0*/  FMUL R7, R27, R25 ;  /* 0x000000191b077220 */ /* 0x001fe40000400000 */
[----:B------:R-:W2:Y:S01]  /*280d0*/  LDL.LU R25, [R1+0x1640] ;  /* 0x0016400001197983 */ /* 0x000ea20000300800 */
[----:B------:R-:W-:Y:S01]  /*280e0*/  @P1 FMUL R24, R24, 0.25 ;  /* 0x3e80000018181820 */ /* 0x000fe20000400000 */
[----:B------:R-:W-:-:S03]  /*280f0*/  @P1 FMUL R29, R29, 0.25 ;  /* 0x3e8000001d1d1820 */ /* 0x000fc60000400000 */
[----:B------:R-:W-:Y:S01]  /*28100*/  @!P4 FMUL R24, R24, 16777216 ;  /* 0x4b8000001818c820 */ /* 0x000fe20000400000 */
[----:B------:R-:W-:-:S03]  /*28110*/  @!P4 FMUL R29, R29, 16777216 ;  /* 0x4b8000001d1dc820 */ /* 0x000fc60000400000 */
[C---:B------:R-:W-:Y:S01]  /*28120*/  FMUL R8, R27.reuse, R24 ;  /* 0x000000181b087220 */ /* 0x040fe20000400000 */
[----:B------:R-:W-:Y:S01]  /*28130*/  FMUL R29, R27, R29 ;  /* 0x0000001d1b1d7220 */ /* 0x000fe20000400000 */
[----:B------:R-:W-:-:S03]  /*28140*/  IMAD R26, R26, 0x8, R22 ;  /* 0x000000081a1a7824 */ /* 0x000fc600078e0216 */
[----:B------:R-:W-:Y:S01]  /*28150*/  STL [R1+0xb0], R8 ;  /* 0x0000b00801007387 */ /* 0x000fe20000100800 */
[----:B------:R-:W-:-:S03]  /*28160*/  MOV R16, R3 ;  /* 0x0000000300107202 */ /* 0x000fc60000000f00 */
[----:B------:R-:W-:Y:S04]  /*28170*/  STL [R1+0x1600], R29 ;  /* 0x0016001d01007387 */ /* 0x000fe80000100800 */
[----:B------:R-:W-:Y:S04]  /*28180*/  STL [R1+0xc8], R7 ;  /* 0x0000c80701007387 */ /* 0x000fe80000100800 */
[----:B------:R-:W3:Y:S04]  /*28190*/  LDL.LU R22, [R1+0x163c] ;  /* 0x00163c0001167983 */ /* 0x000ee80000300800 */
[----:B------:R-:W3:Y:S01]  /*281a0*/  LDL R3, [R1+0x9c] ;  /* 0x00009c0001037983 */ /* 0x000ee20000100800 */
[----:B------:R-:W-:-:S02]  /*281b0*/  FSETP.GT.AND P3, PT, |R28|, 8.50705917302346158658e+37, PT ;  /* 0x7e8000001c00780b */ /* 0x000fc40003f64200 */
[C---:B------:R-:W-:Y:S01]  /*281c0*/  FSETP.GEU.AND P5, PT, |R28|.reuse, 1.175494350822287508e-38, PT ;  /* 0x008000001c00780b */ /* 0x040fe20003fae200 */
[C---:B------:R-:W-:Y:S01]  /*281d0*/  FMUL R23, R28.reuse, 8388608 ;  /* 0x4b0000001c177820 */ /* 0x040fe20000400000 */
[----:B------:R-:W-:-:S04]  /*281e0*/  FSETP.GEU.AND P4, PT, R28, 1.175494350822287508e-38, PT ;  /* 0x008000001c00780b */ /* 0x000fc80003f8e000 */
[----:B------:R-:W-:-:S05]  /*281f0*/  FSEL R23, R23, R28, !P4 ;  /* 0x0000001c17177208 */ /* 0x000fca0006000000 */
[----:B------:R-:W-:Y:S01]  /*28200*/  @P3 FMUL R28, R28, 0.25 ;  /* 0x3e8000001c1c3820 */ /* 0x000fe20000400000 */
[----:B--2---:R-:W-:Y:S01]  /*28210*/  FSETP.GT.AND P1, PT, |R25|, 8.50705917302346158658e+37, PT ;  /* 0x7e8000001900780b */ /* 0x004fe20003f24200 */
[----:B------:R0:W-:Y:S04]  /*28220*/  STL [R1+0x1638], R25 ;  /* 0x0016381901007387 */ /* 0x0001e80000100800 */
[----:B0-----:R-:W2:Y:S01]  /*28230*/  LDL.LU R25, [R1+0xa0] ;  /* 0x0000a00001197983 */ /* 0x001ea20000300800 */
[----:B------:R-:W-:Y:S01]  /*28240*/  @!P5 FMUL R28, R28, 16777216 ;  /* 0x4b8000001c1cd820 */ /* 0x000fe20000400000 */
[----:B------:R-:W-:-:S05]  /*28250*/  MOV R15, R4 ;  /* 0x00000004000f7202 */ /* 0x000fca0000000f00 */
[----:B------:R-:W0:Y:S01]  /*28260*/  MUFU.RCP R28, R28 ;  /* 0x0000001c001c7308 */ /* 0x000e220000001000 */
[----:B------:R-:W-:Y:S01]  /*28270*/  VIADD R4, R23, 0xc0cafb0d ;  /* 0xc0cafb0d17047836 */ /* 0x000fe20000000000 */
[----:B------:R-:W-:Y:S01]  /*28280*/  STL [R1+0xe0], R26 ;  /* 0x0000e01a01007387 */ /* 0x000fe20000100800 */
[----:B------:R-:W-:Y:S01]  /*28290*/  @P3 FMUL R0, R0, 0.25 ;  /* 0x3e80000000003820 */ /* 0x000fe20000400000 */
[----:B------:R-:W-:Y:S02]  /*282a0*/  @P3 FMUL R2, R2, 0.25 ;  /* 0x3e80000002023820 */ /* 0x000fe40000400000 */
[----:B------:R1:W-:Y:S01]  /*282b0*/  STL [R1+0x15dc], R23 ;  /* 0x0015dc1701007387 */ /* 0x0003e20000100800 */
[----:B------:R-:W-:Y:S01]  /*282c0*/  @P3 FMUL R5, R5, 0.25 ;  /* 0x3e80000005053820 */ /* 0x000fe20000400000 */
[----:B---3--:R-:W-:Y:S02]  /*282d0*/  IADD3 R3, PT, PT, R3, -0x3f3504f3, RZ ;  /* 0xc0cafb0d03037810 */ /* 0x008fe40007ffe0ff */
[----:B------:R-:W-:-:S02]  /*282e0*/  LOP3.LUT R19, R4, 0xff800000, RZ, 0xc0, !PT ;  /* 0xff80000004137812 */ /* 0x000fc400078ec0ff */
[----:B-1----:R-:W-:Y:S01]  /*282f0*/  LOP3.LUT R23, R3, 0xff800000, RZ, 0xc0, !PT ;  /* 0xff80000003177812 */ /* 0x002fe200078ec0ff */
[----:B------:R-:W-:Y:S01]  /*28300*/  @!P5 FMUL R0, R0, 16777216 ;  /* 0x4b8000000000d820 */ /* 0x000fe20000400000 */
[----:B------:R-:W-:Y:S01]  /*28310*/  @!P5 FMUL R2, R2, 16777216 ;  /* 0x4b8000000202d820 */ /* 0x000fe20000400000 */
[----:B------:R-:W-:Y:S01]  /*28320*/  @P3 FMUL R6, R6, 0.25 ;  /* 0x3e80000006063820 */ /* 0x000fe20000400000 */
[----:B------:R-:W-:Y:S01]  /*28330*/  @!P5 FMUL R5, R5, 16777216 ;  /* 0x4b8000000505d820 */ /* 0x000fe20000400000 */
[----:B------:R-:W-:Y:S01]  /*28340*/  STL [R1+0x90], R23 ;  /* 0x0000901701007387 */ /* 0x000fe20000100800 */
[----:B------:R-:W-:Y:S01]  /*28350*/  @P3 FMUL R9, R9, 0.25 ;  /* 0x3e80000009093820 */ /* 0x000fe20000400000 */
[----:B------:R-:W-:Y:S01]  /*28360*/  I2FP.F32.S32 R4, R19 ;  /* 0x0000001300047245 */ /* 0x000fe20000201400 */
[----:B------:R-:W-:Y:S01]  /*28370*/  @P3 FMUL R10, R10, 0.25 ;  /* 0x3e8000000a0a3820 */ /* 0x000fe20000400000 */
[----:B------:R1:W-:Y:S01]  /*28380*/  STL [R1+0x15e0], R19 ;  /* 0x0015e01301007387 */ /* 0x0003e20000100800 */
[----:B------:R-:W-:Y:S01]  /*28390*/  @P3 FMUL R13, R13, 0.25 ;  /* 0x3e8000000d0d3820 */ /* 0x000fe20000400000 */
[----:B0-----:R-:W-:Y:S01]  /*283a0*/  FMUL R2, R28, R2 ;  /* 0x000000021c027220 */ /* 0x001fe20000400000 */
[----:B------:R-:W-:Y:S01]  /*283b0*/  @P3 FMUL R14, R14, 0.25 ;  /* 0x3e8000000e0e3820 */ /* 0x000fe20000400000 */
[----:B------:R-:W-:Y:S01]  /*283c0*/  @!P5 FMUL R6, R6, 16777216 ;  /* 0x4b8000000606d820 */ /* 0x000fe20000400000 */
[----:B----4-:R-:W-:Y:S01]  /*283d0*/  @P3 FMUL R17, R17, 0.25 ;  /* 0x3e80000011113820 */ /* 0x010fe20000400000 */
[----:B------:R-:W-:Y:S01]  /*283e0*/  @!P5 FMUL R9, R9, 16777216 ;  /* 0x4b8000000909d820 */ /* 0x000fe20000400000 */
[C---:B-1----:R-:W-:Y:S01]  /*283f0*/  FMUL R19, R28.reuse, R0 ;  /* 0x000000001c137220 */ /* 0x042fe20000400000 */
[----:B------:R-:W-:Y:S01]  /*28400*/  FMUL R0, R28, R5 ;  /* 0x000000051c007220 */ /* 0x000fe20000400000 */
[----:B------:R-:W-:Y:S01]  /*28410*/  @P3 FMUL R18, R18, 0.25 ;  /* 0x3e80000012123820 */ /* 0x000fe20000400000 */
[----:B------:R-:W-:Y:S01]  /*28420*/  @!P5 FMUL R10, R10, 16777216 ;  /* 0x4b8000000a0ad820 */ /* 0x000fe20000400000 */
[----:B------:R-:W-:Y:S01]  /*28430*/  @P3 FMUL R21, R21, 0.25 ;  /* 0x3e80000015153820 */ /* 0x000fe20000400000 */
[----:B------:R-:W-:Y:S01]  /*28440*/  @!P5 FMUL R13, R13, 16777216 ;  /* 0x4b8000000d0dd820 */ /* 0x000fe20000400000 */
[----:B------:R-:W-:Y:S01]  /*28450*/  STL [R1+0xbc], R19 ;  /* 0x0000bc1301007387 */ /* 0x000fe20000100800 */
[----:B------:R-:W-:Y:S01]  /*28460*/  @P3 FMUL R22, R22, 0.25 ;  /* 0x3e80000016163820 */ /* 0x000fe20000400000 */
[----:B------:R-:W-:Y:S01]  /*28470*/  @!P5 FMUL R14, R14, 16777216 ;  /* 0x4b8000000e0ed820 */ /* 0x000fe20000400000 */
[----:B------:R-:W-:Y:S01]  /*28480*/  FMUL R5, R28, R6 ;  /* 0x000000061c057220 */ /* 0x000fe20000400000 */
[----:B------:R0:W-:Y:S01]  /*28490*/  STL [R1+0xb8], R2 ;  /* 0x0000b80201007387 */ /* 0x0001e20000100800 */
[----:B------:R-:W-:Y:S01]  /*284a0*/  @P3 FMUL R12, R12, 0.25 ;  /* 0x3e8000000c0c3820 */ /* 0x000fe20000400000 */
[----:B------:R-:W-:Y:S01]  /*284b0*/  @!P5 FMUL R17, R17, 16777216 ;  /* 0x4b8000001111d820 */ /* 0x000fe20000400000 */
[----:B------:R-:W-:Y:S01]  /*284c0*/  @P3 FMUL R11, R11, 0.25 ;  /* 0x3e8000000b0b3820 */ /* 0x000fe20000400000 */
[----:B------:R1:W-:Y:S01]  /*284d0*/  STL [R1+0xb4], R0 ;  /* 0x0000b40001007387 */ /* 0x0003e20000100800 */
[----:B------:R-:W-:Y:S01]  /*284e0*/  FSEL R8, RZ, -23, P4 ;  /* 0xc1b80000ff087808 */ /* 0x000fe20002000000 */
[----:B------:R-:W-:Y:S01]  /*284f0*/  @!P5 FMUL R18, R18, 16777216 ;  /* 0x4b8000001212d820 */ /* 0x000fe20000400000 */
[----:B------:R-:W-:Y:S01]  /*28500*/  MOV R29, R16 ;  /* 0x00000010001d7202 */ /* 0x000fe20000000f00 */
[----:B------:R-:W-:Y:S01]  /*28510*/  @!P5 FMUL R21, R21, 16777216 ;  /* 0x4b8000001515d820 */ /* 0x000fe20000400000 */
[----:B0-----:R-:W-:Y:S01]  /*28520*/  FMUL R2, R28, R9 ;  /* 0x000000091c027220 */ /* 0x001fe20000400000 */
[----:B------:R-:W-:-:S02]  /*28530*/  IMAD.MOV.U32 R27, RZ, RZ, R15 ;  /* 0x000000ffff1b7224 */ /* 0x000fc400078e000f */
[C---:B------:R-:W-:Y:S01]  /*28540*/  FMUL R16, R28.reuse, R13 ;  /* 0x0000000d1c107220 */ /* 0x040fe20000400000 */
[----:B-1----:R-:W-:Y:S01]  /*28550*/  FMUL R0, R28, R10 ;  /* 0x0000000a1c007220 */ /* 0x002fe20000400000 */
[----:B------:R-:W-:Y:S01]  /*28560*/  @!P5 FMUL R22, R22, 16777216 ;  /* 0x4b8000001616d820 */ /* 0x000fe20000400000 */
[----:B------:R-:W-:Y:S01]  /*28570*/  FMUL R15, R28, R14 ;  /* 0x0000000e1c0f7220 */ /* 0x000fe20000400000 */
[----:B------:R-:W-:Y:S01]  /*28580*/  @!P5 FMUL R12, R12, 16777216 ;  /* 0x4b8000000c0cd820 */ /* 0x000fe20000400000 */
[----:B------:R-:W-:Y:S01]  /*28590*/  STL [R1+0xac], R5 ;  /* 0x0000ac0501007387 */ /* 0x000fe20000100800 */
[C---:B------:R-:W-:Y:S01]  /*285a0*/  FMUL R17, R28.reuse, R17 ;  /* 0x000000111c117220 */ /* 0x040fe20000400000 */
[----:B------:R-:W-:Y:S01]  /*285b0*/  @!P5 FMUL R11, R11, 16777216 ;  /* 0x4b8000000b0bd820 */ /* 0x000fe20000400000 */
[C---:B------:R-:W-:Y:S01]  /*285c0*/  FMUL R18, R28.reuse, R18 ;  /* 0x000000121c127220 */ /* 0x040fe20000400000 */
[----:B------:R0:W-:Y:S01]  /*285d0*/  STL [R1+0xa4], R2 ;  /* 0x0000a40201007387 */ /* 0x0001e20000100800 */
[----:B------:R-:W-:Y:S01]  /*285e0*/  FMUL R14, R28, R21 ;  /* 0x000000151c0e7220 */ /* 0x000fe20000400000 */
[----:B------:R-:W-:Y:S01]  /*285f0*/  @P3 FMUL R20, R20, 0.25 ;  /* 0x3e80000014143820 */ /* 0x000fe20000400000 */
[C---:B------:R-:W-:Y:S01]  /*28600*/  FMUL R13, R28.reuse, R22 ;  /* 0x000000161c0d7220 */ /* 0x040fe20000400000 */
[----:B------:R1:W-:Y:S01]  /*28610*/  STL [R1+0x88], R0 ;  /* 0x0000880001007387 */ /* 0x0003e20000100800 */
[C---:B------:R-:W-:Y:S01]  /*28620*/  FMUL R12, R28.reuse, R12 ;  /* 0x0000000c1c0c7220 */ /* 0x040fe20000400000 */
[----:B------:R-:W-:-:S02]  /*28630*/  FMUL R11, R28, R11 ;  /* 0x0000000b1c0b7220 */ /* 0x000fc40000400000 */
[----:B------:R-:W-:Y:S01]  /*28640*/  STL [R1+0x15fc], R16 ;  /* 0x0015fc1001007387 */ /* 0x000fe20000100800 */
[----:B0-----:R-:W-:Y:S02]  /*28650*/  FFMA.FTZ R2, R4, 1.1920928955078125e-07, R8 ;  /* 0x3400000004027823 */ /* 0x001fe40000010008 */
[----:B------:R-:W0:Y:S01]  /*28660*/  LDC R8, c[0x0][0x3e8] ;  /* 0x0000fa00ff087b82 */ /* 0x000e220000000800 */
[----:B------:R-:W-:Y:S01]  /*28670*/  STL [R1+0x1604], R15 ;  /* 0x0016040f01007387 */ /* 0x000fe20000100800 */
[----:B------:R-:W-:-:S03]  /*28680*/  @!P5 FMUL R20, R20, 16777216 ;  /* 0x4b8000001414d820 */ /* 0x000fc60000400000 */
[----:B------:R-:W-:Y:S04]  /*28690*/  STL [R1+0x1608], R17 ;  /* 0x0016081101007387 */ /* 0x000fe80000100800 */
[----:B------:R-:W-:Y:S04]  /*286a0*/  STL [R1+0x160c], R18 ;  /* 0x00160c1201007387 */ /* 0x000fe80000100800 */
[----:B------:R-:W-:Y:S01]  /*286b0*/  STL [R1+0x1610], R14 ;  /* 0x0016100e01007387 */ /* 0x000fe20000100800 */
[----:B------:R-:W-:-:S03]  /*286c0*/  FMUL R10, R28, R20 ;  /* 0x000000141c0a7220 */ /* 0x000fc60000400000 */
[----:B------:R-:W-:Y:S01]  /*286d0*/  STL [R1+0x1614], R13 ;  /* 0x0016140d01007387 */ /* 0x000fe20000100800 */
[----:B------:R-:W-:-:S03]  /*286e0*/  I2FP.F32.S32 R3, R23 ;  /* 0x0000001700037245 */ /* 0x000fc60000201400 */
[----:B------:R-:W-:Y:S04]  /*286f0*/  STL [R1+0x1618], R12 ;  /* 0x0016180c01007387 */ /* 0x000fe80000100800 */
[----:B------:R-:W-:Y:S04]  /*28700*/  STL [R1+0x161c], R11 ;  /* 0x00161c0b01007387 */ /* 0x000fe80000100800 */
[----:B------:R-:W3:Y:S04]  /*28710*/  LDL.LU R5, [R1+0x7c] ;  /* 0x00007c0001057983 */ /* 0x000ee80000300800 */
[----:B------:R-:W4:Y:S04]  /*28720*/  LDL.LU R19, [R1+0x78] ;  /* 0x0000780001137983 */ /* 0x000f280000300800 */
[----:B------:R-:W3:Y:S01]  /*28730*/  LDL.LU R23, [R1+0x74] ;  /* 0x0000740001177983 */ /* 0x000ee20000300800 */
[----:B------:R-:W-:-:S03]  /*28740*/  FSEL R7, RZ, -23, P2 ;  /* 0xc1b80000ff077808 */ /* 0x000fc60001000000 */
[----:B------:R-:W3:Y:S04]  /*28750*/  LDL.LU R24, [R1+0x70] ;  /* 0x0000700001187983 */ /* 0x000ee80000300800 */
[----:B------:R-:W3:Y:S04]  /*28760*/  LDL.LU R20, [R1+0x64] ;  /* 0x0000640001147983 */ /* 0x000ee80000300800 */
[----:B------:R0:W-:Y:S01]  /*28770*/  STL [R1+0x1620], R10 ;  /* 0x0016200a01007387 */ /* 0x0001e20000100800 */
[----:B-1----:R-:W-:-:S03]  /*28780*/  FFMA.FTZ R0, R3, 1.1920928955078125e-07, R7 ;  /* 0x3400000003007823 */ /* 0x002fc60000010007 */
[----:B0-----:R-:W3:Y:S04]  /*28790*/  LDL.LU R10, [R1+0x40] ;  /* 0x00004000010a7983 */ /* 0x001ee80000300800 */
[----:B------:R-:W3:Y:S04]  /*287a0*/  LDL.LU R11, [R1+0x34] ;  /* 0x00003400010b7983 */ /* 0x000ee80000300800 */
[----:B------:R-:W3:Y:S04]  /*287b0*/  LDL.LU R12, [R1+0x30] ;  /* 0x00003000010c7983 */ /* 0x000ee80000300800 */
[----:B------:R-:W3:Y:S01]  /*287c0*/  LDL.LU R13, [R1+0x24] ;  /* 0x00002400010d7983 */ /* 0x000ee20000300800 */
[----:B------:R-:W-:Y:S01]  /*287d0*/  LEA R4, R8, R26, 0x3 ;  /* 0x0000001a08047211 */ /* 0x000fe200078e18ff */
[----:B--2---:R-:W-:-:S04]  /*287e0*/  @P3 FMUL R25, R25, 0.25 ;  /* 0x3e80000019193820 */ /* 0x004fc80000400000 */
[----:B------:R-:W-:-:S04]  /*287f0*/  @!P5 FMUL R25, R25, 16777216 ;  /* 0x4b8000001919d820 */ /* 0x000fc80000400000 */
[----:B------:R-:W-:Y:S02]  /*28800*/  FMUL R9, R28, R25 ;  /* 0x000000191c097220 */ /* 0x000fe40000400000 */
[----:B------:R-:W2:Y:S04]  /*28810*/  LDL.LU R25, [R1+0x1638] ;  /* 0x0016380001197983 */ /* 0x000ea80000300800 */
[----:B------:R0:W-:Y:S04]  /*28820*/  STL [R1+0x1624], R9 ;  /* 0x0016240901007387 */ /* 0x0001e80000100800 */
[----:B0-----:R-:W3:Y:S04]  /*28830*/  LDL.LU R9, [R1+0x44] ;  /* 0x0000440001097983 */ /* 0x001ee80000300800 */
[----:B------:R-:W3:Y:S04]  /*28840*/  LDL.LU R14, [R1+0x20] ;  /* 0x00002000010e7983 */ /* 0x000ee80000300800 */
[----:B------:R-:W-:Y:S04]  /*28850*/  STL [R1+0x158], R2 ;  /* 0x0001580201007387 */ /* 0x000fe80000100800 */
[----:B------:R-:W3:Y:S04]  /*28860*/  LDL.LU R3, [R1+0x10] ;  /* 0x0000100001037983 */ /* 0x000ee80000300800 */
[----:B------:R-:W-:Y:S04]  /*28870*/  STL [R1+0x154], R0 ;  /* 0x0001540001007387 */ /* 0x000fe80000100800 */
[----:B------:R-:W3:Y:S04]  /*28880*/  LDL.LU R26, [R1+0x1634] ;  /* 0x00163400011a7983 */ /* 0x000ee80000300800 */
[----:B------:R0:W-:Y:S04]  /*28890*/  STL [R1+0x1628], R8 ;  /* 0x0016280801007387 */ /* 0x0001e80000100800 */
[----:B0-----:R-:W4:Y:S04]  /*288a0*/  LDL.LU R8, [R1+0x50] ;  /* 0x0000500001087983 */ /* 0x001f280000300800 */
[----:B------:R-:W-:Y:S04]  /*288b0*/  STL [R1+0x94], R4 ;  /* 0x0000940401007387 */ /* 0x000fe80000100800 */
[----:B------:R0:W-:Y:S04]  /*288c0*/  STL [R1+0x162c], R4 ;  /* 0x00162c0401007387 */ /* 0x0001e80000100800 */
[----:B0-----:R-:W4:Y:S01]  /*288d0*/  LDL.LU R4, [R1+0x54] ;  /* 0x0000540001047983 */ /* 0x001f220000300800 */
[C---:B--2---:R-:W-:Y:S01]  /*288e0*/  FMUL R0, R25.reuse, 8388608 ;  /* 0x4b00000019007820 */ /* 0x044fe20000400000 */
[----:B------:R-:W-:-:S02]  /*288f0*/  FSETP.GEU.AND P4, PT, R25, 1.175494350822287508e-38, PT ;  /* 0x008000001900780b */ /* 0x000fc40003f8e000 */
[C---:B---3--:R-:W-:Y:S01]  /*28900*/  FSETP.GEU.AND P3, PT, R26.reuse, 1.175494350822287508e-38, PT ;  /* 0x008000001a00780b */ /* 0x048fe20003f6e000 */
[C---:B------:R-:W-:Y:S01]  /*28910*/  FMUL R2, R26.reuse, 8388608 ;  /* 0x4b0000001a027820 */ /* 0x040fe20000400000 */
[----:B------:R-:W-:Y:S01]  /*28920*/  FSETP.GT.AND P2, PT, |R26|, 8.50705917302346158658e+37, PT ;  /* 0x7e8000001a00780b */ /* 0x000fe20003f44200 */
[----:B------:R0:W-:Y:S04]  /*28930*/  STL [R1+0x1630], R26 ;  /* 0x0016301a01007387 */ /* 0x0001e80000100800 */
[----:B0-----:R-:W2:Y:S01]  /*28940*/  LDL.LU R26, [R1+0x60] ;  /* 0x00006000011a7983 */ /* 0x001ea20000300800 */
[----:B------:R-:W-:-:S03]  /*28950*/  FSEL R6, R0, R25, !P4 ;  /* 0x0000001900067208 */ /* 0x000fc60006000000 */
[----:B------:R-:W3:Y:S01]  /*28960*/  LDL.LU R0, [R1+0x14] ;  /* 0x0000140001007983 */ /* 0x000ee20000300800 */
[C---:B------:R-:W-:Y:S01]  /*28970*/  FSETP.GEU.AND P5, PT, |R25|.reuse, 1.175494350822287508e-38, PT ;  /* 0x008000001900780b */ /* 0x040fe20003fae200 */
[----:B------:R-:W-:-:S12]  /*28980*/  @P1 FMUL R25, R25, 0.25 ;  /* 0x3e80000019191820 */ /* 0x000fd80000400000 */
[----:B------:R-:W-:-:S06]  /*28990*/  @!P5 FMUL R25, R25, 16777216 ;  /* 0x4b8000001919d820 */ /* 0x000fcc0000400000 */
[----:B------:R-:W0:Y:S01]  /*289a0*/  MUFU.RCP R25, R25 ;  /* 0x0000001900197308 */ /* 0x000e220000001000 */
[----:B------:R-:W-:Y:S01]  /*289b0*/  @P1 FMUL R5, R5, 0.25 ;  /* 0x3e80000005051820 */ /* 0x000fe20000400000 */
[----:B----4-:R-:W-:Y:S01]  /*289c0*/  @P1 FMUL R19, R19, 0.25 ;  /* 0x3e80000013131820 */ /* 0x010fe20000400000 */
[----:B------:R-:W-:Y:S02]  /*289d0*/  @P1 FMUL R23, R23, 0.25 ;  /* 0x3e80000017171820 */ /* 0x000fe40000400000 */
[----:B------:R-:W-:Y:S01]  /*289e0*/  @!P5 FMUL R5, R5, 16777216 ;  /* 0x4b8000000505d820 */ /* 0x000fe20000400000 */
[----:B------:R-:W-:Y:S01]  /*289f0*/  @!P5 FMUL R19, R19, 16777216 ;  /* 0x4b8000001313d820 */ /* 0x000fe20000400000 */
[----:B------:R-:W-:Y:S01]  /*28a00*/  @P1 FMUL R24, R24, 0.25 ;  /* 0x3e80000018181820 */ /* 0x000fe20000400000 */
[----:B------:R-:W-:Y:S01]  /*28a10*/  @!P5 FMUL R23, R23, 16777216 ;  /* 0x4b8000001717d820 */ /* 0x000fe20000400000 */
[----:B------:R-:W-:Y:S02]  /*28a20*/  @P1 FMUL R20, R20, 0.25 ;  /* 0x3e80000014141820 */ /* 0x000fe40000400000 */
[----:B------:R-:W-:Y:S01]  /*28a30*/  @!P5 FMUL R24, R24, 16777216 ;  /* 0x4b8000001818d820 */ /* 0x000fe20000400000 */
[----:B------:R-:W-:Y:S01]  /*28a40*/  STL [R1+0x21c], R6 ;  /* 0x00021c0601007387 */ /* 0x000fe20000100800 */
[----:B------:R-:W-:Y:S01]  /*28a50*/  @!P5 FMUL R20, R20, 16777216 ;  /* 0x4b8000001414d820 */ /* 0x000fe20000400000 */
[C---:B0-----:R-:W-:Y:S01]  /*28a60*/  FMUL R7, R25.reuse, R5 ;  /* 0x0000000519077220 */ /* 0x041fe20000400000 */
[C---:B------:R-:W-:Y:S01]  /*28a70*/  FMUL R5, R25.reuse, R19 ;  /* 0x0000001319057220 */ /* 0x040fe20000400000 */
[C---:B------:R-:W-:Y:S01]  /*28a80*/  FMUL R15, R25.reuse, R23 ;  /* 0x00000017190f7220 */ /* 0x040fe20000400000 */
[----:B------:R-:W-:-:S02]  /*28a90*/  FMUL R16, R25, R24 ;  /* 0x0000001819107220 */ /* 0x000fc40000400000 */
[----:B------:R-:W-:Y:S04]  /*28aa0*/  STL [R1+0x128], R7 ;  /* 0x0001280701007387 */ /* 0x000fe80000100800 */
[----:B------:R-:W-:Y:S04]  /*28ab0*/  STL [R1+0xec], R5 ;  /* 0x0000ec0501007387 */ /* 0x000fe80000100800 */
[----:B------:R0:W-:Y:S04]  /*28ac0*/  STL [R1+0xfc], R15 ;  /* 0x0000fc0f01007387 */ /* 0x0001e80000100800 */
[----:B------:R-:W4:Y:S01]  /*28ad0*/  LDL.LU R18, [R1+0x6c] ;  /* 0x00006c0001127983 */ /* 0x000f220000300800 */
[----:B0-----:R-:W-:-:S03]  /*28ae0*/  FMUL R15, R25, R20 ;  /* 0x00000014190f7220 */ /* 0x001fc60000400000 */
[----:B------:R0:W-:Y:S01]  /*28af0*/  STL [R1+0xdc], R16 ;  /* 0x0000dc1001007387 */ /* 0x0001e20000100800 */
[----:B------:R-:W-:-:S03]  /*28b00*/  IMAD.MOV.U32 R5, RZ, RZ, R27 ;  /* 0x000000ffff057224 */ /* 0x000fc600078e001b */
[----:B------:R-:W4:Y:S04]  /*28b10*/  LDL.LU R17, [R1+0x68] ;  /* 0x0000680001117983 */ /* 0x000f280000300800 */
[----:B------:R1:W-:Y:S04]  /*28b20*/  STL [R1+0xe4], R15 ;  /* 0x0000e40f01007387 */ /* 0x0003e80000100800 */
[----:B------:R-:W4:Y:S04]  /*28b30*/  LDL.LU R23, [R1+0x58] ;  /* 0x0000580001177983 */ /* 0x000f280000300800 */
[----:B------:R-:W4:Y:S04]  /*28b40*/  LDL.LU R28, [R1+0x4c] ;  /* 0x00004c00011c7983 */ /* 0x000f280000300800 */
[----:B------:R-:W4:Y:S04]  /*28b50*/  LDL.LU R27, [R1+0x48] ;  /* 0x00004800011b7983 */ /* 0x000f280000300800 */
[----:B0-----:R-:W4:Y:S04]  /*28b60*/  LDL.LU R16, [R1+0x3c] ;  /* 0x00003c0001107983 */ /* 0x001f280000300800 */
[----:B------:R-:W4:Y:S01]  /*28b70*/  LDL.LU R24, [R1+0x38] ;  /* 0x0000380001187983 */ /* 0x000f220000300800 */
[----:B------:R-:W-:-:S03]  /*28b80*/  MOV R7, R29 ;  /* 0x0000001d00077202 */ /* 0x000fc60000000f00 */
[----:B------:R-:W4:Y:S04]  /*28b90*/  LDL.LU R22, [R1+0x2c] ;  /* 0x00002c0001167983 */ /* 0x000f280000300800 */
[----:B------:R-:W4:Y:S04]  /*28ba0*/  LDL.LU R21, [R1+0x28] ;  /* 0x0000280001157983 */ /* 0x000f280000300800 */
[----:B------:R-:W4:Y:S04]  /*28bb0*/  LDL.LU R20, [R1+0x1c] ;  /* 0x00001c0001147983 */ /* 0x000f280000300800 */
[----:B-1----:R-:W4:Y:S04]  /*28bc0*/  LDL.LU R15, [R1+0x18] ;  /* 0x00001800010f7983 */ /* 0x002f280000300800 */
[----:B------:R-:W4:Y:S04]  /*28bd0*/  LDL.LU R29, [R1+0xc] ;  /* 0x00000c00011d7983 */ /* 0x000f280000300800 */
[----:B------:R-:W4:Y:S01]  /*28be0*/  LDL.LU R19, [R1+0x8] ;  /* 0x0000080001137983 */ /* 0x000f220000300800 */
[----:B------:R-:W-:Y:S01]  /*28bf0*/  @P1 FMUL R4, R4, 0.25 ;  /* 0x3e80000004041820 */ /* 0x000fe20000400000 */
[----:B------:R-:W-:Y:S01]  /*28c00*/  @P1 FMUL R8, R8, 0.25 ;  /* 0x3e80000008081820 */ /* 0x000fe20000400000 */
[----:B------:R-:W-:-:S02]  /*28c10*/  @P1 FMUL R9, R9, 0.25 ;  /* 0x3e80000009091820 */ /* 0x000fc40000400000 */
[----:B------:R-:W-:Y:S01]  /*28c20*/  @!P5 FMUL R4, R4, 16777216 ;  /* 0x4b8000000404d820 */ /* 0x000fe20000400000 */
[----:B------:R-:W-:Y:S01]  /*28c30*/  @!P5 FMUL R8, R8, 16777216 ;  /* 0x4b8000000808d820 */ /* 0x000fe20000400000 */
[----:B------:R-:W-:Y:S01]  /*28c40*/  @P1 FMUL R10, R10, 0.25 ;  /* 0x3e8000000a0a1820 */ /* 0x000fe20000400000 */
[----:B------:R-:W-:Y:S01]  /*28c50*/  @P1 FMUL R11, R11, 0.25 ;  /* 0x3e8000000b0b1820 */ /* 0x000fe20000400000 */
[----:B------:R-:W-:Y:S01]  /*28c60*/  FMUL R4, R25, R4 ;  /* 0x0000000419047220 */ /* 0x000fe20000400000 */
[----:B------:R-:W-:Y:S01]  /*28c70*/  @!P5 FMUL R9, R9, 16777216 ;  /* 0x4b8000000909d820 */ /* 0x000fe20000400000 */
[----:B------:R-:W-:Y:S01]  /*28c80*/  FMUL R8, R25, R8 ;  /* 0x0000000819087220 */ /* 0x000fe20000400000 */
[----:B------:R-:W-:Y:S01]  /*28c90*/  @P1 FMUL R12, R12, 0.25 ;  /* 0x3e8000000c0c1820 */ /* 0x000fe20000400000 */
[----:B------:R-:W-:Y:S01]  /*28ca0*/  @!P5 FMUL R10, R10, 16777216 ;  /* 0x4b8000000a0ad820 */ /* 0x000fe20000400000 */
[----:B------:R-:W-:Y:S01]  /*28cb0*/  @P1 FMUL R13, R13, 0.25 ;  /* 0x3e8000000d0d1820 */ /* 0x000fe20000400000 */
[----:B------:R-:W-:Y:S01]  /*28cc0*/  @!P5 FMUL R11, R11, 16777216 ;  /* 0x4b8000000b0bd820 */ /* 0x000fe20000400000 */
[C---:B------:R-:W-:Y:S01]  /*28cd0*/  FMUL R9, R25.reuse, R9 ;  /* 0x0000000919097220 */ /* 0x040fe20000400000 */
[----:B------:R-:W-:Y:S01]  /*28ce0*/  @P1 FMUL R14, R14, 0.25 ;  /* 0x3e8000000e0e1820 */ /* 0x000fe20000400000 */
[----:B------:R-:W-:Y:S01]  /*28cf0*/  @!P5 FMUL R12, R12, 16777216 ;  /* 0x4b8000000c0cd820 */ /* 0x000fe20000400000 */
[----:B------:R-:W-:Y:S01]  /*28d00*/  FMUL R10, R25, R10 ;  /* 0x0000000a190a7220 */ /* 0x000fe20000400000 */
[----:B------:R-:W-:Y:S01]  /*28d10*/  @!P5 FMUL R13, R13, 16777216 ;  /* 0x4b8000000d0dd820 */ /* 0x000fe20000400000 */
[C---:B------:R-:W-:Y:S01]  /*28d20*/  FMUL R11, R25.reuse, R11 ;  /* 0x0000000b190b7220 */ /* 0x040fe20000400000 */
[----:B------:R-:W-:Y:S01]  /*28d30*/  @!P5 FMUL R14, R14, 16777216 ;  /* 0x4b8000000e0ed820 */ /* 0x000fe20000400000 */
[C---:B------:R-:W-:Y:S01]  /*28d40*/  FMUL R12, R25.reuse, R12 ;  /* 0x0000000c190c7220 */ /* 0x040fe20000400000 */
[----:B------:R-:W-:Y:S01]  /*28d50*/  FMUL R13, R25, R13 ;  /* 0x0000000d190d7220 */ /* 0x000fe20000400000 */
[----:B------:R-:W-:Y:S01]  /*28d60*/  @P1 FMUL R3, R3, 0.25 ;  /* 0x3e80000003031820 */ /* 0x000fe20000400000 */
[----:B------:R-:W-:-:S03]  /*28d70*/  FMUL R14, R25, R14 ;  /* 0x0000000e190e7220 */ /* 0x000fc60000400000 */
[----:B------:R-:W-:Y:S01]  /*28d80*/  @!P5 FMUL R3, R3, 16777216 ;  /* 0x4b8000000303d820 */ /* 0x000fe20000400000 */
[----:B--2---:R-:W-:-:S04]  /*28d90*/  @P1 FMUL R26, R26, 0.25 ;  /* 0x3e8000001a1a1820 */ /* 0x004fc80000400000 */
[----:B------:R-:W-:-:S04]  /*28da0*/  @!P5 FMUL R26, R26, 16777216 ;  /* 0x4b8000001a1ad820 */ /* 0x000fc80000400000 */
[----:B------:R-:W-:-:S05]  /*28db0*/  FMUL R26, R25, R26 ;  /* 0x0000001a191a7220 */ /* 0x000fca0000400000 */
[----:B------:R0:W-:Y:S04]  /*28dc0*/  STL [R1+0xa0], R26 ;  /* 0x0000a01a01007387 */ /* 0x0001e80000100800 */
[----:B0-----:R-:W2:Y:S04]  /*28dd0*/  LDL.LU R26, [R1+0x1630] ;  /* 0x00163000011a7983 */ /* 0x001ea80000300800 */
[----:B------:R0:W-:Y:S01]  /*28de0*/  STL [R1+0xd8], R4 ;  /* 0x0000d80401007387 */ /* 0x0001e20000100800 */
[----:B---3--:R-:W-:-:S03]  /*28df0*/  @P1 FMUL R0, R0, 0.25 ;  /* 0x3e80000000001820 */ /* 0x008fc60000400000 */
[----:B0-----:R-:W3:Y:S04]  /*28e00*/  LDL.LU R4, [R1+0x162c] ;  /* 0x00162c0001047983 */ /* 0x001ee80000300800 */
[----:B------:R0:W-:Y:S01]  /*28e10*/  STL [R1+0x98], R8 ;  /* 0x0000980801007387 */ /* 0x0001e20000100800 */
[----:B------:R-:W-:-:S03]  /*28e20*/  @!P5 FMUL R0, R0, 16777216 ;  /* 0x4b8000000000d820 */ /* 0x000fc60000400000 */
[----:B0-----:R-:W3:Y:S04]  /*28e30*/  LDL.LU R8, [R1+0x1628] ;  /* 0x0016280001087983 */ /* 0x001ee80000300800 */
[----:B------:R0:W-:Y:S01]  /*28e40*/  STL [R1+0x8c], R9 ;  /* 0x00008c0901007387 */ /* 0x0001e20000100800 */
[----:B------:R-:W-:-:S03]  /*28e50*/  FMUL R0, R25, R0 ;  /* 0x0000000019007220 */ /* 0x000fc60000400000 */
        /* <DEDUP_REMOVED lines=11> */
[----:B------:R0:W-:Y:S02]  /*28f10*/  STL [R1+0x60], R0 ;  /* 0x0000600001007387 */ /* 0x0001e40000100800 */
[----:B0-----:R-:W-:-:S02]  /*28f20*/  FMUL R0, R25, R3 ;  /* 0x0000000319007220 */ /* 0x001fc40000400000 */
[----:B------:R-:W3:Y:S04]  /*28f30*/  LDL.LU R25, [R1+0x5c] ;  /* 0x00005c0001197983 */ /* 0x000ee80000300800 */
[----:B------:R0:W-:Y:S01]  /*28f40*/  STL [R1+0x40], R0 ;  /* 0x0000400001007387 */ /* 0x0001e20000100800 */
[----:B------:R-:W-:Y:S01]  /*28f50*/  @P2 FMUL R7, R7, 0.25 ;  /* 0x3e80000007072820 */ /* 0x000fe20000400000 */
[----:B----4-:R-:W-:Y:S01]  /*28f60*/  @P2 FMUL R18, R18, 0.25 ;  /* 0x3e80000012122820 */ /* 0x010fe20000400000 */
[----:B------:R-:W-:Y:S01]  /*28f70*/  @P2 FMUL R17, R17, 0.25 ;  /* 0x3e80000011112820 */ /* 0x000fe20000400000 */
[----:B------:R-:W-:Y:S01]  /*28f80*/  @P2 FMUL R23, R23, 0.25 ;  /* 0x3e80000017172820 */ /* 0x000fe20000400000 */
[----:B------:R-:W-:Y:S01]  /*28f90*/  @P2 FMUL R28, R28, 0.25 ;  /* 0x3e8000001c1c2820 */ /* 0x000fe20000400000 */
[----:B------:R-:W-:Y:S01]  /*28fa0*/  @P2 FMUL R27, R27, 0.25 ;  /* 0x3e8000001b1b2820 */ /* 0x000fe20000400000 */
[----:B------:R-:W-:Y:S01]  /*28fb0*/  @P2 FMUL R16, R16, 0.25 ;  /* 0x3e80000010102820 */ /* 0x000fe20000400000 */
[----:B------:R-:W-:Y:S01]  /*28fc0*/  @P2 FMUL R24, R24, 0.25 ;  /* 0x3e80000018182820 */ /* 0x000fe20000400000 */
[----:B------:R-:W-:Y:S01]  /*28fd0*/  @P2 FMUL R15, R15, 0.25 ;  /* 0x3e8000000f0f2820 */ /* 0x000fe20000400000 */
[----:B------:R-:W-:Y:S01]  /*28fe0*/  @P2 FMUL R29, R29, 0.25 ;  /* 0x3e8000001d1d2820 */ /* 0x000fe20000400000 */
[----:B--2---:R-:W-:-:S02]  /*28ff0*/  FSETP.GEU.AND P1, PT, |R26|, 1.175494350822287508e-38, PT ;  /* 0x008000001a00780b */ /* 0x004fc40003f2e200 */
[----:B0-----:R-:W-:Y:S01]  /*29000*/  FSEL R0, R2, R26, !P3 ;  /* 0x0000001a02007208 */ /* 0x001fe20005800000 */
[----:B------:R-:W-:Y:S01]  /*29010*/  @P2 FMUL R26, R26, 0.25 ;  /* 0x3e8000001a1a2820 */ /* 0x000fe20000400000 */
[----:B------:R-:W-:-:S09]  /*29020*/  MOV R2, R5 ;  /* 0x0000000500027202 */ /* 0x000fd20000000f00 */
[----:B------:R-:W-:Y:S01]  /*29030*/  @!P1 FMUL R26, R26, 16777216 ;  /* 0x4b8000001a1a9820 */ /* 0x000fe20000400000 */
[----:B------:R-:W-:-:S05]  /*29040*/  @P2 FMUL R2, R2, 0.25 ;  /* 0x3e80000002022820 */ /* 0x000fca0000400000 */
[----:B------:R-:W0:Y:S01]  /*29050*/  MUFU.RCP R26, R26 ;  /* 0x0000001a001a7308 */ /* 0x000e220000001000 */
[----:B------:R-:W-:Y:S01]  /*29060*/  @!P1 FMUL R2, R2, 16777216 ;  /* 0x4b80000002029820 */ /* 0x000fe20000400000 */
[----:B------:R-:W-:Y:S01]  /*29070*/  VIADD R3, R0, 0xc0cafb0d ;  /* 0xc0cafb0d00037836 */ /* 0x000fe20000000000 */
[----:B---3--:R-:W-:Y:S01]  /*29080*/  LEA R8, R8, R4, 0x3 ;  /* 0x0000000408087211 */ /* 0x008fe200078e18ff */
[----:B------:R-:W-:-:S04]  /*29090*/  @!P1 FMUL R7, R7, 16777216 ;  /* 0x4b80000007079820 */ /* 0x000fc80000400000 */
[----:B------:R-:W-:Y:S04]  /*290a0*/  STL [R1+0x74], R8 ;  /* 0x0000740801007387 */ /* 0x000fe80000100800 */
[----:B------:R1:W-:Y:S01]  /*290b0*/  STL [R1+0x15d8], R0 ;  /* 0x0015d80001007387 */ /* 0x0003e20000100800 */
[----:B------:R-:W-:Y:S01]  /*290c0*/  @!P1 FMUL R18, R18, 16777216 ;  /* 0x4b80000012129820 */ /* 0x000fe20000400000 */
[----:B-1----:R-:W-:Y:S02]  /*290d0*/  MOV R0, R2 ;  /* 0x0000000200007202 */ /* 0x002fe40000000f00 */
[----:B------:R-:W-:Y:S02]  /*290e0*/  IADD3 R2, PT, PT, R6, -0x3f3504f3, RZ ;  /* 0xc0cafb0d06027810 */ /* 0x000fe40007ffe0ff */
[----:B------:R-:W-:Y:S01]  /*290f0*/  LOP3.LUT R6, R3, 0xff800000, RZ, 0xc0, !PT ;  /* 0xff80000003067812 */ /* 0x000fe200078ec0ff */
[----:B------:R-:W-:Y:S01]  /*29100*/  IMAD.MOV.U32 R3, RZ, RZ, R7 ;  /* 0x000000ffff037224 */ /* 0x000fe200078e0007 */
[----:B------:R-:W-:-:S02]  /*29110*/  LOP3.LUT R2, R2, 0xff800000, RZ, 0xc0, !PT ;  /* 0xff80000002027812 */ /* 0x000fc400078ec0ff */
[----:B------:R-:W-:Y:S01]  /*29120*/  I2FP.F32.S32 R7, R6 ;  /* 0x0000000600077245 */ /* 0x000fe20000201400 */
[----:B0-----:R-:W-:Y:S01]  /*29130*/  FMUL R3, R26, R3 ;  /* 0x000000031a037220 */ /* 0x001fe20000400000 */
[----:B------:R-:W-:Y:S01]  /*29140*/  I2FP.F32.S32 R6, R2 ;  /* 0x0000000200067245 */ /* 0x000fe20000201400 */
[----:B------:R0:W-:Y:S01]  /*29150*/  STL [R1+0x4], R2 ;  /* 0x0000040201007387 */ /* 0x0001e20000100800 */
[----:B------:R-:W-:Y:S01]  /*29160*/  @!P1 FMUL R17, R17, 16777216 ;  /* 0x4b80000011119820 */ /* 0x000fe20000400000 */
[----:B------:R-:W-:Y:S01]  /*29170*/  @!P1 FMUL R23, R23, 16777216 ;  /* 0x4b80000017179820 */ /* 0x000fe20000400000 */
[----:B------:R-:W-:Y:S01]  /*29180*/  @!P1 FMUL R28, R28, 16777216 ;  /* 0x4b8000001c1c9820 */ /* 0x000fe20000400000 */
[----:B------:R1:W-:Y:S01]  /*29190*/  STL [R1+0x34], R3 ;  /* 0x0000340301007387 */ /* 0x0003e20000100800 */
[----:B------:R-:W-:Y:S01]  /*291a0*/  @!P1 FMUL R27, R27, 16777216 ;  /* 0x4b8000001b1b9820 */ /* 0x000fe20000400000 */
[C---:B0-----:R-:W-:Y:S01]  /*291b0*/  FMUL R2, R26.reuse, R0 ;  /* 0x000000001a027220 */ /* 0x041fe20000400000 */
[----:B------:R-:W-:-:S02]  /*291c0*/  FMUL R0, R26, R18 ;  /* 0x000000121a007220 */ /* 0x000fc40000400000 */
[----:B------:R-:W2:Y:S01]  /*291d0*/  LDL.LU R18, [R1+0x160c] ;  /* 0x00160c0001127983 */ /* 0x000ea20000300800 */
[----:B-1----:R-:W-:Y:S01]  /*291e0*/  FMUL R3, R26, R17 ;  /* 0x000000111a037220 */ /* 0x002fe20000400000 */
[----:B------:R-:W-:Y:S02]  /*291f0*/  @!P1 FMUL R16, R16, 16777216 ;  /* 0x4b80000010109820 */ /* 0x000fe40000400000 */
[----:B------:R-:W-:Y:S01]  /*29200*/  STL [R1+0x30], R2 ;  /* 0x0000300201007387 */ /* 0x000fe20000100800 */
[----:B------:R-:W-:Y:S01]  /*29210*/  @!P1 FMUL R24, R24, 16777216 ;  /* 0x4b80000018189820 */ /* 0x000fe20000400000 */
[C---:B------:R-:W-:Y:S02]  /*29220*/  FMUL R28, R26.reuse, R28 ;  /* 0x0000001c1a1c7220 */ /* 0x040fe40000400000 */
[----:B------:R0:W-:Y:S01]  /*29230*/  STL [R1+0x15e4], R0 ;  /* 0x0015e40001007387 */ /* 0x0001e20000100800 */
[----:B------:R-:W-:-:S03]  /*29240*/  FMUL R27, R26, R27 ;  /* 0x0000001b1a1b7220 */ /* 0x000fc60000400000 */
[----:B------:R-:W3:Y:S01]  /*29250*/  LDL.LU R17, [R1+0x1608] ;  /* 0x0016080001117983 */ /* 0x000ee20000300800 */
[----:B------:R-:W-:-:S03]  /*29260*/  FMUL R24, R26, R24 ;  /* 0x000000181a187220 */ /* 0x000fc60000400000 */
[----:B------:R1:W-:Y:S01]  /*29270*/  STL [R1+0x20], R3 ;  /* 0x0000200301007387 */ /* 0x0003e20000100800 */
[----:B0-----:R-:W-:-:S03]  /*29280*/  FMUL R0, R26, R23 ;  /* 0x000000171a007220 */ /* 0x001fc60000400000 */
[----:B------:R-:W4:Y:S01]  /*29290*/  LDL.LU R23, [R1+0xb0] ;  /* 0x0000b00001177983 */ /* 0x000f220000300800 */
[----:B------:R-:W-:Y:S01]  /*292a0*/  @!P1 FMUL R15, R15, 16777216 ;  /* 0x4b8000000f0f9820 */ /* 0x000fe20000400000 */
[----:B------:R-:W-:-:S04]  /*292b0*/  @!P1 FMUL R29, R29, 16777216 ;  /* 0x4b8000001d1d9820 */ /* 0x000fc80000400000 */
[----:B-1----:R-:W-:Y:S01]  /*292c0*/  FMUL R3, R26, R29 ;  /* 0x0000001d1a037220 */ /* 0x002fe20000400000 */
[----:B------:R-:W-:-:S04]  /*292d0*/  @P2 FMUL R25, R25, 0.25 ;  /* 0x3e80000019192820 */ /* 0x000fc80000400000 */
[----:B------:R-:W-:-:S04]  /*292e0*/  @!P1 FMUL R25, R25, 16777216 ;  /* 0x4b80000019199820 */ /* 0x000fc80000400000 */
[C---:B------:R-:W-:Y:S01]  /*292f0*/  FMUL R2, R26.reuse, R25 ;  /* 0x000000191a027220 */ /* 0x040fe20000400000 */
[----:B------:R-:W-:-:S04]  /*29300*/  FMUL R25, R26, R16 ;  /* 0x000000101a197220 */ /* 0x000fc80000400000 */
[----:B------:R0:W-:Y:S04]  /*29310*/  STL [R1+0x14], R2 ;  /* 0x0000140201007387 */ /* 0x0001e80000100800 */
[----:B------:R1:W-:Y:S04]  /*29320*/  STL [R1+0x10], R0 ;  /* 0x0000100001007387 */ /* 0x0003e80000100800 */
[----:B------:R-:W-:Y:S04]  /*29330*/  STL [R1+0x15ec], R28 ;  /* 0x0015ec1c01007387 */ /* 0x000fe80000100800 */
[----:B------:R-:W-:Y:S01]  /*29340*/  STL [R1+0x15f0], R27 ;  /* 0x0015f01b01007387 */ /* 0x000fe20000100800 */
[----:B0-----:R-:W-:Y:S01]  /*29350*/  FMUL R2, R26, R15 ;  /* 0x0000000f1a027220 */ /* 0x001fe20000400000 */
[----:B-1----:R-:W0:Y:S02]  /*29360*/  LDC R0, c[0x0][0x3e8] ;  /* 0x0000fa00ff007b82 */ /* 0x002e240000000800 */
[----:B------:R-:W-:Y:S04]  /*29370*/  STL [R1+0x15f4], R25 ;  /* 0x0015f41901007387 */ /* 0x000fe80000100800 */
[----:B------:R-:W2:Y:S04]  /*29380*/  LDL.LU R16, [R1+0xc4] ;  /* 0x0000c40001107983 */ /* 0x000ea80000300800 */
[----:B------:R1:W-:Y:S04]  /*29390*/  STL [R1+0x15f8], R24 ;  /* 0x0015f81801007387 */ /* 0x0003e80000100800 */
[----:B-1----:R-:W2:Y:S04]  /*293a0*/  LDL.LU R24, [R1+0xd4] ;  /* 0x0000d40001187983 */ /* 0x002ea80000300800 */
[----:B------:R-:W2:Y:S04]  /*293b0*/  LDL.LU R25, [R1+0xb8] ;  /* 0x0000b80001197983 */ /* 0x000ea80000300800 */
[----:B------:R-:W2:Y:S04]  /*293c0*/  LDL.LU R27, [R1+0xbc] ;  /* 0x0000bc00011b7983 */ /* 0x000ea80000300800 */
[----:B------:R-:W2:Y:S04]  /*293d0*/  LDL.LU R28, [R1+0x120] ;  /* 0x00012000011c7983 */ /* 0x000ea80000300800 */
[----:B------:R-:W2:Y:S04]  /*293e0*/  LDL.LU R15, [R1+0x1604] ;  /* 0x00160400010f7983 */ /* 0x000ea80000300800 */
[----:B------:R-:W4:Y:S01]  /*293f0*/  LDL.LU R29, [R1+0x1600] ;  /* 0x00160000011d7983 */ /* 0x000f220000300800 */
[----:B------:R-:W-:-:S02]  /*29400*/  FSEL R5, RZ, -23, P3 ;  /* 0xc1b80000ff057808 */ /* 0x000fc40001800000 */
[----:B------:R-:W-:-:S03]  /*29410*/  FSEL R4, RZ, -23, P4 ;  /* 0xc1b80000ff047808 */ /* 0x000fc60002000000 */
[----:B------:R-:W-:Y:S01]  /*29420*/  FFMA.FTZ R5, R7, 1.1920928955078125e-07, R5 ;  /* 0x3400000007057823 */ /* 0x000fe20000010005 */
[----:B------:R-:W-:Y:S01]  /*29430*/  @P2 FMUL R22, R22, 0.25 ;  /* 0x3e80000016162820 */ /* 0x000fe20000400000 */
[----:B------:R-:W-:Y:S01]  /*29440*/  @P2 FMUL R21, R21, 0.25 ;  /* 0x3e80000015152820 */ /* 0x000fe20000400000 */
[----:B------:R-:W-:Y:S01]  /*29450*/  @P2 FMUL R20, R20, 0.25 ;  /* 0x3e80000014142820 */ /* 0x000fe20000400000 */
[----:B------:R-:W-:Y:S01]  /*29460*/  @P2 FMUL R19, R19, 0.25 ;  /* 0x3e80000013132820 */ /* 0x000fe20000400000 */
[----:B------:R-:W-:Y:S01]  /*29470*/  FFMA.FTZ R4, R6, 1.1920928955078125e-07, R4 ;  /* 0x3400000006047823 */ /* 0x000fe20000010004 */
[----:B------:R-:W3:Y:S01]  /*29480*/  LDL.LU R7, [R1+0xac] ;  /* 0x0000ac0001077983 */ /* 0x000ee20000300800 */
[----:B------:R-:W-:Y:S01]  /*29490*/  @!P1 FMUL R22, R22, 16777216 ;  /* 0x4b80000016169820 */ /* 0x000fe20000400000 */
[----:B------:R-:W-:Y:S02]  /*294a0*/  @!P1 FMUL R21, R21, 16777216 ;  /* 0x4b80000015159820 */ /* 0x000fe40000400000 */
[----:B------:R0:W-:Y:S01]  /*294b0*/  STL [R1+0x28], R5 ;  /* 0x0000280501007387 */ /* 0x0001e20000100800 */
[----:B------:R-:W-:Y:S01]  /*294c0*/  @!P1 FMUL R20, R20, 16777216 ;  /* 0x4b80000014149820 */ /* 0x000fe20000400000 */
[----:B------:R-:W-:-:S02]  /*294d0*/  @!P1 FMUL R19, R19, 16777216 ;  /* 0x4b80000013139820 */ /* 0x000fc40000400000 */
[----:B------:R-:W3:Y:S01]  /*294e0*/  LDL.LU R6, [R1+0x88] ;  /* 0x0000880001067983 */ /* 0x000ee20000300800 */
[----:B------:R-:W-:-:S03]  /*294f0*/  FMUL R22, R26, R22 ;  /* 0x000000161a167220 */ /* 0x000fc60000400000 */
[----:B------:R1:W-:Y:S01]  /*29500*/  STL [R1+0x2c], R4 ;  /* 0x00002c0401007387 */ /* 0x0003e20000100800 */
[----:B0-----:R-:W-:Y:S01]  /*29510*/  LEA R5, R0, R8, 0x3 ;  /* 0x0000000800057211 */ /* 0x001fe200078e18ff */
[C---:B------:R-:W-:Y:S01]  /*29520*/  FMUL R21, R26.reuse, R21 ;  /* 0x000000151a157220 */ /* 0x040fe20000400000 */
[----:B------:R-:W-:Y:S01]  /*29530*/  FMUL R20, R26, R20 ;  /* 0x000000141a147220 */ /* 0x000fe20000400000 */
[----:B------:R-:W-:Y:S01]  /*29540*/  F2FP.F16.F32.PACK_AB R8, R12, R10 ;  /* 0x0000000a0c08723e */ /* 0x000fe200000000ff */
[----:B------:R-:W-:Y:S01]  /*29550*/  FMUL R26, R26, R19 ;  /* 0x000000131a1a7220 */ /* 0x000fe20000400000 */
[----:B-1----:R-:W-:Y:S02]  /*29560*/  F2FP.F16.F32.PACK_AB R4, R11, R9 ;  /* 0x000000090b04723e */ /* 0x002fe400000000ff */
[----:B------:R-:W3:Y:S04]  /*29570*/  LDL.LU R11, [R1+0xb4] ;  /* 0x0000b400010b7983 */ /* 0x000ee80000300800 */
[----:B------:R2:W-:Y:S04]  /*29580*/  STL [R1+0x58], R5 ;  /* 0x0000580501007387 */ /* 0x0005e80000100800 */
[----:B------:R-:W3:Y:S04]  /*29590*/  LDL.LU R10, [R1+0xa4] ;  /* 0x0000a400010a7983 */ /* 0x000ee80000300800 */
[----:B------:R-:W3:Y:S01]  /*295a0*/  LDL.LU R19, [R1+0xd0] ;  /* 0x0000d00001137983 */ /* 0x000ee20000300800 */
[----:B----4-:R-:W-:-:S02]  /*295b0*/  F2FP.F16.F32.PACK_AB R12, R23, R29 ;  /* 0x0000001d170c723e */ /* 0x010fc400000000ff */
[----:B------:R-:W-:Y:S01]  /*295c0*/  LEA R29, R0, R5, 0x3 ;  /* 0x00000005001d7211 */ /* 0x000fe200078e18ff */
[----:B------:R-:W4:Y:S01]  /*295d0*/  LDL.LU R23, [R1+0xf4] ;  /* 0x0000f40001177983 */ /* 0x000f220000300800 */
[----:B--2---:R-:W-:-:S03]  /*295e0*/  F2FP.F16.F32.PACK_AB R5, R18, R13 ;  /* 0x0000000d1205723e */ /* 0x004fc600000000ff */
[----:B------:R-:W2:Y:S01]  /*295f0*/  LDL.LU R13, [R1+0xc0] ;  /* 0x0000c000010d7983 */ /* 0x000ea20000300800 */
[----:B---3--:R-:W-:-:S03]  /*29600*/  F2FP.F16.F32.PACK_AB R9, R17, R14 ;  /* 0x0000000e1109723e */ /* 0x008fc600000000ff */
[----:B------:R0:W-:Y:S04]  /*29610*/  STL [R1+0x54], R29 ;  /* 0x0000541d01007387 */ /* 0x0001e80000100800 */
[----:B------:R-:W3:Y:S04]  /*29620*/  LDL.LU R18, [R1+0x118] ;  /* 0x0001180001127983 */ /* 0x000ee80000300800 */
[----:B------:R-:W3:Y:S04]  /*29630*/  LDL.LU R14, [R1+0xcc] ;  /* 0x0000cc00010e7983 */ /* 0x000ee80000300800 */
[----:B------:R-:W4:Y:S01]  /*29640*/  LDL.LU R17, [R1+0xe8] ;  /* 0x0000e80001117983 */ /* 0x000f220000300800 */
[----:B------:R-:W-:-:S02]  /*29650*/  F2FP.F16.F32.PACK_AB R6, R6, R15 ;  /* 0x0000000f0606723e */ /* 0x000fc400000000ff */
[----:B--2---:R-:W-:Y:S02]  /*29660*/  F2FP.F16.F32.PACK_AB R13, R16, R13 ;  /* 0x0000000d100d723e */ /* 0x004fe400000000ff */
[----:B------:R-:W2:Y:S04]  /*29670*/  LDL.LU R16, [R1+0x15fc] ;  /* 0x0015fc0001107983 */ /* 0x000ea80000300800 */
[----:B------:R-:W4:Y:S01]  /*29680*/  LDL.LU R15, [R1+0xf8] ;  /* 0x0000f800010f7983 */ /* 0x000f220000300800 */
[----:B0-----:R-:W-:Y:S01]  /*29690*/  IMAD R29, R0, 0x8, R29 ;  /* 0x00000008001d7824 */ /* 0x001fe200078e021d */
[----:B------:R-:W-:-:S04]  /*296a0*/  F2FP.F16.F32.PACK_AB R7, R25, R7 ;  /* 0x000000071907723e */ /* 0x000fc800000000ff */
[----:B------:R0:W-:Y:S01]  /*296b0*/  STL [R1+0x50], R29 ;  /* 0x0000501d01007387 */ /* 0x0001e20000100800 */
[----:B---3--:R-:W-:Y:S02]  /*296c0*/  F2FP.F16.F32.PACK_AB R14, R24, R14 ;  /* 0x0000000e180e723e */ /* 0x008fe400000000ff */
[----:B------:R-:W-:Y:S02]  /*296d0*/  F2FP.F16.F32.PACK_AB R11, R27, R11 ;  /* 0x0000000b1b0b723e */ /* 0x000fe400000000ff */
[----:B0-----:R-:W-:-:S04]  /*296e0*/  LEA R29, R0, R29, 0x3 ;  /* 0x0000001d001d7211 */ /* 0x001fc800078e18ff */
[----:B------:R-:W-:Y:S02]  /*296f0*/  LEA R0, R0, R29, 0x3 ;  /* 0x0000001d00007211 */ /* 0x000fe400078e18ff */
[----:B--2---:R-:W-:Y:S02]  /*29700*/  F2FP.F16.F32.PACK_AB R10, R10, R16 ;  /* 0x000000100a0a723e */ /* 0x004fe400000000ff */
[----:B------:R-:W2:Y:S01]  /*29710*/  LDL.LU R16, [R1+0xc8] ;  /* 0x0000c80001107983 */ /* 0x000ea20000300800 */
[----:B----4-:R-:W-:-:S03]  /*29720*/  F2FP.F16.F32.PACK_AB R15, R28, R15 ;  /* 0x0000000f1c0f723e */ /* 0x010fc600000000ff */
[----:B------:R-:W3:Y:S04]  /*29730*/  LDL.LU R24, [R1+0x15f8] ;  /* 0x0015f80001187983 */ /* 0x000ee80000300800 */
[----:B------:R-:W4:Y:S04]  /*29740*/  LDL.LU R25, [R1+0x15f4] ;  /* 0x0015f40001197983 */ /* 0x000f280000300800 */
[----:B------:R-:W2:Y:S04]  /*29750*/  LDL.LU R27, [R1+0x15f0] ;  /* 0x0015f000011b7983 */ /* 0x000ea80000300800 */
[----:B------:R-:W2:Y:S04]  /*29760*/  LDL.LU R28, [R1+0x15ec] ;  /* 0x0015ec00011c7983 */ /* 0x000ea80000300800 */
[----:B------:R0:W-:Y:S04]  /*29770*/  STL [R1+0x48], R29 ;  /* 0x0000481d01007387 */ /* 0x0001e80000100800 */
[----:B0-----:R-:W2:Y:S04]  /*29780*/  LDL.LU R29, [R1+0x15e8] ;  /* 0x0015e800011d7983 */ /* 0x001ea80000300800 */
[----:B--2---:R0:W-:Y:S04]  /*29790*/  STS.128 [R29], R4 ;  /* 0x000000041d007388 */ /* 0x0041e80000000c00 */
[----:B------:R1:W-:Y:S04]  /*297a0*/  STS.128 [R29+0x200], R8 ;  /* 0x000200081d007388 */ /* 0x0003e80000000c00 */
[----:B0-----:R-:W2:Y:S04]  /*297b0*/  LDL.LU R5, [R1+0x124] ;  /* 0x0001240001057983 */ /* 0x001ea80000300800 */
[----:B------:R-:W2:Y:S04]  /*297c0*/  LDL.LU R4, [R1+0x148] ;  /* 0x0001480001047983 */ /* 0x000ea80000300800 */
[----:B------:R-:W-:Y:S04]  /*297d0*/  STL [R1+0x4c], R0 ;  /* 0x00004c0001007387 */ /* 0x000fe80000100800 */
[----:B------:R-:W2:Y:S04]  /*297e0*/  LDL.LU R6, [R1+0x10] ;  /* 0x0000100001067983 */ /* 0x000ea80000300800 */
[----:B------:R-:W2:Y:S04]  /*297f0*/  LDL.LU R7, [R1+0x20] ;  /* 0x0000200001077983 */ /* 0x000ea80000300800 */
[----:B-1----:R-:W2:Y:S04]  /*29800*/  LDL.LU R11, [R1+0x21c] ;  /* 0x00021c00010b7983 */ /* 0x002ea80000300800 */
[----:B------:R-:W3:Y:S04]  /*29810*/  LDL.LU R8, [R1+0x140] ;  /* 0x0001400001087983 */ /* 0x000ee80000300800 */
[----:B------:R-:W3:Y:S04]  /*29820*/  LDL.LU R10, [R1+0x14] ;  /* 0x00001400010a7983 */ /* 0x000ee80000300800 */
[----:B------:R0:W-:Y:S01]  /*29830*/  STS.128 [R29+0x80], R12 ;  /* 0x0000800c1d007388 */ /* 0x0001e20000000c00 */
[----:B------:R-:W-:-:S02]  /*29840*/  F2FP.F16.F32.PACK_AB R16, R19, R16 ;  /* 0x000000101310723e */ /* 0x000fc400000000ff */
[----:B------:R-:W-:Y:S01]  /*29850*/  F2FP.F16.F32.PACK_AB R17, R23, R17 ;  /* 0x000000111711723e */ /* 0x000fe200000000ff */
[----:B0-----:R-:W3:Y:S04]  /*29860*/  LDL.LU R12, [R1+0x14c] ;  /* 0x00014c00010c7983 */ /* 0x001ee80000300800 */
[----:B------:R-:W3:Y:S04]  /*29870*/  LDL.LU R13, [R1+0x30] ;  /* 0x00003000010d7983 */ /* 0x000ee80000300800 */
[----:B------:R-:W3:Y:S01]  /*29880*/  LDL.LU R15, [R1+0x34] ;  /* 0x00003400010f7983 */ /* 0x000ee20000300800 */
[----:B--2---:R-:W-:-:S02]  /*29890*/  IMAD.MOV.U32 R9, RZ, RZ, R11 ;  /* 0x000000ffff097224 */ /* 0x004fc400078e000b */
[----:B------:R-:W0:Y:S01]  /*298a0*/  LDC R11, c[0x0][0x3e8] ;  /* 0x0000fa00ff0b7b82 */ /* 0x000e220000000800 */
[----:B------:R-:W-:Y:S02]  /*298b0*/  MOV R14, R5 ;  /* 0x00000005000e7202 */ /* 0x000fe40000000f00 */
[----:B0-----:R-:W-:Y:S02]  /*298c0*/  LEA R5, R11, R0, 0x3 ;  /* 0x000000000b057211 */ /* 0x001fe400078e18ff */
[----:B------:R-:W2:Y:S04]  /*298d0*/  LDL.LU R0, [R1+0x15e4] ;  /* 0x0015e40001007983 */ /* 0x000ea80000300800 */
[----:B------:R-:W2:Y:S04]  /*298e0*/  LDL.LU R19, [R1+0x15e0] ;  /* 0x0015e00001137983 */ /* 0x000ea80000300800 */
[----:B------:R-:W2:Y:S01]  /*298f0*/  LDL.LU R23, [R1+0x15dc] ;  /* 0x0015dc0001177983 */ /* 0x000ea20000300800 */
[----:B---3--:R-:W-:-:S02]  /*29900*/  F2FP.F16.F32.PACK_AB R10, R10, R28 ;  /* 0x0000001c0a0a723e */ /* 0x008fc400000000ff */
[----:B------:R-:W0:Y:S01]  /*29910*/  LDC R28, c[0x0][0x3e8] ;  /* 0x0000fa00ff1c7b82 */ /* 0x000e220000000800 */
[----:B------:R-:W-:Y:S01]  /*29920*/  F2FP.F16.F32.PACK_AB R18, R8, R18 ;  /* 0x000000120812723e */ /* 0x000fe200000000ff */
[----:B------:R2:W-:Y:S01]  /*29930*/  STL [R1+0xc], R5 ;  /* 0x00000c0501007387 */ /* 0x0005e20000100800 */
[----:B------:R-:W-:-:S05]  /*29940*/  IMAD R8, R11, 0x8, R5 ;  /* 0x000000080b087824 */ /* 0x000fca00078e0205 */
[----:B------:R1:W-:Y:S01]  /*29950*/  STL [R1+0x1c], R8 ;  /* 0x00001c0801007387 */ /* 0x0003e20000100800 */
[----:B------:R-:W-:Y:S02]  /*29960*/  F2FP.F16.F32.PACK_AB R7, R13, R7 ;  /* 0x000000070d07723e */ /* 0x000fe400000000ff */
[----:B------:R-:W-:Y:S02]  /*29970*/  F2FP.F16.F32.PACK_AB R6, R6, R27 ;  /* 0x0000001b0606723e */ /* 0x000fe400000000ff */
[----:B------:R-:W-:Y:S02]  /*29980*/  MOV R27, R14 ;  /* 0x0000000e001b7202 */ /* 0x000fe40000000f00 */
[----:B--2---:R-:W-:Y:S02]  /*29990*/  IADD3 R5, PT, PT, R23, -R19, RZ ;  /* 0x8000001317057210 */ /* 0x004fe40007ffe0ff */
[----:B------:R-:W-:Y:S02]  /*299a0*/  F2FP.F16.F32.PACK_AB R19, R12, R4 ;  /* 0x000000040c13723e */ /* 0x000fe400000000ff */
[----:B------:R-:W-:Y:S01]  /*299b0*/  F2FP.F16.F32.PACK_AB R4, R2, R26 ;  /* 0x0000001a0204723e */ /* 0x000fe200000000ff */
[----:B------:R-:W-:Y:S01]  /*299c0*/  IMAD R12, R11, 0x8, R8 ;  /* 0x000000080b0c7824 */ /* 0x000fe200078e0208 */
[----:B------:R-:W-:Y:S01]  /*299d0*/  MOV R26, R9 ;  /* 0x00000009001a7202 */ /* 0x000fe20000000f00 */
[----:B------:R-:W-:Y:S01]  /*299e0*/  FADD R2, R5, -1 ;  /* 0xbf80000005027421 */ /* 0x000fe20000000000 */
[----:B------:R-:W-:-:S02]  /*299f0*/  MOV R9, 0x3dc6b27f ;  /* 0x3dc6b27f00097802 */ /* 0x000fc40000000f00 */
[----:B-1----:R-:W-:Y:S02]  /*29a00*/  F2FP.F16.F32.PACK_AB R8, R20, R3 ;  /* 0x000000031408723e */ /* 0x002fe400000000ff */
[----:B------:R-:W-:Y:S01]  /*29a10*/  MOV R20, R26 ;  /* 0x0000001a00147202 */ /* 0x000fe20000000f00 */
[----:B------:R-:W-:Y:S02]  /*29a20*/  IMAD R26, R11, 0x8, R12 ;  /* 0x000000080b1a7824 */ /* 0x000fe400078e020c */
[----:B------:R-:W-:-:S03]  /*29a30*/  FFMA.FTZ R3, R2, R9, -0.16845393180847167969 ;  /* 0xbe2c7f3002037423 */ /* 0x000fc60000010009 */
[----:B------:R1:W-:Y:S01]  /*29a40*/  STL [R1+0x8], R26 ;  /* 0x0000081a01007387 */ /* 0x0003e20000100800 */
[----:B------:R-:W-:Y:S02]  /*29a50*/  F2FP.F16.F32.PACK_AB R5, R24, R21 ;  /* 0x000000151805723e */ /* 0x000fe400000000ff */
[----:B-1----:R-:W-:Y:S01]  /*29a60*/  LEA R26, R11, R26, 0x3 ;  /* 0x0000001a0b1a7211 */ /* 0x002fe200078e18ff */
[----:B------:R-:W-:Y:S01]  /*29a70*/  FFMA.FTZ R11, R2, R3, 0.1716887056827545166 ;  /* 0x3e2fcf2a020b7423 */ /* 0x000fe20000010003 */
[----:B----4-:R-:W-:-:S03]  /*29a80*/  F2FP.F16.F32.PACK_AB R9, R25, R22 ;  /* 0x000000161909723e */ /* 0x010fc600000000ff */
[----:B------:R1:W-:Y:S01]  /*29a90*/  STL [R1+0x15a0], R26 ;  /* 0x0015a01a01007387 */ /* 0x0003e20000100800 */
[----:B------:R-:W-:Y:S01]  /*29aa0*/  FFMA.FTZ R13, R2, R11, -0.17900948226451873779 ;  /* 0xbe374e43020d7423 */ /* 0x000fe2000001000b */
[----:B------:R-:W-:Y:S02]  /*29ab0*/  F2FP.F16.F32.PACK_AB R11, R15, R0 ;  /* 0x000000000f0b723e */ /* 0x000fe400000000ff */
[----:B------:R-:W2:Y:S01]  /*29ac0*/  LDL.LU R24, [R1+0x60] ;  /* 0x0000600001187983 */ /* 0x000ea20000300800 */
[----:B0-----:R-:W-:-:S03]  /*29ad0*/  LEA R3, R28, R26, 0x3 ;  /* 0x0000001a1c037211 */ /* 0x001fc600078e18ff */
[----:B------:R-:W3:Y:S01]  /*29ae0*/  LDL.LU R0, [R1+0x15d8] ;  /* 0x0015d80001007983 */ /* 0x000ee20000300800 */
[----:B------:R-:W-:Y:S01]  /*29af0*/  MOV R25, R12 ;  /* 0x0000000c00197202 */ /* 0x000fe20000000f00 */
[----:B-1----:R-:W-:Y:S02]  /*29b00*/  IMAD.MOV.U32 R26, RZ, RZ, R20 ;  /* 0x000000ffff1a7224 */ /* 0x002fe400078e0014 */
[----:B------:R-:W4:Y:S01]  /*29b10*/  LDL.LU R15, [R1+0x98] ;  /* 0x00009800010f7983 */ /* 0x000f220000300800 */
[----:B------:R-:W-:-:S03]  /*29b20*/  IMAD R12, R28, 0x8, R3 ;  /* 0x000000081c0c7824 */ /* 0x000fc600078e0203 */
[----:B------:R-:W2:Y:S04]  /*29b30*/  LDL.LU R22, [R1+0x128] ;  /* 0x0001280001167983 */ /* 0x000ea80000300800 */
[----:B------:R-:W2:Y:S04]  /*29b40*/  LDL.LU R21, [R1+0xfc] ;  /* 0x0000fc0001157983 */ /* 0x000ea80000300800 */
[----:B------:R-:W2:Y:S04]  /*29b50*/  LDL.LU R20, [R1+0x90] ;  /* 0x0000900001147983 */ /* 0x000ea80000300800 */
[----:B------:R0:W-:Y:S04]  /*29b60*/  STL [R1+0x15a4], R3 ;  /* 0x0015a40301007387 */ /* 0x0001e80000100800 */
[----:B------:R1:W-:Y:S04]  /*29b70*/  STS.128 [R29+0x280], R16 ;  /* 0x000280101d007388 */ /* 0x0003e80000000c00 */
[----:B0-----:R-:W2:Y:S04]  /*29b80*/  LDL.LU R3, [R1+0xd8] ;  /* 0x0000d80001037983 */ /* 0x001ea80000300800 */
[----:B------:R0:W-:Y:S04]  /*29b90*/  STS.128 [R29+0x100], R4 ;  /* 0x000100041d007388 */ /* 0x0001e80000000c00 */
[----:B-1----:R-:W2:Y:S04]  /*29ba0*/  LDL.LU R17, [R1+0x40] ;  /* 0x0000400001117983 */ /* 0x002ea80000300800 */
[----:B------:R-:W2:Y:S04]  /*29bb0*/  LDL.LU R19, [R1+0x64] ;  /* 0x0000640001137983 */ /* 0x000ea80000300800 */
[----:B------:R-:W3:Y:S04]  /*29bc0*/  LDL.LU R16, [R1+0x70] ;  /* 0x0000700001107983 */ /* 0x000ee80000300800 */
[----:B------:R-:W3:Y:S04]  /*29bd0*/  LDL.LU R18, [R1+0xe4] ;  /* 0x0000e40001127983 */ /* 0x000ee80000300800 */
[----:B0-----:R-:W3:Y:S04]  /*29be0*/  LDL.LU R4, [R1+0x44] ;  /* 0x0000440001047983 */ /* 0x001ee80000300800 */
[----:B------:R-:W4:Y:S04]  /*29bf0*/  LDL.LU R5, [R1+0x78] ;  /* 0x0000780001057983 */ /* 0x000f280000300800 */
[----:B------:R-:W4:Y:S01]  /*29c00*/  LDL.LU R6, [R1+0xa0] ;  /* 0x0000a00001067983 */ /* 0x000f220000300800 */
[----:B------:R-:W-:Y:S01]  /*29c10*/  FFMA.FTZ R14, R2, R13, 0.20512372255325317383 ;  /* 0x3e520bf4020e7423 */ /* 0x000fe2000001000d */
[----:B------:R-:W-:-:S02]  /*29c20*/  LEA R13, R28, R12, 0x3 ;  /* 0x0000000c1c0d7211 */ /* 0x000fc400078e18ff */
[----:B------:R-:W4:Y:S04]  /*29c30*/  LDL.LU R7, [R1+0xdc] ;  /* 0x0000dc0001077983 */ /* 0x000f280000300800 */
[----:B------:R0:W-:Y:S04]  /*29c40*/  STL [R1+0x159c], R12 ;  /* 0x00159c0c01007387 */ /* 0x0001e80000100800 */
[----:B------:R1:W-:Y:S04]  /*29c50*/  STS.128 [R29+0x300], R8 ;  /* 0x000300081d007388 */ /* 0x0003e80000000c00 */
[----:B0-----:R-:W4:Y:S04]  /*29c60*/  LDL.LU R12, [R1+0xec] ;  /* 0x0000ec00010c7983 */ /* 0x001f280000300800 */
[----:B-1----:R-:W4:Y:S04]  /*29c70*/  LDL.LU R10, [R1+0x8c] ;  /* 0x00008c00010a7983 */ /* 0x002f280000300800 */
[----:B------:R-:W4:Y:S04]  /*29c80*/  LDL.LU R11, [R1+0x7c] ;  /* 0x00007c00010b7983 */ /* 0x000f280000300800 */
[----:B------:R-:W-:Y:S01]  /*29c90*/  STL [R1+0x1598], R13 ;  /* 0x0015980d01007387 */ /* 0x000fe20000100800 */
[----:B------:R-:W-:Y:S01]  /*29ca0*/  FFMA.FTZ R14, R2, R14, -0.24046532809734344482 ;  /* 0xbe763c8b020e7423 */ /* 0x000fe2000001000e */
[----:B--2---:R-:W-:-:S02]  /*29cb0*/  F2FP.F16.F32.PACK_AB R8, R19, R24 ;  /* 0x000000181308723e */ /* 0x004fc400000000ff */
[----:B------:R-:W2:Y:S01]  /*29cc0*/  LDL.LU R24, [R1+0x4] ;  /* 0x0000040001187983 */ /* 0x000ea20000300800 */
[----:B---3--:R-:W-:Y:S02]  /*29cd0*/  F2FP.F16.F32.PACK_AB R4, R4, R17 ;  /* 0x000000110404723e */ /* 0x008fe400000000ff */
[----:B------:R-:W-:Y:S02]  /*29ce0*/  LEA R17, R28, R13, 0x3 ;  /* 0x0000000d1c117211 */ /* 0x000fe400078e18ff */
[----:B----4-:R-:W-:-:S03]  /*29cf0*/  F2FP.F16.F32.PACK_AB R5, R5, R16 ;  /* 0x000000100505723e */ /* 0x010fc600000000ff */
[----:B------:R-:W-:Y:S01]  /*29d00*/  IMAD R16, R28, 0x8, R17 ;  /* 0x000000081c107824 */ /* 0x000fe200078e0211 */
[----:B------:R-:W-:Y:S01]  /*29d10*/  STL [R1+0x15a8], R17 ;  /* 0x0015a81101007387 */ /* 0x000fe20000100800 */
[----:B------:R-:W-:-:S03]  /*29d20*/  F2FP.F16.F32.PACK_AB R6, R6, R15 ;  /* 0x0000000f0606723e */ /* 0x000fc600000000ff */
[----:B------:R-:W-:Y:S01]  /*29d30*/  LEA R15, R28, R16, 0x3 ;  /* 0x000000101c0f7211 */ /* 0x000fe200078e18ff */
[----:B------:R0:W-:Y:S04]  /*29d40*/  STL [R1+0x15ac], R16 ;  /* 0x0015ac1001007387 */ /* 0x0001e80000100800 */
[----:B0-----:R-:W3:Y:S01]  /*29d50*/  LDL.LU R16, [R1+0x9c] ;  /* 0x00009c0001107983 */ /* 0x001ee20000300800 */
[----:B------:R-:W-:-:S04]  /*29d60*/  FFMA.FTZ R19, R2, R14, 0.28857114911079406738 ;  /* 0x3e93bf9902137423 */ /* 0x000fc8000001000e */
[----:B------:R-:W-:Y:S01]  /*29d70*/  FFMA.FTZ R19, R2, R19, -0.36067417263984680176 ;  /* 0xbeb8aa4902137423 */ /* 0x000fe20000010013 */
[----:B------:R-:W-:-:S03]  /*29d80*/  LEA R14, R28, R15, 0x3 ;  /* 0x0000000f1c0e7211 */ /* 0x000fc600078e18ff */
[----:B------:R-:W-:Y:S01]  /*29d90*/  FFMA.FTZ R19, R2, R19, 0.48089820146560668945 ;  /* 0x3ef6384a02137423 */ /* 0x000fe20000010013 */
[----:B------:R-:W-:-:S03]  /*29da0*/  F2FP.F16.F32.PACK_AB R7, R12, R7 ;  /* 0x000000070c07723e */ /* 0x000fc600000000ff */
[----:B------:R-:W-:Y:S01]  /*29db0*/  FFMA.FTZ R19, R2, R19, -0.72134751081466674805 ;  /* 0xbf38aa3b02137423 */ /* 0x000fe20000010013 */
[----:B------:R-:W-:Y:S02]  /*29dc0*/  F2FP.F16.F32.PACK_AB R9, R10, R11 ;  /* 0x0000000b0a09723e */ /* 0x000fe400000000ff */
[----:B------:R-:W-:Y:S01]  /*29dd0*/  F2FP.F16.F32.PACK_AB R10, R18, R3 ;  /* 0x00000003120a723e */ /* 0x000fe200000000ff */
[----:B------:R-:W-:Y:S01]  /*29de0*/  IMAD R18, R28, 0x8, R14 ;  /* 0x000000081c127824 */ /* 0x000fe200078e020e */
[----:B------:R0:W-:Y:S01]  /*29df0*/  STS.128 [R29+0x180], R4 ;  /* 0x000180041d007388 */ /* 0x0001e20000000c00 */
[----:B------:R-:W-:-:S05]  /*29e00*/  F2FP.F16.F32.PACK_AB R11, R22, R21 ;  /* 0x00000015160b723e */ /* 0x000fca00000000ff */
[----:B------:R1:W-:Y:S01]  /*29e10*/  STS.128 [R29+0x380], R8 ;  /* 0x000380081d007388 */ /* 0x0003e20000000c00 */
[----:B0-----:R-:W-:Y:S01]  /*29e20*/  FMUL R4, R2, R19 ;  /* 0x0000001302047220 */ /* 0x001fe20000400000 */
[----:B------:R-:W-:-:S05]  /*29e30*/  IMAD R19, R28, 0x8, R18 ;  /* 0x000000081c137824 */ /* 0x000fca00078e0212 */
[C---:B-1----:R-:W-:Y:S01]  /*29e40*/  LEA R11, R28.reuse, R19, 0x3 ;  /* 0x000000131c0b7211 */ /* 0x042fe200078e18ff */
[----:B------:R0:W-:Y:S03]  /*29e50*/  STL.64 [R1+0x1590], R14 ;  /* 0x0015900e01007387 */ /* 0x0001e60000100a00 */
[C---:B------:R-:W-:Y:S01]  /*29e60*/  LEA R10, R28.reuse, R11, 0x3 ;  /* 0x0000000b1c0a7211 */ /* 0x040fe200078e18ff */
[----:B------:R-:W-:Y:S04]  /*29e70*/  STL.64 [R1+0x1580], R18 ;  /* 0x0015801201007387 */ /* 0x000fe80000100a00 */
[----:B------:R1:W-:Y:S04]  /*29e80*/  STL.64 [R1+0x1588], R10 ;  /* 0x0015880a01007387 */ /* 0x0003e80000100a00 */
[----:B0-----:R-:W4:Y:S04]  /*29e90*/  LDL.LU R14, [R1+0x158] ;  /* 0x00015800010e7983 */ /* 0x001f280000300800 */
[----:B------:R-:W4:Y:S04]  /*29ea0*/  LDL.LU R15, [R1+0x154] ;  /* 0x00015400010f7983 */ /* 0x000f280000300800 */
[----:B------:R-:W4:Y:S01]  /*29eb0*/  LDL.LU R17, [R1+0x28] ;  /* 0x0000280001117983 */ /* 0x000f220000300800 */
[----:B-1----:R-:W0:Y:S03]  /*29ec0*/  LDC R11, c[0x0][0x3e8] ;  /* 0x0000fa00ff0b7b82 */ /* 0x002e260000000800 */
[----:B------:R-:W4:Y:S01]  /*29ed0*/  LDL.LU R13, [R1+0x2c] ;  /* 0x00002c00010d7983 */ /* 0x000f220000300800 */
[----:B------:R-:W-:-:S02]  /*29ee0*/  IMAD R9, R28, 0x8, R10 ;  /* 0x000000081c097824 */ /* 0x000fc400078e020a */
[----:B------:R-:W-:Y:S01]  /*29ef0*/  FMUL R7, R2, R4 ;  /* 0x0000000402077220 */ /* 0x000fe20000400000 */
[----:B------:R-:W-:-:S03]  /*29f00*/  IMAD.MOV.U32 R22, RZ, RZ, 0x3dc6b27f ;  /* 0x3dc6b27fff167424 */ /* 0x000fc600078e00ff */
[----:B------:R-:W-:Y:S01]  /*29f10*/  FFMA.FTZ R7, R2, 1.4426950216293334961, R7 ;  /* 0x3fb8aa3b02077823 */ /* 0x000fe20000010007 */
[----:B------:R-:W-:Y:S01]  /*29f20*/  MOV R12, R25 ;  /* 0x00000019000c7202 */ /* 0x000fe20000000f00 */
[----:B0-----:R-:W-:-:S05]  /*29f30*/  IMAD R8, R11, 0x8, R9 ;  /* 0x000000080b087824 */ /* 0x001fca00078e0209 */
[----:B------:R-:W-:Y:S02]  /*29f40*/  LEA R5, R11, R8, 0x3 ;  /* 0x000000080b057211 */ /* 0x000fe400078e18ff */
[----:B------:R-:W-:Y:S01]  /*29f50*/  MOV R3, R27 ;  /* 0x0000001b00037202 */ /* 0x000fe20000000f00 */
[----:B------:R-:W-:Y:S04]  /*29f60*/  STL [R1+0x15b0], R9 ;  /* 0x0015b00901007387 */ /* 0x000fe80000100800 */
[----:B------:R-:W-:Y:S04]  /*29f70*/  STL [R1+0x15b4], R8 ;  /* 0x0015b40801007387 */ /* 0x000fe80000100800 */
[----:B------:R-:W-:Y:S01]  /*29f80*/  STL [R1+0x15b8], R5 ;  /* 0x0015b80501007387 */ /* 0x000fe20000100800 */
[----:B------:R-:W-:-:S02]  /*29f90*/  ISETP.GE.U32.AND P1, PT, R23, 0x7f800000, PT ;  /* 0x7f8000001700780c */ /* 0x000fc40003f26070 */
[----:B------:R-:W-:Y:S01]  /*29fa0*/  ISETP.GE.U32.AND P4, PT, R0, 0x7f800000, PT ;  /* 0x7f8000000000780c */ /* 0x000fe20003f86070 */
[----:B------:R-:W-:Y:S01]  /*29fb0*/  BAR.SYNC.DEFER_BLOCKING 0x0 ;  /* 0x0000000000007b1d */ /* 0x000fe20000010000 */
[----:B------:R-:W-:Y:S01]  /*29fc0*/  ISETP.GE.U32.AND P5, PT, R26, 0x7f800000, PT ;  /* 0x7f8000001a00780c */ /* 0x000fe20003fa6070 */
[----:B------:R-:W-:Y:S01]  /*29fd0*/  UIMAD UR4, UR7, UR4, URZ ;  /* 0x00000004070472a4 */ /* 0x000fe2000f8e02ff */
[----:B------:R-:W-:-:S03]  /*29fe0*/  FSETP.NEU.AND P3, PT, R23, RZ, PT ;  /* 0x000000ff1700720b */ /* 0x000fc60003f6d000 */
[----:B------:R-:W-:Y:S01]  /*29ff0*/  USHF.L.U32 UR8, UR4, 0x1, URZ ;  /* 0x0000000104087899 */ /* 0x000fe200080006ff */
[----:B--2---:R-:W-:-:S05]  /*2a000*/  IADD3 R4, PT, PT, R26, -R24, RZ ;  /* 0x800000181a047210 */ /* 0x004fca0007ffe0ff */
[----:B------:R-:W-:Y:S01]  /*2a010*/  FADD R2, R4, -1 ;  /* 0xbf80000004027421 */ /* 0x000fe20000000000 */
[----:B------:R-:W-:Y:S02]  /*2a020*/  LEA R4, R11, R5, 0x3 ;  /* 0x000000050b047211 */ /* 0x000fe400078e18ff */
[----:B---3--:R-:W-:Y:S02]  /*2a030*/  IADD3 R6, PT, PT, R16, -R20, RZ ;  /* 0x8000001410067210 */ /* 0x008fe40007ffe0ff */
[----:B------:R-:W-:-:S04]  /*2a040*/  IADD3 R20, PT, PT, R0, -0x3f3504f3, RZ ;  /* 0xc0cafb0d00147810 */ /* 0x000fc80007ffe0ff */
[----:B------:R-:W-:-:S04]  /*2a050*/  LOP3.LUT R20, R20, 0xff800000, RZ, 0xc0, !PT ;  /* 0xff80000014147812 */ /* 0x000fc800078ec0ff */
[----:B------:R-:W-:Y:S01]  /*2a060*/  IADD3 R20, PT, PT, R0, -R20, RZ ;  /* 0x8000001400147210 */ /* 0x000fe20007ffe0ff */
[----:B------:R-:W-:-:S04]  /*2a070*/  FADD R6, R6, -1 ;  /* 0xbf80000006067421 */ /* 0x000fc80000000000 */
[----:B------:R-:W-:Y:S01]  /*2a080*/  FADD R20, R20, -1 ;  /* 0xbf80000014147421 */ /* 0x000fe20000000000 */
[----:B------:R-:W-:-:S03]  /*2a090*/  FFMA.FTZ R24, R6, R22, -0.16845393180847167969 ;  /* 0xbe2c7f3006187423 */ /* 0x000fc60000010016 */
[-C--:B------:R-:W-:Y:S01]  /*2a0a0*/  FFMA.FTZ R21, R20, R22.reuse, -0.16845393180847167969 ;  /* 0xbe2c7f3014157423 */ /* 0x080fe20000010016 */
[----:B------:R-:W-:Y:S01]  /*2a0b0*/  FFMA.FTZ R22, R2, R22, -0.16845393180847167969 ;  /* 0xbe2c7f3002167423 */ /* 0x000fe20000010016 */
[----:B------:R-:W-:-:S03]  /*2a0c0*/  IMAD R25, R11, 0x8, R4 ;  /* 0x000000080b197824 */ /* 0x000fc600078e0204 */
[----:B------:R-:W-:-:S04]  /*2a0d0*/  FFMA.FTZ R22, R2, R22, 0.1716887056827545166 ;  /* 0x3e2fcf2a02167423 */ /* 0x000fc80000010016 */
[----:B------:R-:W-:Y:S01]  /*2a0e0*/  FFMA.FTZ R22, R2, R22, -0.17900948226451873779 ;  /* 0xbe374e4302167423 */ /* 0x000fe20000010016 */
[----:B------:R-:W-:-:S03]  /*2a0f0*/  LEA R27, R11, R25, 0x3 ;  /* 0x000000190b1b7211 */ /* 0x000fc600078e18ff */
[----:B------:R-:W-:Y:S01]  /*2a100*/  FFMA.FTZ R22, R2, R22, 0.20512372255325317383 ;  /* 0x3e520bf402167423 */ /* 0x000fe20000010016 */
[----:B------:R-:W-:Y:S01]  /*2a110*/  FFMA.FTZ R21, R20, R21, 0.1716887056827545166 ;  /* 0x3e2fcf2a14157423 */ /* 0x000fe20000010015 */
[C---:B------:R-:W-:Y:S02]  /*2a120*/  LEA R28, R11.reuse, R27, 0x3 ;  /* 0x0000001b0b1c7211 */ /* 0x040fe400078e18ff */
[----:B------:R-:W-:Y:S01]  /*2a130*/  FFMA.FTZ R22, R2, R22, -0.24046532809734344482 ;  /* 0xbe763c8b02167423 */ /* 0x000fe20000010016 */
[----:B------:R-:W-:Y:S01]  /*2a140*/  FFMA.FTZ R24, R6, R24, 0.1716887056827545166 ;  /* 0x3e2fcf2a06187423 */ /* 0x000fe20000010018 */
[----:B------:R-:W-:Y:S01]  /*2a150*/  FFMA.FTZ R21, R20, R21, -0.17900948226451873779 ;  /* 0xbe374e4314157423 */ /* 0x000fe20000010015 */
[----:B------:R-:W-:Y:S02]  /*2a160*/  IMAD R29, R11, 0x8, R28 ;  /* 0x000000080b1d7824 */ /* 0x000fe400078e021c */
[----:B------:R-:W-:Y:S01]  /*2a170*/  FFMA.FTZ R22, R2, R22, 0.28857114911079406738 ;  /* 0x3e93bf9902167423 */ /* 0x000fe20000010016 */
[----:B------:R-:W-:Y:S01]  /*2a180*/  FFMA.FTZ R24, R6, R24, -0.17900948226451873779 ;  /* 0xbe374e4306187423 */ /* 0x000fe20000010018 */
[----:B------:R-:W-:-:S02]  /*2a190*/  FFMA.FTZ R21, R20, R21, 0.20512372255325317383 ;  /* 0x3e520bf414157423 */ /* 0x000fc40000010015 */
[----:B------:R-:W-:Y:S01]  /*2a1a0*/  FFMA.FTZ R22, R2, R22, -0.36067417263984680176 ;  /* 0xbeb8aa4902167423 */ /* 0x000fe20000010016 */
[----:B------:R-:W-:Y:S01]  /*2a1b0*/  FFMA.FTZ R24, R6, R24, 0.20512372255325317383 ;  /* 0x3e520bf406187423 */ /* 0x000fe20000010018 */
[C---:B------:R-:W-:Y:S01]  /*2a1c0*/  LEA R10, R11.reuse, R29, 0x3 ;  /* 0x0000001d0b0a7211 */ /* 0x040fe200078e18ff */
[----:B------:R-:W-:Y:S01]  /*2a1d0*/  FFMA.FTZ R21, R20, R21, -0.24046532809734344482 ;  /* 0xbe763c8b14157423 */ /* 0x000fe20000010015 */
[----:B------:R-:W-:Y:S01]  /*2a1e0*/  FFMA.FTZ R22, R2, R22, 0.48089820146560668945 ;  /* 0x3ef6384a02167423 */ /* 0x000fe20000010016 */
[----:B------:R0:W-:Y:S01]  /*2a1f0*/  STL [R1+0x15bc], R4 ;  /* 0x0015bc0401007387 */ /* 0x0001e20000100800 */
[----:B------:R-:W-:Y:S01]  /*2a200*/  FFMA.FTZ R24, R6, R24, -0.24046532809734344482 ;  /* 0xbe763c8b06187423 */ /* 0x000fe20000010018 */
[----:B------:R-:W-:Y:S01]  /*2a210*/  FFMA.FTZ R21, R20, R21, 0.28857114911079406738 ;  /* 0x3e93bf9914157423 */ /* 0x000fe20000010015 */
[----:B------:R-:W-:Y:S02]  /*2a220*/  FFMA.FTZ R22, R2, R22, -0.72134751081466674805 ;  /* 0xbf38aa3b02167423 */ /* 0x000fe40000010016 */
[----:B------:R-:W-:Y:S01]  /*2a230*/  FFMA.FTZ R24, R6, R24, 0.28857114911079406738 ;  /* 0x3e93bf9906187423 */ /* 0x000fe20000010018 */
[----:B0-----:R-:W-:Y:S01]  /*2a240*/  LEA R4, R11, R10, 0x3 ;  /* 0x0000000a0b047211 */ /* 0x001fe200078e18ff */
[----:B------:R-:W-:Y:S01]  /*2a250*/  STL [R1+0x15c0], R25 ;  /* 0x0015c01901007387 */ /* 0x000fe20000100800 */
[----:B------:R-:W-:Y:S01]  /*2a260*/  FFMA.FTZ R21, R20, R21, -0.36067417263984680176 ;  /* 0xbeb8aa4914157423 */ /* 0x000fe20000010015 */
[----:B------:R-:W-:-:S02]  /*2a270*/  FMUL R22, R2, R22 ;  /* 0x0000001602167220 */ /* 0x000fc40000400000 */
[----:B------:R-:W-:Y:S01]  /*2a280*/  IMAD R4, R11, 0x8, R4 ;  /* 0x000000080b047824 */ /* 0x000fe200078e0204 */
[----:B------:R-:W-:Y:S01]  /*2a290*/  STL [R1+0x15c4], R27 ;  /* 0x0015c41b01007387 */ /* 0x000fe20000100800 */
[----:B------:R-:W-:Y:S01]  /*2a2a0*/  FFMA.FTZ R24, R6, R24, -0.36067417263984680176 ;  /* 0xbeb8aa4906187423 */ /* 0x000fe20000010018 */
[----:B------:R-:W-:Y:S02]  /*2a2b0*/  FFMA.FTZ R21, R20, R21, 0.48089820146560668945 ;  /* 0x3ef6384a14157423 */ /* 0x000fe40000010015 */
[----:B------:R-:W-:Y:S01]  /*2a2c0*/  STL [R1+0x15c8], R28 ;  /* 0x0015c81c01007387 */ /* 0x000fe20000100800 */
[----:B------:R-:W-:-:S03]  /*2a2d0*/  FMUL R22, R2, R22 ;  /* 0x0000001602167220 */ /* 0x000fc60000400000 */
[----:B------:R-:W-:Y:S01]  /*2a2e0*/  STL [R1+0x15cc], R29 ;  /* 0x0015cc1d01007387 */ /* 0x000fe20000100800 */
[----:B------:R-:W-:-:S03]  /*2a2f0*/  FFMA.FTZ R24, R6, R24, 0.48089820146560668945 ;  /* 0x3ef6384a06187423 */ /* 0x000fc60000010018 */
[----:B------:R0:W-:Y:S01]  /*2a300*/  STL [R1+0x40], R4 ;  /* 0x0000400401007387 */ /* 0x0001e20000100800 */
[----:B------:R-:W-:Y:S01]  /*2a310*/  FFMA.FTZ R21, R20, R21, -0.72134751081466674805 ;  /* 0xbf38aa3b14157423 */ /* 0x000fe20000010015 */
[----:B------:R-:W-:Y:S01]  /*2a320*/  FFMA.FTZ R22, R2, 1.4426950216293334961, R22 ;  /* 0x3fb8aa3b02167823 */ /* 0x000fe20000010016 */
[----:B------:R-:W-:Y:S01]  /*2a330*/  FFMA.FTZ R24, R6, R24, -0.72134751081466674805 ;  /* 0xbf38aa3b06187423 */ /* 0x000fe20000010018 */
[----:B------:R-:W-:Y:S02]  /*2a340*/  ISETP.GE.U32.AND P6, PT, R16, 0x7f800000, PT ;  /* 0x7f8000001000780c */ /* 0x000fe40003fc6070 */
[----:B0-----:R-:W-:Y:S01]  /*2a350*/  LEA R4, R11, R4, 0x3 ;  /* 0x000000040b047211 */ /* 0x001fe200078e18ff */
[----:B------:R-:W-:-:S03]  /*2a360*/  FMUL R21, R20, R21 ;  /* 0x0000001514157220 */ /* 0x000fc60000400000 */
[----:B------:R-:W-:Y:S01]  /*2a370*/  LEA R2, R11, R4, 0x3 ;  /* 0x000000040b027211 */ /* 0x000fe200078e18ff */
[----:B------:R0:W-:Y:S01]  /*2a380*/  STL [R1+0x30], R4 ;  /* 0x0000300401007387 */ /* 0x0001e20000100800 */
[----:B------:R-:W-:Y:S01]  /*2a390*/  FMUL R24, R6, R24 ;  /* 0x0000001806187220 */ /* 0x000fe20000400000 */
[----:B------:R-:W-:Y:S01]  /*2a3a0*/  FMUL R21, R20, R21 ;  /* 0x0000001514157220 */ /* 0x000fe20000400000 */
[----:B----4-:R-:W-:Y:S01]  /*2a3b0*/  FADD R5, R13, R22 ;  /* 0x000000160d057221 */ /* 0x010fe20000000000 */
[----:B------:R1:W-:Y:S01]  /*2a3c0*/  STL [R1+0x24], R2 ;  /* 0x0000240201007387 */ /* 0x0003e20000100800 */
[----:B------:R-:W-:Y:S01]  /*2a3d0*/  FMUL R24, R6, R24 ;  /* 0x0000001806187220 */ /* 0x000fe20000400000 */
[----:B0-----:R-:W-:Y:S02]  /*2a3e0*/  IMAD R4, R11, 0x8, R2 ;  /* 0x000000080b047824 */ /* 0x001fe400078e0202 */
[----:B------:R-:W-:Y:S01]  /*2a3f0*/  FFMA.FTZ R21, R20, 1.4426950216293334961, R21 ;  /* 0x3fb8aa3b14157823 */ /* 0x000fe20000010015 */
[----:B------:R-:W0:Y:S01]  /*2a400*/  S2R R13, SR_CTAID.X ;  /* 0x00000000000d7919 */ /* 0x000e220000002500 */
[----:B-1----:R-:W-:Y:S01]  /*2a410*/  @P1 MOV R2, 0x7f800000 ;  /* 0x7f80000000021802 */ /* 0x002fe20000000f00 */
[----:B------:R1:W-:Y:S01]  /*2a420*/  STL [R1+0x20], R4 ;  /* 0x0000200401007387 */ /* 0x0003e20000100800 */
[----:B------:R-:W-:Y:S01]  /*2a430*/  FFMA.FTZ R24, R6, 1.4426950216293334961, R24 ;  /* 0x3fb8aa3b06187823 */ /* 0x000fe20000010018 */
[----:B------:R-:W-:-:S02]  /*2a440*/  @P6 IMAD.MOV.U32 R20, RZ, RZ, 0x7f800000 ;  /* 0x7f800000ff146424 */ /* 0x000fc400078e00ff */
[----:B------:R-:W-:Y:S01]  /*2a450*/  FADD R10, R14, R7 ;  /* 0x000000070e0a7221 */ /* 0x000fe20000000000 */
[----:B------:R-:W-:Y:S01]  /*2a460*/  FADD R8, R17, R21 ;  /* 0x0000001511087221 */ /* 0x000fe20000000000 */
[----:B------:R-:W-:Y:S01]  /*2a470*/  @P1 FFMA.FTZ R10, R23, R2, +INF ;  /* 0x7f800000170a1423 */ /* 0x000fe20000010002 */
[----:B-1----:R-:W-:Y:S01]  /*2a480*/  LEA R4, R11, R4, 0x3 ;  /* 0x000000040b047211 */ /* 0x002fe200078e18ff */
[----:B------:R-:W1:Y:S01]  /*2a490*/  S2R R17, SR_TID.X ;  /* 0x0000000000117919 */ /* 0x000e620000002100 */
[----:B------:R-:W-:Y:S01]  /*2a4a0*/  FADD R9, R15, R24 ;  /* 0x000000180f097221 */ /* 0x000fe20000000000 */
[C---:B------:R-:W-:Y:S01]  /*2a4b0*/  @P6 FFMA.FTZ R9, R16.reuse, R20, +INF ;  /* 0x7f80000010096423 */ /* 0x040fe20000010014 */
[----:B------:R-:W-:Y:S01]  /*2a4c0*/  FSETP.NEU.AND P2, PT, R16, RZ, PT ;  /* 0x000000ff1000720b */ /* 0x000fe20003f4d000 */
[----:B------:R2:W-:Y:S01]  /*2a4d0*/  STL [R1+0x28], R4 ;  /* 0x0000280401007387 */ /* 0x0005e20000100800 */
[----:B------:R-:W3:Y:S03]  /*2a4e0*/  LDC.64 R6, c[0x0][0x398] ;  /* 0x0000e600ff067b82 */ /* 0x000ee60000000a00 */
[----:B------:R-:W-:Y:S01]  /*2a4f0*/  STL [R1+0x230], R10 ;  /* 0x0002300a01007387 */ /* 0x000fe20000100800 */
[----:B--2---:R-:W-:-:S05]  /*2a500*/  LEA R4, R11, R4, 0x3 ;  /* 0x000000040b047211 */ /* 0x004fca00078e18ff */
[----:B------:R2:W-:Y:S04]  /*2a510*/  STL [R1+0x3c], R4 ;  /* 0x00003c0401007387 */ /* 0x0005e80000100800 */
[----:B------:R1:W-:Y:S04]  /*2a520*/  STL [R1+0x22c], R9 ;  /* 0x00022c0901007387 */ /* 0x0003e80000100800 */
[----:B------:R-:W4:Y:S01]  /*2a530*/  LDL.LU R25, [R1+0x160] ;  /* 0x0001600001197983 */ /* 0x000f220000300800 */
[----:B--2---:R-:W-:-:S05]  /*2a540*/  LEA R4, R11, R4, 0x3 ;  /* 0x000000040b047211 */ /* 0x004fca00078e18ff */
[----:B------:R2:W-:Y:S04]  /*2a550*/  STL [R1+0x34], R4 ;  /* 0x0000340401007387 */ /* 0x0005e80000100800 */
[----:B------:R-:W4:Y:S01]  /*2a560*/  LDL.LU R18, [R1+0x15c] ;  /* 0x00015c0001127983 */ /* 0x000f220000300800 */
[----:B------:R-:W-:-:S03]  /*2a570*/  @P4 IMAD.MOV.U32 R20, RZ, RZ, 0x7f800000 ;  /* 0x7f800000ff144424 */ /* 0x000fc600078e00ff */
[----:B------:R-:W4:Y:S01]  /*2a580*/  LDL.LU R19, [R1+0x168] ;  /* 0x0001680001137983 */ /* 0x000f220000300800 */
[----:B------:R-:W-:Y:S01]  /*2a590*/  @P4 FFMA.FTZ R8, R0, R20, +INF ;  /* 0x7f80000000084423 */ /* 0x000fe20000010014 */
[----:B0-----:R-:W-:-:S04]  /*2a5a0*/  SHF.L.U32 R13, R13, 0x5, RZ ;  /* 0x000000050d0d7819 */ /* 0x001fc800000006ff */
[----:B------:R-:W-:Y:S01]  /*2a5b0*/  STL [R1+0x228], R8 ;  /* 0x0002280801007387 */ /* 0x000fe20000100800 */
[----:B-1----:R-:W-:-:S03]  /*2a5c0*/  LOP3.LUT R9, R13, 0x1f, R17, 0xf8, !PT ;  /* 0x0000001f0d097812 */ /* 0x002fc600078ef811 */
[----:B------:R-:W4:Y:S04]  /*2a5d0*/  LDL.LU R16, [R1+0x144] ;  /* 0x0001440001107983 */ /* 0x000f280000300800 */
[----:B------:R-:W4:Y:S01]  /*2a5e0*/  LDL.LU R13, [R1+0x13c] ;  /* 0x00013c00010d7983 */ /* 0x000f220000300800 */
[----:B------:R-:W-:-:S03]  /*2a5f0*/  IMAD.MOV.U32 R14, RZ, RZ, R12 ;  /* 0x000000ffff0e7224 */ /* 0x000fc600078e000c */
[----:B------:R-:W4:Y:S01]  /*2a600*/  LDL.LU R12, [R1+0x138] ;  /* 0x00013800010c7983 */ /* 0x000f220000300800 */
[----:B------:R-:W-:Y:S01]  /*2a610*/  IMAD R2, R9, UR5, RZ ;  /* 0x0000000509027c24 */ /* 0x000fe2000f8e02ff */
[----:B------:R-:W-:-:S04]  /*2a620*/  LEA R23, R11, R4, 0x3 ;  /* 0x000000040b177211 */ /* 0x000fc800078e18ff */
[----:B------:R-:W-:Y:S01]  /*2a630*/  SHF.L.U32 R20, R2, 0x1, RZ ;  /* 0x0000000102147819 */ /* 0x000fe200000006ff */
[----:B--2---:R-:W-:Y:S01]  /*2a640*/  IMAD R4, R11, 0x8, R23 ;  /* 0x000000080b047824 */ /* 0x004fe200078e0217 */
[----:B------:R-:W-:Y:S01]  /*2a650*/  FSETP.NEU.AND P1, PT, R0, RZ, PT ;  /* 0x000000ff0000720b */ /* 0x000fe20003f2d000 */
[----:B------:R-:W-:Y:S01]  /*2a660*/  IMAD.HI R21, R2, 0x2, RZ ;  /* 0x0000000202157827 */ /* 0x000fe200078e02ff */
[----:B---3--:R-:W-:Y:S02]  /*2a670*/  IADD3 R2, P4, P6, R20, UR8, R6 ;  /* 0x0000000814027c10 */ /* 0x008fe4000fe9e006 */
[----:B------:R-:W-:Y:S01]  /*2a680*/  @P5 MOV R0, 0x7f800000 ;  /* 0x7f80000000005802 */ /* 0x000fe20000000f00 */
[----:B------:R-:W-:Y:S01]  /*2a690*/  STL [R1+0x218], R4 ;  /* 0x0002180401007387 */ /* 0x000fe20000100800 */
[----:B------:R-:W-:-:S03]  /*2a6a0*/  MOV R6, R26 ;  /* 0x0000001a00067202 */ /* 0x000fc60000000f00 */
[----:B------:R-:W2:Y:S02]  /*2a6b0*/  LDL.LU R17, [R1+0x134] ;  /* 0x0001340001117983 */ /* 0x000ea40000300800 */
[----:B------:R-:W-:Y:S02]  /*2a6c0*/  @P5 FFMA.FTZ R5, R6, R0, +INF ;  /* 0x7f80000006055423 */ /* 0x000fe40000010000 */
[----:B------:R-:W-:Y:S04]  /*2a6d0*/  STL [R1+0x15d0], R6 ;  /* 0x0015d00601007387 */ /* 0x000fe80000100800 */
[----:B------:R0:W-:Y:S04]  /*2a6e0*/  STL [R1+0x224], R5 ;  /* 0x0002240501007387 */ /* 0x0001e80000100800 */
[----:B------:R-:W3:Y:S04]  /*2a6f0*/  LDL.LU R26, [R1+0x130] ;  /* 0x00013000011a7983 */ /* 0x000ee80000300800 */
[----:B------:R-:W2:Y:S01]  /*2a700*/  LDL.LU R15, [R1+0x12c] ;  /* 0x00012c00010f7983 */ /* 0x000ea20000300800 */
[----:B------:R-:W1:Y:S01]  /*2a710*/  S2R R10, SR_TID.X ;  /* 0x00000000000a7919 */ /* 0x000e620000002100 */
[----:B------:R-:W-:Y:S01]  /*2a720*/  UIMAD.WIDE UR4, UR4, 0x2, URZ ;  /* 0x00000002040478a5 */ /* 0x000fe2000f8e02ff */
[----:B------:R-:W-:-:S04]  /*2a730*/  LEA R22, R11, R4, 0x3 ;  /* 0x000000040b167211 */ /* 0x000fc800078e18ff */
[----:B0-----:R-:W-:Y:S02]  /*2a740*/  LEA R5, R11, R22, 0x3 ;  /* 0x000000160b057211 */ /* 0x001fe400078e18ff */
[----:B------:R-:W-:Y:S01]  /*2a750*/  IADD3.X R0, PT, PT, R21, UR5, R7, P4, P6 ;  /* 0x0000000515007c10 */ /* 0x000fe2000a7ec407 */
[----:B------:R-:W-:Y:S03]  /*2a760*/  STL [R1+0x15d4], R23 ;  /* 0x0015d41701007387 */ /* 0x000fe60000100800 */
[----:B------:R-:W0:Y:S01]  /*2a770*/  LDCU UR4, c[0x0][0x3ec] ;  /* 0x00007d80ff0477ac */ /* 0x000e220008000800 */
[----:B------:R0:W-:Y:S01]  /*2a780*/  STL [R1+0x220], R5 ;  /* 0x0002200501007387 */ /* 0x0001e20000100800 */
[----:B-1----:R-:W-:-:S04]  /*2a790*/  SHF.R.U32.HI R8, RZ, 0x5, R10 ;  /* 0x00000005ff087819 */ /* 0x002fc8000001160a */
[----:B------:R-:W-:-:S05]  /*2a7a0*/  SGXT.U32 R8, R8, 0x3 ;  /* 0x000000030808781a */ /* 0x000fca0000000000 */
[----:B------:R-:W-:Y:S01]  /*2a7b0*/  IMAD R8, R8, R11, RZ ;  /* 0x0000000b08087224 */ /* 0x000fe200078e02ff */
[----:B------:R-:W-:-:S04]  /*2a7c0*/  SHF.R.U32.HI R9, RZ, 0x5, R10 ;  /* 0x00000005ff097819 */ /* 0x000fc8000001160a */
[C---:B------:R-:W-:Y:S02]  /*2a7d0*/  LEA R4, P4, R8.reuse, R2, 0x1 ;  /* 0x0000000208047211 */ /* 0x040fe400078808ff */
[----:B------:R-:W-:Y:S02]  /*2a7e0*/  SGXT.U32 R9, R9, 0x3 ;  /* 0x000000030909781a */ /* 0x000fe40000000000 */
[----:B0-----:R-:W-:-:S03]  /*2a7f0*/  LEA.HI.X.SX32 R5, R8, R0, 0x1, P4 ;  /* 0x0000000008057211 */ /* 0x001fc600020f0eff */
[----:B------:R-:W-:Y:S02]  /*2a800*/  IMAD R9, R9, R11, RZ ;  /* 0x0000000b09097224 */ /* 0x000fe400078e02ff */
[----:B------:R0:W-:Y:S02]  /*2a810*/  STL.64 [R1+0x208], R4 ;  /* 0x0002080401007387 */ /* 0x0001e40000100a00 */
[----:B------:R-:W-:Y:S02]  /*2a820*/  IMAD R9, R11, 0x8, R9 ;  /* 0x000000080b097824 */ /* 0x000fe400078e0209 */
[----:B------:R-:W3:Y:S04]  /*2a830*/  LDL.LU R24, [R1+0x11c] ;  /* 0x00011c0001187983 */ /* 0x000ee80000300800 */
[----:B------:R-:W3:Y:S01]  /*2a840*/  LDL.LU R23, [R1+0x114] ;  /* 0x0001140001177983 */ /* 0x000ee20000300800 */
[----:B------:R-:W-:-:S04]  /*2a850*/  LEA R20, P6, R9, R2, 0x1 ;  /* 0x0000000209147211 */ /* 0x000fc800078c08ff */
[----:B------:R-:W-:Y:S02]  /*2a860*/  LEA.HI.X.SX32 R21, R9, R0, 0x1, P6 ;  /* 0x0000000009157211 */ /* 0x000fe400030f0eff */
[----:B----4-:R-:W-:-:S04]  /*2a870*/  LEA R10, P5, R25, R2, 0x1 ;  /* 0x00000002190a7211 */ /* 0x010fc800078a08ff */
[----:B------:R-:W-:-:S05]  /*2a880*/  LEA.HI.X.SX32 R11, R25, R0, 0x1, P5 ;  /* 0x00000000190b7211 */ /* 0x000fca00028f0eff */
[----:B------:R1:W-:Y:S01]  /*2a890*/  STL.64 [R1+0x1f8], R10 ;  /* 0x0001f80a01007387 */ /* 0x0003e20000100a00 */
[----:B0-----:R-:W-:-:S03]  /*2a8a0*/  LEA R4, P4, R18, R2, 0x1 ;  /* 0x0000000212047211 */ /* 0x001fc600078808ff */
[----:B------:R-:W4:Y:S01]  /*2a8b0*/  LDL.LU R6, [R1+0x110] ;  /* 0x0001100001067983 */ /* 0x000f220000300800 */
[----:B------:R-:W-:Y:S02]  /*2a8c0*/  LEA.HI.X.SX32 R5, R18, R0, 0x1, P4 ;  /* 0x0000000012057211 */ /* 0x000fe400020f0eff */
[----:B------:R-:W-:-:S03]  /*2a8d0*/  LEA R8, P6, R19, R2, 0x1 ;  /* 0x0000000213087211 */ /* 0x000fc600078c08ff */
[----:B------:R0:W-:Y:S01]  /*2a8e0*/  STL.64 [R1+0x1f0], R4 ;  /* 0x0001f00401007387 */ /* 0x0001e20000100a00 */
[----:B------:R-:W-:-:S03]  /*2a8f0*/  LEA.HI.X.SX32 R9, R19, R0, 0x1, P6 ;  /* 0x0000000013097211 */ /* 0x000fc600030f0eff */
[----:B------:R-:W4:Y:S04]  /*2a900*/  LDL.LU R29, [R1+0x108] ;  /* 0x00010800011d7983 */ /* 0x000f280000300800 */
[----:B------:R-:W4:Y:S01]  /*2a910*/  LDL.LU R28, [R1+0x10c] ;  /* 0x00010c00011c7983 */ /* 0x000f220000300800 */
[CC--:B-1----:R-:W-:Y:S02]  /*2a920*/  LEA R10, P5, R16.reuse, R2.reuse, 0x1 ;  /* 0x00000002100a7211 */ /* 0x0c2fe400078a08ff */
[----:B0-----:R-:W-:Y:S01]  /*2a930*/  LEA R4, P4, R13, R2, 0x1 ;  /* 0x000000020d047211 */ /* 0x001fe200078808ff */
[----:B------:R0:W-:Y:S01]  /*2a940*/  STL.64 [R1+0x1e8], R8 ;  /* 0x0001e80801007387 */ /* 0x0001e20000100a00 */
[----:B------:R-:W-:-:S03]  /*2a950*/  LEA.HI.X.SX32 R11, R16, R0, 0x1, P5 ;  /* 0x00000000100b7211 */ /* 0x000fc600028f0eff */
[----:B------:R-:W4:Y:S01]  /*2a960*/  LDL.LU R27, [R1+0x100] ;  /* 0x00010000011b7983 */ /* 0x000f220000300800 */
[----:B------:R-:W-:-:S03]  /*2a970*/  LEA.HI.X.SX32 R5, R13, R0, 0x1, P4 ;  /* 0x000000000d057211 */ /* 0x000fc600020f0eff */
[----:B------:R-:W4:Y:S04]  /*2a980*/  LDL.LU R25, [R1+0x104] ;  /* 0x0001040001197983 */ /* 0x000f280000300800 */
[----:B------:R-:W-:Y:S01]  /*2a990*/  STL.64 [R1+0x1e0], R10 ;  /* 0x0001e00a01007387 */ /* 0x000fe20000100a00 */
[----:B0-----:R-:W-:-:S03]  /*2a9a0*/  LEA R8, P6, R12, R2, 0x1 ;  /* 0x000000020c087211 */ /* 0x001fc600078c08ff */
[----:B------:R0:W-:Y:S01]  /*2a9b0*/  STL.64 [R1+0x1d8], R4 ;  /* 0x0001d80401007387 */ /* 0x0001e20000100a00 */
[----:B------:R-:W-:-:S03]  /*2a9c0*/  LEA.HI.X.SX32 R9, R12, R0, 0x1, P6 ;  /* 0x000000000c097211 */ /* 0x000fc600030f0eff */
[----:B0-----:R-:W4:Y:S04]  /*2a9d0*/  LDL.LU R4, [R1+0xe0] ;  /* 0x0000e00001047983 */ /* 0x001f280000300800 */
[----:B------:R-:W4:Y:S04]  /*2a9e0*/  LDL.LU R5, [R1+0x94] ;  /* 0x0000940001057983 */ /* 0x000f280000300800 */
[----:B------:R0:W-:Y:S01]  /*2a9f0*/  STL.64 [R1+0x1d0], R8 ;  /* 0x0001d00801007387 */ /* 0x0001e20000100a00 */
[----:B--2---:R-:W-:-:S03]  /*2aa00*/  LEA R10, P5, R17, R2, 0x1 ;  /* 0x00000002110a7211 */ /* 0x004fc600078a08ff */
[----:B0-----:R-:W2:Y:S04]  /*2aa10*/  LDL.LU R8, [R1+0x74] ;  /* 0x0000740001087983 */ /* 0x001ea80000300800 */
[----:B------:R-:W2:Y:S01]  /*2aa20*/  LDL.LU R9, [R1+0x58] ;  /* 0x0000580001097983 */ /* 0x000ea20000300800 */
[----:B------:R-:W-:-:S03]  /*2aa30*/  LEA.HI.X.SX32 R11, R17, R0, 0x1, P5 ;  /* 0x00000000110b7211 */ /* 0x000fc600028f0eff */
[----:B------:R-:W2:Y:S04]  /*2aa40*/  LDL.LU R16, [R1+0x54] ;  /* 0x0000540001107983 */ /* 0x000ea80000300800 */
[----:B------:R-:W2:Y:S01]  /*2aa50*/  LDL.LU R17, [R1+0x50] ;  /* 0x0000500001117983 */ /* 0x000ea20000300800 */
[----:B---3--:R-:W-:-:S03]  /*2aa60*/  LEA R18, P4, R26, R2, 0x1 ;  /* 0x000000021a127211 */ /* 0x008fc600078808ff */
[----:B------:R0:W-:Y:S01]  /*2aa70*/  STL.64 [R1+0x1c8], R10 ;  /* 0x0001c80a01007387 */ /* 0x0001e20000100a00 */
[C---:B------:R-:W-:Y:S02]  /*2aa80*/  LEA R12, P6, R15.reuse, R2, 0x1 ;  /* 0x000000020f0c7211 */ /* 0x040fe400078c08ff */
[-C--:B------:R-:W-:Y:S02]  /*2aa90*/  LEA.HI.X.SX32 R19, R26, R0.reuse, 0x1, P4 ;  /* 0x000000001a137211 */ /* 0x080fe400020f0eff */
[----:B------:R-:W-:Y:S02]  /*2aaa0*/  LEA.HI.X.SX32 R13, R15, R0, 0x1, P6 ;  /* 0x000000000f0d7211 */ /* 0x000fe400030f0eff */
[-C--:B0-----:R-:W-:Y:S02]  /*2aab0*/  LEA R10, P5, R3, R2.reuse, 0x1 ;  /* 0x00000002030a7211 */ /* 0x081fe400078a08ff */
[----:B------:R-:W-:Y:S02]  /*2aac0*/  MOV R11, R3 ;  /* 0x00000003000b7202 */ /* 0x000fe40000000f00 */
[----:B------:R-:W3:Y:S04]  /*2aad0*/  LDL.LU R3, [R1+0x48] ;  /* 0x0000480001037983 */ /* 0x000ee80000300800 */
[----:B------:R-:W3:Y:S04]  /*2aae0*/  LDL.LU R26, [R1+0x4c] ;  /* 0x00004c00011a7983 */ /* 0x000ee80000300800 */
[----:B------:R-:W-:Y:S04]  /*2aaf0*/  STL.64 [R1+0x1c0], R18 ;  /* 0x0001c01201007387 */ /* 0x000fe80000100a00 */
[----:B------:R0:W-:Y:S04]  /*2ab00*/  STL.64 [R1+0x1b8], R12 ;  /* 0x0001b80c01007387 */ /* 0x0001e80000100a00 */
[----:B0-----:R-:W3:Y:S04]  /*2ab10*/  LDL.LU R12, [R1+0xc] ;  /* 0x00000c00010c7983 */ /* 0x001ee80000300800 */
[----:B------:R-:W3:Y:S01]  /*2ab20*/  LDL.LU R13, [R1+0x1c] ;  /* 0x00001c00010d7983 */ /* 0x000ee20000300800 */
[----:B------:R-:W-:Y:S01]  /*2ab30*/  IMAD.MOV.U32 R19, RZ, RZ, R14 ;  /* 0x000000ffff137224 */ /* 0x000fe200078e000e */
[----:B------:R-:W-:-:S02]  /*2ab40*/  LEA R18, P4, R24, R2, 0x1 ;  /* 0x0000000218127211 */ /* 0x000fc400078808ff */
[-C--:B------:R-:W-:Y:S02]  /*2ab50*/  LEA.HI.X.SX32 R11, R11, R0.reuse, 0x1, P5 ;  /* 0x000000000b0b7211 */ /* 0x080fe400028f0eff */
[----:B------:R-:W-:Y:S02]  /*2ab60*/  MOV R15, R19 ;  /* 0x00000013000f7202 */ /* 0x000fe40000000f00 */
[----:B------:R-:W-:Y:S01]  /*2ab70*/  LEA.HI.X.SX32 R19, R24, R0, 0x1, P4 ;  /* 0x0000000018137211 */ /* 0x000fe200020f0eff */
[----:B------:R-:W-:Y:S01]  /*2ab80*/  STL.64 [R1+0x1b0], R10 ;  /* 0x0001b00a01007387 */ /* 0x000fe20000100a00 */
[----:B------:R-:W-:-:S03]  /*2ab90*/  LEA R14, P6, R23, R2, 0x1 ;  /* 0x00000002170e7211 */ /* 0x000fc600078c08ff */
[----:B------:R-:W3:Y:S04]  /*2aba0*/  LDL.LU R24, [R1+0x8] ;  /* 0x0000080001187983 */ /* 0x000ee80000300800 */
[----:B------:R0:W-:Y:S02]  /*2abb0*/  STL.64 [R1+0x1a8], R18 ;  /* 0x0001a81201007387 */ /* 0x0001e40000100a00 */
[----:B0-----:R-:W-:Y:S02]  /*2abc0*/  MOV R19, R15 ;  /* 0x0000000f00137202 */ /* 0x001fe40000000f00 */
[----:B------:R-:W-:Y:S02]  /*2abd0*/  LEA.HI.X.SX32 R15, R23, R0, 0x1, P6 ;  /* 0x00000000170f7211 */ /* 0x000fe400030f0eff */
[----:B------:R-:W3:Y:S04]  /*2abe0*/  LDL.LU R23, [R1+0x15d4] ;  /* 0x0015d40001177983 */ /* 0x000ee80000300800 */
[----:B------:R0:W-:Y:S01]  /*2abf0*/  STL.64 [R1+0x1a0], R14 ;  /* 0x0001a00e01007387 */ /* 0x0001e20000100a00 */
[----:B----4-:R-:W-:-:S04]  /*2ac00*/  LEA R10, P5, R6, R2, 0x1 ;  /* 0x00000002060a7211 */ /* 0x010fc800078a08ff */
[----:B------:R-:W-:Y:S02]  /*2ac10*/  LEA.HI.X.SX32 R11, R6, R0, 0x1, P5 ;  /* 0x00000000060b7211 */ /* 0x000fe400028f0eff */
[----:B------:R-:W4:Y:S01]  /*2ac20*/  LDL.LU R6, [R1+0x15d0] ;  /* 0x0015d00001067983 */ /* 0x000f220000300800 */
[----:B------:R-:W-:-:S03]  /*2ac30*/  LEA R18, P4, R29, R2, 0x1 ;  /* 0x000000021d127211 */ /* 0x000fc600078808ff */
[----:B------:R1:W-:Y:S01]  /*2ac40*/  STL.64 [R1+0x198], R10 ;  /* 0x0001980a01007387 */ /* 0x0003e20000100a00 */
[----:B0-----:R-:W-:-:S04]  /*2ac50*/  LEA R14, P6, R28, R2, 0x1 ;  /* 0x000000021c0e7211 */ /* 0x001fc800078c08ff */
[-C--:B------:R-:W-:Y:S01]  /*2ac60*/  LEA.HI.X.SX32 R15, R28, R0.reuse, 0x1, P6 ;  /* 0x000000001c0f7211 */ /* 0x080fe200030f0eff */
[----:B-1----:R-:W-:Y:S01]  /*2ac70*/  IMAD.MOV.U32 R11, RZ, RZ, R19 ;  /* 0x000000ffff0b7224 */ /* 0x002fe200078e0013 */
[----:B------:R-:W-:Y:S02]  /*2ac80*/  LEA.HI.X.SX32 R19, R29, R0, 0x1, P4 ;  /* 0x000000001d137211 */ /* 0x000fe400020f0eff */
[----:B------:R-:W4:Y:S01]  /*2ac90*/  LDL.LU R29, [R1+0x15cc] ;  /* 0x0015cc00011d7983 */ /* 0x000f220000300800 */
[----:B------:R-:W-:-:S03]  /*2aca0*/  LEA R10, P5, R27, R2, 0x1 ;  /* 0x000000021b0a7211 */ /* 0x000fc600078a08ff */
[----:B------:R0:W-:Y:S04]  /*2acb0*/  STL.64 [R1+0x190], R18 ;  /* 0x0001901201007387 */ /* 0x0001e80000100a00 */
[----:B------:R-:W4:Y:S04]  /*2acc0*/  LDL.LU R28, [R1+0x15c8] ;  /* 0x0015c800011c7983 */ /* 0x000f280000300800 */
[----:B------:R1:W-:Y:S01]  /*2acd0*/  STL.64 [R1+0x188], R14 ;  /* 0x0001880e01007387 */ /* 0x0003e20000100a00 */
[----:B0-----:R-:W-:-:S04]  /*2ace0*/  LEA R18, P4, R25, R2, 0x1 ;  /* 0x0000000219127211 */ /* 0x001fc800078808ff */
[-C--:B------:R-:W-:Y:S02]  /*2acf0*/  LEA.HI.X.SX32 R19, R25, R0.reuse, 0x1, P4 ;  /* 0x0000000019137211 */ /* 0x080fe400020f0eff */
[----:B-1----:R-:W-:Y:S02]  /*2ad00*/  MOV R15, R11 ;  /* 0x0000000b000f7202 */ /* 0x002fe40000000f00 */
        /* <DEDUP_REMOVED lines=11> */
[----:B--2---:R-:W-:-:S03]  /*2adc0*/  LEA R18, P4, R8, R2, 0x1 ;  /* 0x0000000208127211 */ /* 0x004fc600078808ff */
[----:B------:R0:W-:Y:S04]  /*2add0*/  STL.64 [R1+0x170], R14 ;  /* 0x0001700e01007387 */ /* 0x0001e80000100a00 */
[----:B------:R-:W2:Y:S04]  /*2ade0*/  LDL.LU R5, [R1+0x15b8] ;  /* 0x0015b80001057983 */ /* 0x000ea80000300800 */
[----:B------:R1:W-:Y:S01]  /*2adf0*/  STL.64 [R1+0x168], R10 ;  /* 0x0001680a01007387 */ /* 0x0003e20000100a00 */
[----:B0-----:R-:W-:-:S04]  /*2ae00*/  LEA R14, P6, R9, R2, 0x1 ;  /* 0x00000002090e7211 */ /* 0x001fc800078c08ff */
[-C--:B------:R-:W-:Y:S01]  /*2ae10*/  LEA.HI.X.SX32 R15, R9, R0.reuse, 0x1, P6 ;  /* 0x00000000090f7211 */ /* 0x080fe200030f0eff */
[----:B-1----:R-:W-:Y:S01]  /*2ae20*/  IMAD.MOV.U32 R11, RZ, RZ, R19 ;  /* 0x000000ffff0b7224 */ /* 0x002fe200078e0013 */
[----:B------:R-:W-:Y:S02]  /*2ae30*/  LEA.HI.X.SX32 R19, R8, R0, 0x1, P4 ;  /* 0x0000000008137211 */ /* 0x000fe400020f0eff */
[----:B------:R-:W2:Y:S01]  /*2ae40*/  LDL.LU R8, [R1+0x15b4] ;  /* 0x0015b40001087983 */ /* 0x000ea20000300800 */
[----:B------:R-:W-:-:S03]  /*2ae50*/  LEA R10, P5, R16, R2, 0x1 ;  /* 0x00000002100a7211 */ /* 0x000fc600078a08ff */
[----:B------:R0:W-:Y:S04]  /*2ae60*/  STL.64 [R1+0x160], R18 ;  /* 0x0001601201007387 */ /* 0x0001e80000100a00 */
[----:B------:R-:W2:Y:S04]  /*2ae70*/  LDL.LU R9, [R1+0x15b0] ;  /* 0x0015b00001097983 */ /* 0x000ea80000300800 */
[----:B------:R1:W-:Y:S01]  /*2ae80*/  STL.64 [R1+0x158], R14 ;  /* 0x0001580e01007387 */ /* 0x0003e20000100a00 */
[----:B0-----:R-:W-:-:S04]  /*2ae90*/  LEA R18, P4, R17, R2, 0x1 ;  /* 0x0000000211127211 */ /* 0x001fc800078808ff */
[-C--:B------:R-:W-:Y:S02]  /*2aea0*/  LEA.HI.X.SX32 R19, R17, R0.reuse, 0x1, P4 ;  /* 0x0000000011137211 */ /* 0x080fe400020f0eff */
[----:B-1----:R-:W-:Y:S02]  /*2aeb0*/  MOV R15, R11 ;  /* 0x0000000b000f7202 */ /* 0x002fe40000000f00 */
[----:B------:R-:W-:Y:S02]  /*2aec0*/  LEA.HI.X.SX32 R11, R16, R0, 0x1, P5 ;  /* 0x00000000100b7211 */ /* 0x000fe400028f0eff */
[----:B------:R-:W2:Y:S01]  /*2aed0*/  LDL.LU R16, [R1+0x15ac] ;  /* 0x0015ac0001107983 */ /* 0x000ea20000300800 */
[----:B---3--:R-:W-:-:S03]  /*2aee0*/  LEA R14, P6, R3, R2, 0x1 ;  /* 0x00000002030e7211 */ /* 0x008fc600078c08ff */
[----:B------:R0:W-:Y:S04]  /*2aef0*/  STL.64 [R1+0x150], R10 ;  /* 0x0001500a01007387 */ /* 0x0001e80000100a00 */
[----:B------:R-:W3:Y:S04]  /*2af00*/  LDL.LU R17, [R1+0x15a8] ;  /* 0x0015a80001117983 */ /* 0x000ee80000300800 */
[----:B------:R1:W-:Y:S01]  /*2af10*/  STL.64 [R1+0x148], R18 ;  /* 0x0001481201007387 */ /* 0x0003e20000100a00 */
[----:B0-----:R-:W-:-:S04]  /*2af20*/  LEA R10, P5, R26, R2, 0x1 ;  /* 0x000000021a0a7211 */ /* 0x001fc800078a08ff */
[-C--:B------:R-:W-:Y:S02]  /*2af30*/  LEA.HI.X.SX32 R11, R26, R0.reuse, 0x1, P5 ;  /* 0x000000001a0b7211 */ /* 0x080fe400028f0eff */
[----:B-1----:R-:W-:Y:S02]  /*2af40*/  MOV R19, R15 ;  /* 0x0000000f00137202 */ /* 0x002fe40000000f00 */
[----:B------:R-:W-:Y:S02]  /*2af50*/  LEA.HI.X.SX32 R15, R3, R0, 0x1, P6 ;  /* 0x00000000030f7211 */ /* 0x000fe400030f0eff */
[----:B------:R-:W2:Y:S01]  /*2af60*/  LDL.LU R3, [R1+0x15a4] ;  /* 0x0015a40001037983 */ /* 0x000ea20000300800 */
[----:B------:R-:W-:-:S03]  /*2af70*/  LEA R18, P4, R12, R2, 0x1 ;  /* 0x000000020c127211 */ /* 0x000fc600078808ff */
[----:B------:R0:W-:Y:S04]  /*2af80*/  STL.64 [R1+0x140], R14 ;  /* 0x0001400e01007387 */ /* 0x0001e80000100a00 */
[----:B------:R-:W3:Y:S04]  /*2af90*/  LDL.LU R26, [R1+0x15a0] ;  /* 0x0015a000011a7983 */ /* 0x000ee80000300800 */
[----:B------:R1:W-:Y:S01]  /*2afa0*/  STL.64 [R1+0x138], R10 ;  /* 0x0001380a01007387 */ /* 0x0003e20000100a00 */
[-C--:B0-----:R-:W-:Y:S02]  /*2afb0*/  LEA R14, P6, R13, R2.reuse, 0x1 ;  /* 0x000000020d0e7211 */ /* 0x081fe400078c08ff */
[----:B-1----:R-:W-:Y:S01]  /*2afc0*/  LEA R10, P5, R19, R2, 0x1 ;  /* 0x00000002130a7211 */ /* 0x002fe200078a08ff */
[----:B------:R-:W-:Y:S01]  /*2afd0*/  IMAD.MOV.U32 R11, RZ, RZ, R19 ;  /* 0x000000ffff0b7224 */ /* 0x000fe200078e0013 */
[----:B------:R-:W-:-:S02]  /*2afe0*/  LEA.HI.X.SX32 R19, R12, R0, 0x1, P4 ;  /* 0x000000000c137211 */ /* 0x000fc400020f0eff */
[----:B------:R-:W4:Y:S01]  /*2aff0*/  LDL.LU R12, [R1+0x159c] ;  /* 0x00159c00010c7983 */ /* 0x000f220000300800 */
[----:B------:R-:W-:-:S03]  /*2b000*/  LEA.HI.X.SX32 R15, R13, R0, 0x1, P6 ;  /* 0x000000000d0f7211 */ /* 0x000fc600030f0eff */
[----:B------:R0:W-:Y:S04]  /*2b010*/  STL.64 [R1+0x130], R18 ;  /* 0x0001301201007387 */ /* 0x0001e80000100a00 */
[----:B------:R-:W4:Y:S01]  /*2b020*/  LDL.LU R13, [R1+0x1598] ;  /* 0x00159800010d7983 */ /* 0x000f220000300800 */
[----:B------:R-:W-:-:S03]  /*2b030*/  LEA.HI.X.SX32 R11, R11, R0, 0x1, P5 ;  /* 0x000000000b0b7211 */ /* 0x000fc600028f0eff */
[----:B------:R-:W-:Y:S01]  /*2b040*/  STL.64 [R1+0x128], R14 ;  /* 0x0001280e01007387 */ /* 0x000fe20000100a00 */
[----:B0-----:R-:W-:-:S03]  /*2b050*/  LEA R18, P4, R24, R2, 0x1 ;  /* 0x0000000218127211 */ /* 0x001fc600078808ff */
[----:B------:R2:W-:Y:S01]  /*2b060*/  STL.64 [R1+0x120], R10 ;  /* 0x0001200a01007387 */ /* 0x0005e20000100a00 */
[----:B------:R-:W-:-:S05]  /*2b070*/  LEA.HI.X.SX32 R19, R24, R0, 0x1, P4 ;  /* 0x0000000018137211 */ /* 0x000fca00020f0eff */
[----:B------:R4:W-:Y:S01]  /*2b080*/  STL.64 [R1+0x118], R18 ;  /* 0x0001181201007387 */ /* 0x0009e20000100a00 */
[-C--:B--2---:R-:W-:Y:S02]  /*2b090*/  LEA R10, P5, R3, R2.reuse, 0x1 ;  /* 0x00000002030a7211 */ /* 0x084fe400078a08ff */
[----:B---3--:R-:W-:-:S04]  /*2b0a0*/  LEA R14, P6, R26, R2, 0x1 ;  /* 0x000000021a0e7211 */ /* 0x008fc800078c08ff */
[-C--:B------:R-:W-:Y:S02]  /*2b0b0*/  LEA.HI.X.SX32 R15, R26, R0.reuse, 0x1, P6 ;  /* 0x000000001a0f7211 */ /* 0x080fe400030f0eff */
[----:B------:R-:W-:-:S03]  /*2b0c0*/  LEA.HI.X.SX32 R11, R3, R0, 0x1, P5 ;  /* 0x00000000030b7211 */ /* 0x000fc600028f0eff */
[----:B------:R0:W-:Y:S04]  /*2b0d0*/  STL.64 [R1+0x110], R14 ;  /* 0x0001100e01007387 */ /* 0x0001e80000100a00 */
[----:B------:R-:W2:Y:S01]  /*2b0e0*/  LDL.LU R24, [R1+0x214] ;  /* 0x0002140001187983 */ /* 0x000ea20000300800 */
[----:B----4-:R-:W-:-:S03]  /*2b0f0*/  LEA R18, P4, R12, R2, 0x1 ;  /* 0x000000020c127211 */ /* 0x010fc600078808ff */
[----:B------:R1:W-:Y:S01]  /*2b100*/  STL.64 [R1+0x108], R10 ;  /* 0x0001080a01007387 */ /* 0x0003e20000100a00 */
[----:B------:R-:W-:Y:S02]  /*2b110*/  LEA.HI.X.SX32 R19, R12, R0, 0x1, P4 ;  /* 0x000000000c137211 */ /* 0x000fe400020f0eff */
[----:B0-----:R-:W-:-:S03]  /*2b120*/  LEA R14, P6, R13, R2, 0x1 ;  /* 0x000000020d0e7211 */ /* 0x001fc600078c08ff */
[----:B------:R0:W-:Y:S01]  /*2b130*/  STL.64 [R1+0x100], R18 ;  /* 0x0001001201007387 */ /* 0x0001e20000100a00 */
[----:B------:R-:W-:Y:S02]  /*2b140*/  LEA.HI.X.SX32 R15, R13, R0, 0x1, P6 ;  /* 0x000000000d0f7211 */ /* 0x000fe400030f0eff */
[----:B-1----:R-:W-:-:S03]  /*2b150*/  LEA R10, P5, R17, R2, 0x1 ;  /* 0x00000002110a7211 */ /* 0x002fc600078a08ff */
[----:B------:R1:W-:Y:S01]  /*2b160*/  STL.64 [R1+0xf8], R14 ;  /* 0x0000f80e01007387 */ /* 0x0003e20000100a00 */
[----:B------:R-:W-:Y:S02]  /*2b170*/  LEA.HI.X.SX32 R11, R17, R0, 0x1, P5 ;  /* 0x00000000110b7211 */ /* 0x000fe400028f0eff */
[----:B0-----:R-:W-:-:S04]  /*2b180*/  LEA R18, P4, R16, R2, 0x1 ;  /* 0x0000000210127211 */ /* 0x001fc800078808ff */
[----:B------:R-:W-:Y:S01]  /*2b190*/  LEA.HI.X.SX32 R19, R16, R0, 0x1, P4 ;  /* 0x0000000010137211 */ /* 0x000fe200020f0eff */
[----:B-1----:R-:W3:Y:S04]  /*2b1a0*/  LDL.LU.64 R14, [R1+0x1590] ;  /* 0x00159000010e7983 */ /* 0x002ee80000300a00 */
[----:B------:R0:W-:Y:S04]  /*2b1b0*/  STL.64 [R1+0xf0], R10 ;  /* 0x0000f00a01007387 */ /* 0x0001e80000100a00 */
[----:B0-----:R-:W4:Y:S04]  /*2b1c0*/  LDL.LU.64 R10, [R1+0x1588] ;  /* 0x00158800010a7983 */ /* 0x001f280000300a00 */
[----:B------:R0:W-:Y:S04]  /*2b1d0*/  STL.64 [R1+0xe8], R18 ;  /* 0x0000e81201007387 */ /* 0x0001e80000100a00 */
[----:B0-----:R-:W2:Y:S01]  /*2b1e0*/  LDL.LU.64 R18, [R1+0x1580] ;  /* 0x0015800001127983 */ /* 0x001ea20000300a00 */
[----:B------:R-:W-:Y:S01]  /*2b1f0*/  MOV R26, R6 ;  /* 0x00000006001a7202 */ /* 0x000fe20000000f00 */
[----:B------:R-:W-:Y:S01]  /*2b200*/  IMAD.MOV.U32 R17, RZ, RZ, R7 ;  /* 0x000000ffff117224 */ /* 0x000fe200078e0007 */
[----:B------:R-:W-:-:S03]  /*2b210*/  MOV R3, R23 ;  /* 0x0000001700037202 */ /* 0x000fc60000000f00 */
[----:B------:R-:W-:Y:S01]  /*2b220*/  IMAD.MOV.U32 R23, RZ, RZ, R26 ;  /* 0x000000ffff177224 */ /* 0x000fe200078e001a */
[CC--:B---3--:R-:W-:Y:S02]  /*2b230*/  LEA R12, P6, R15.reuse, R2.reuse, 0x1 ;  /* 0x000000020f0c7211 */ /* 0x0c8fe400078c08ff */
[C---:B------:R-:W-:Y:S02]  /*2b240*/  LEA R6, P5, R14.reuse, R2, 0x1 ;  /* 0x000000020e067211 */ /* 0x040fe400078a08ff */
[----:B------:R-:W-:Y:S02]  /*2b250*/  LEA.HI.X.SX32 R13, R15, R0, 0x1, P6 ;  /* 0x000000000f0d7211 */ /* 0x000fe400030f0eff */
[----:B------:R-:W-:Y:S01]  /*2b260*/  MOV R16, R6 ;  /* 0x0000000600107202 */ /* 0x000fe20000000f00 */
[----:B------:R2:W-:Y:S01]  /*2b270*/  STL [R1+0xd8], R6 ;  /* 0x0000d80601007387 */ /* 0x0005e20000100800 */
[----:B------:R-:W-:-:S03]  /*2b280*/  LEA.HI.X.SX32 R17, R14, R0, 0x1, P5 ;  /* 0x000000000e117211 */ /* 0x000fc600028f0eff */
[----:B------:R0:W-:Y:S04]  /*2b290*/  STL.64 [R1+0xe0], R12 ;  /* 0x0000e00c01007387 */ /* 0x0001e80000100a00 */
[----:B------:R1:W-:Y:S01]  /*2b2a0*/  STL [R1+0xdc], R17 ;  /* 0x0000dc1101007387 */ /* 0x0003e20000100800 */
[-C--:B----4-:R-:W-:Y:S02]  /*2b2b0*/  LEA R16, P5, R11, R2.reuse, 0x1 ;  /* 0x000000020b107211 */ /* 0x090fe400078a08ff */
[CC--:B--2---:R-:W-:Y:S02]  /*2b2c0*/  LEA R6, P4, R18.reuse, R2.reuse, 0x1 ;  /* 0x0000000212067211 */ /* 0x0c4fe400078808ff */
[----:B0-----:R-:W-:Y:S02]  /*2b2d0*/  LEA R12, P6, R19, R2, 0x1 ;  /* 0x00000002130c7211 */ /* 0x001fe400078c08ff */
[----:B------:R-:W-:-:S02]  /*2b2e0*/  LEA.HI.X.SX32 R7, R18, R0, 0x1, P4 ;  /* 0x0000000012077211 */ /* 0x000fc400020f0eff */
[-C--:B------:R-:W-:Y:S01]  /*2b2f0*/  LEA.HI.X.SX32 R13, R19, R0.reuse, 0x1, P6 ;  /* 0x00000000130d7211 */ /* 0x080fe200030f0eff */
[----:B------:R-:W0:Y:S02]  /*2b300*/  LDC R18, c[0x0][0x3e8] ;  /* 0x0000fa00ff127b82 */ /* 0x000e240000000800 */
[----:B------:R2:W-:Y:S04]  /*2b310*/  STL.64 [R1+0xd0], R6 ;  /* 0x0000d00601007387 */ /* 0x0005e80000100a00 */
[----:B------:R3:W-:Y:S01]  /*2b320*/  STL.64 [R1+0xc8], R12 ;  /* 0x0000c80c01007387 */ /* 0x0007e20000100a00 */
[----:B-1----:R-:W-:Y:S02]  /*2b330*/  LEA.HI.X.SX32 R17, R11, R0, 0x1, P5 ;  /* 0x000000000b117211 */ /* 0x002fe400028f0eff */
[----:B--2---:R-:W-:-:S02]  /*2b340*/  LEA R6, P4, R10, R2, 0x1 ;  /* 0x000000020a067211 */ /* 0x004fc400078808ff */
[C---:B---3--:R-:W-:Y:S02]  /*2b350*/  LEA R12, P6, R9.reuse, R2, 0x1 ;  /* 0x00000002090c7211 */ /* 0x048fe400078c08ff */
[-C--:B------:R-:W-:Y:S02]  /*2b360*/  LEA.HI.X.SX32 R7, R10, R0.reuse, 0x1, P4 ;  /* 0x000000000a077211 */ /* 0x080fe400020f0eff */
[----:B------:R-:W-:Y:S02]  /*2b370*/  LEA.HI.X.SX32 R13, R9, R0, 0x1, P6 ;  /* 0x00000000090d7211 */ /* 0x000fe400030f0eff */
[C---:B------:R-:W-:Y:S01]  /*2b380*/  LEA R14, P5, R8.reuse, R2, 0x1 ;  /* 0x00000002080e7211 */ /* 0x040fe200078a08ff */
[----:B------:R1:W-:Y:S04]  /*2b390*/  STL.64 [R1+0xb8], R6 ;  /* 0x0000b80601007387 */ /* 0x0003e80000100a00 */
[----:B------:R-:W-:Y:S01]  /*2b3a0*/  STL.64 [R1+0xc0], R16 ;  /* 0x0000c01001007387 */ /* 0x000fe20000100a00 */
[----:B------:R-:W-:-:S03]  /*2b3b0*/  LEA.HI.X.SX32 R15, R8, R0, 0x1, P5 ;  /* 0x00000000080f7211 */ /* 0x000fc600028f0eff */
[----:B------:R2:W-:Y:S01]  /*2b3c0*/  STL.64 [R1+0xb0], R12 ;  /* 0x0000b00c01007387 */ /* 0x0005e20000100a00 */
[-C--:B------:R-:W-:Y:S02]  /*2b3d0*/  LEA R10, P5, R25, R2.reuse, 0x1 ;  /* 0x00000002190a7211 */ /* 0x080fe400078a08ff */
[----:B-1----:R-:W-:-:S04]  /*2b3e0*/  LEA R6, P4, R5, R2, 0x1 ;  /* 0x0000000205067211 */ /* 0x002fc800078808ff */
[----:B------:R-:W-:Y:S02]  /*2b3f0*/  LEA.HI.X.SX32 R7, R5, R0, 0x1, P4 ;  /* 0x0000000005077211 */ /* 0x000fe400020f0eff */
[C---:B--2---:R-:W-:Y:S02]  /*2b400*/  LEA R12, P6, R4.reuse, R2, 0x1 ;  /* 0x00000002040c7211 */ /* 0x044fe400078c08ff */
[-C--:B------:R-:W-:Y:S02]  /*2b410*/  LEA.HI.X.SX32 R11, R25, R0.reuse, 0x1, P5 ;  /* 0x00000000190b7211 */ /* 0x080fe400028f0eff */
[----:B------:R-:W-:Y:S01]  /*2b420*/  LEA.HI.X.SX32 R13, R4, R0, 0x1, P6 ;  /* 0x00000000040d7211 */ /* 0x000fe200030f0eff */
[----:B------:R1:W-:Y:S04]  /*2b430*/  STL.64 [R1+0xa0], R6 ;  /* 0x0000a00601007387 */ /* 0x0003e80000100a00 */
[----:B------:R-:W-:Y:S04]  /*2b440*/  STL.64 [R1+0xa8], R14 ;  /* 0x0000a80e01007387 */ /* 0x000fe80000100a00 */
[----:B------:R-:W-:Y:S04]  /*2b450*/  STL.64 [R1+0x98], R12 ;  /* 0x0000980c01007387 */ /* 0x000fe80000100a00 */
[----:B------:R-:W-:Y:S04]  /*2b460*/  STL.64 [R1+0x90], R10 ;  /* 0x0000900a01007387 */ /* 0x000fe80000100a00 */
[----:B------:R-:W2:Y:S01]  /*2b470*/  LDS.128 R8, [R24+UR6] ;  /* 0x0000000618087984 */ /* 0x000ea20008000c00 */
[----:B-1----:R-:W-:-:S03]  /*2b480*/  LEA R6, P4, R27, R2, 0x1 ;  /* 0x000000021b067211 */ /* 0x002fc600078808ff */
[----:B--2---:R-:W-:Y:S04]  /*2b490*/  STL.64 [R1+0x10], R8 ;  /* 0x0000100801007387 */ /* 0x004fe80000100a00 */
[----:B------:R-:W-:Y:S04]  /*2b4a0*/  STL.64 [R1+0x18], R10 ;  /* 0x0000180a01007387 */ /* 0x000fe80000100a00 */
[----:B------:R-:W1:Y:S01]  /*2b4b0*/  LDS.128 R8, [R24+UR6+0x400] ;  /* 0x0004000618087984 */ /* 0x000e620008000c00 */
[----:B------:R-:W-:-:S03]  /*2b4c0*/  LEA.HI.X.SX32 R7, R27, R0, 0x1, P4 ;  /* 0x000000001b077211 */ /* 0x000fc600020f0eff */
[----:B-1----:R-:W-:Y:S04]  /*2b4d0*/  STL.64 [R1], R8 ;  /* 0x0000000801007387 */ /* 0x002fe80000100a00 */
[----:B------:R-:W-:Y:S04]  /*2b4e0*/  STL.64 [R1+0x8], R10 ;  /* 0x0000080a01007387 */ /* 0x000fe80000100a00 */
[----:B------:R-:W-:Y:S04]  /*2b4f0*/  STL.64 [R1+0x88], R6 ;  /* 0x0000880601007387 */ /* 0x000fe80000100a00 */
[----:B------:R-:W1:Y:S04]  /*2b500*/  LDS.128 R4, [R24+UR6+0x800] ;  /* 0x0008000618047984 */ /* 0x000e680008000c00 */
[----:B------:R-:W2:Y:S01]  /*2b510*/  LDS.128 R8, [R24+UR6+0xc00] ;  /* 0x000c000618087984 */ /* 0x000ea20008000c00 */
[----:B------:R-:W-:-:S04]  /*2b520*/  LEA R12, P6, R28, R2, 0x1 ;  /* 0x000000021c0c7211 */ /* 0x000fc800078c08ff */
[----:B------:R-:W-:Y:S01]  /*2b530*/  LEA.HI.X.SX32 R13, R28, R0, 0x1, P6 ;  /* 0x000000001c0d7211 */ /* 0x000fe200030f0eff */
[----:B-1----:R-:W-:Y:S04]  /*2b540*/  STL.64 [R1+0x1578], R4 ;  /* 0x0015780401007387 */ /* 0x002fe80000100a00 */
[----:B------:R-:W-:Y:S04]  /*2b550*/  STL.64 [R1+0x14d8], R6 ;  /* 0x0014d80601007387 */ /* 0x000fe80000100a00 */
[----:B--2---:R-:W-:Y:S04]  /*2b560*/  STL.64 [R1+0x1570], R8 ;  /* 0x0015700801007387 */ /* 0x004fe80000100a00 */
[----:B------:R1:W-:Y:S04]  /*2b570*/  STL.64 [R1+0x14e0], R10 ;  /* 0x0014e00a01007387 */ /* 0x0003e80000100a00 */
[----:B------:R-:W2:Y:S04]  /*2b580*/  LDL.LU R28, [R1+0x34] ;  /* 0x00003400011c7983 */ /* 0x000ea80000300800 */
[----:B-1----:R-:W3:Y:S04]  /*2b590*/  LDL.LU R10, [R1+0x220] ;  /* 0x00022000010a7983 */ /* 0x002ee80000300800 */
[----:B------:R-:W-:Y:S04]  /*2b5a0*/  STL.64 [R1+0x80], R12 ;  /* 0x0000800c01007387 */ /* 0x000fe80000100a00 */
[----:B------:R-:W1:Y:S01]  /*2b5b0*/  LDS.128 R12, [R24+UR6+0x1000] ;  /* 0x00100006180c7984 */ /* 0x000e620008000c00 */
[----:B0-----:R-:W-:-:S02]  /*2b5c0*/  LEA R17, R18, R29, 0x3 ;  /* 0x0000001d12117211 */ /* 0x001fc400078e18ff */
[----:B------:R-:W-:-:S03]  /*2b5d0*/  MOV R16, R22 ;  /* 0x0000001600107202 */ /* 0x000fc60000000f00 */
[C---:B------:R-:W-:Y:S01]  /*2b5e0*/  IMAD R17, R18.reuse, 0x8, R17 ;  /* 0x0000000812117824 */ /* 0x040fe200078e0211 */
[----:B------:R-:W-:-:S04]  /*2b5f0*/  LEA R25, R18, R29, 0x3 ;  /* 0x0000001d12197211 */ /* 0x000fc800078e18ff */
[----:B------:R-:W-:Y:S02]  /*2b600*/  LEA R8, P6, R17, R2, 0x1 ;  /* 0x0000000211087211 */ /* 0x000fe400078c08ff */
[----:B------:R-:W-:Y:S01]  /*2b610*/  MOV R9, R17 ;  /* 0x0000001100097202 */ /* 0x000fe20000000f00 */
[----:B-1----:R0:W-:Y:S02]  /*2b620*/  STL.64 [R1+0x14d0], R14 ;  /* 0x0014d00e01007387 */ /* 0x0021e40000100a00 */
[----:B0-----:R-:W-:Y:S02]  /*2b630*/  MOV R14, R16 ;  /* 0x00000010000e7202 */ /* 0x001fe40000000f00 */
[----:B------:R-:W4:Y:S04]  /*2b640*/  LDL.LU R15, [R1+0x3c] ;  /* 0x00003c00010f7983 */ /* 0x000f280000300800 */
[----:B------:R-:W0:Y:S01]  /*2b650*/  LDS.128 R16, [R24+UR6+0x1400] ;  /* 0x0014000618107984 */ /* 0x000e220008000c00 */
[----:B------:R-:W-:-:S03]  /*2b660*/  LEA R22, P5, R29, R2, 0x1 ;  /* 0x000000021d167211 */ /* 0x000fc600078a08ff */
[----:B------:R-:W2:Y:S01]  /*2b670*/  LDL.LU R11, [R1+0x218] ;  /* 0x00021800010b7983 */ /* 0x000ea20000300800 */
[----:B------:R-:W-:Y:S02]  /*2b680*/  MOV R4, R20 ;  /* 0x0000001400047202 */ /* 0x000fe40000000f00 */
[----:B------:R-:W-:Y:S01]  /*2b690*/  MOV R5, R21 ;  /* 0x0000001500057202 */ /* 0x000fe20000000f00 */
[----:B0-----:R0:W-:Y:S02]  /*2b6a0*/  STL.64 [R1+0x1568], R16 ;  /* 0x0015681001007387 */ /* 0x0011e40000100a00 */
[----:B0-----:R-:W-:Y:S01]  /*2b6b0*/  IMAD.MOV.U32 R17, RZ, RZ, R23 ;  /* 0x000000ffff117224 */ /* 0x001fe200078e0017 */
[----:B------:R-:W-:Y:S01]  /*2b6c0*/  LEA.HI.X.SX32 R23, R29, R0, 0x1, P5 ;  /* 0x000000001d177211 */ /* 0x000fe200028f0eff */
[----:B------:R-:W2:Y:S04]  /*2b6d0*/  LDL.LU R16, [R1+0x28] ;  /* 0x0000280001107983 */ /* 0x000ea80000300800 */
[----:B------:R-:W-:Y:S04]  /*2b6e0*/  STL.64 [R1+0x14c8], R18 ;  /* 0x0014c81201007387 */ /* 0x000fe80000100a00 */
[----:B------:R-:W2:Y:S04]  /*2b6f0*/  LDL.LU R29, [R1+0x20] ;  /* 0x00002000011d7983 */ /* 0x000ea80000300800 */
[----:B------:R-:W-:Y:S04]  /*2b700*/  STL.64 [R1+0x78], R22 ;  /* 0x0000781601007387 */ /* 0x000fe80000100a00 */
[----:B------:R-:W0:Y:S04]  /*2b710*/  LDS.128 R20, [R24+UR6+0x1800] ;  /* 0x0018000618147984 */ /* 0x000e280008000c00 */
[----:B0-----:R0:W-:Y:S04]  /*2b720*/  STL.64 [R1+0x1560], R20 ;  /* 0x0015601401007387 */ /* 0x0011e80000100a00 */
[----:B0-----:R-:W2:Y:S04]  /*2b730*/  LDL.LU R20, [R1+0x30] ;  /* 0x0000300001147983 */ /* 0x001ea80000300800 */
[----:B------:R-:W3:Y:S04]  /*2b740*/  LDL.LU R21, [R1+0x24] ;  /* 0x0000240001157983 */ /* 0x000ee80000300800 */
[----:B------:R0:W-:Y:S04]  /*2b750*/  STL.64 [R1+0x14e8], R22 ;  /* 0x0014e81601007387 */ /* 0x0001e80000100a00 */
[----:B0-----:R-:W4:Y:S01]  /*2b760*/  LDL.LU R23, [R1+0x40] ;  /* 0x0000400001177983 */ /* 0x001f220000300800 */
[----:B------:R-:W-:-:S04]  /*2b770*/  LEA R26, P4, R25, R2, 0x1 ;  /* 0x00000002191a7211 */ /* 0x000fc800078808ff */
[----:B------:R-:W-:-:S05]  /*2b780*/  LEA.HI.X.SX32 R27, R25, R0, 0x1, P4 ;  /* 0x00000000191b7211 */ /* 0x000fca00020f0eff */
[----:B------:R-:W-:Y:S04]  /*2b790*/  STL.64 [R1+0x70], R26 ;  /* 0x0000701a01007387 */ /* 0x000fe80000100a00 */
[----:B------:R-:W0:Y:S01]  /*2b7a0*/  LDS.128 R24, [R24+UR6+0x1c00] ;  /* 0x001c000618187984 */ /* 0x000e220008000c00 */
[----:B------:R-:W-:-:S03]  /*2b7b0*/  LEA.HI.X.SX32 R9, R9, R0, 0x1, P6 ;  /* 0x0000000009097211 */ /* 0x000fc600030f0eff */
[----:B0-----:R-:W-:Y:S04]  /*2b7c0*/  STL.64 [R1+0x14f0], R26 ;  /* 0x0014f01a01007387 */ /* 0x001fe80000100a00 */
[----:B------:R3:W-:Y:S04]  /*2b7d0*/  STL.64 [R1+0x68], R8 ;  /* 0x0000680801007387 */ /* 0x0007e80000100a00 */
[----:B------:R-:W4:Y:S01]  /*2b7e0*/  LDL.LU R22, [R1+0x10] ;  /* 0x0000100001167983 */ /* 0x000f220000300800 */
[-C--:B--2---:R-:W-:Y:S02]  /*2b7f0*/  LEA R18, P4, R20, R2.reuse, 0x1 ;  /* 0x0000000214127211 */ /* 0x084fe400078808ff */
[----:B---3--:R-:W-:-:S02]  /*2b800*/  LEA R8, P6, R21, R2, 0x1 ;  /* 0x0000000215087211 */ /* 0x008fc400078c08ff */
[-C--:B------:R-:W-:Y:S02]  /*2b810*/  LEA.HI.X.SX32 R19, R20, R0.reuse, 0x1, P4 ;  /* 0x0000000014137211 */ /* 0x080fe400020f0eff */
[----:B------:R-:W-:Y:S02]  /*2b820*/  LEA.HI.X.SX32 R9, R21, R0, 0x1, P6 ;  /* 0x0000000015097211 */ /* 0x000fe400030f0eff */
[----:B----4-:R-:W-:-:S04]  /*2b830*/  LEA R6, P5, R23, R2, 0x1 ;  /* 0x0000000217067211 */ /* 0x010fc800078a08ff */
[----:B------:R-:W-:-:S05]  /*2b840*/  LEA.HI.X.SX32 R7, R23, R0, 0x1, P5 ;  /* 0x0000000017077211 */ /* 0x000fca00028f0eff */
[----:B------:R0:W-:Y:S04]  /*2b850*/  STL.64 [R1+0x60], R6 ;  /* 0x0000600601007387 */ /* 0x0001e80000100a00 */
[----:B------:R1:W-:Y:S04]  /*2b860*/  STL.64 [R1+0x58], R18 ;  /* 0x0000581201007387 */ /* 0x0003e80000100a00 */
[----:B------:R2:W-:Y:S01]  /*2b870*/  STL.64 [R1+0x50], R8 ;  /* 0x0000500801007387 */ /* 0x0005e20000100a00 */
[-C--:B0-----:R-:W-:Y:S02]  /*2b880*/  LEA R6, P5, R29, R2.reuse, 0x1 ;  /* 0x000000021d067211 */ /* 0x081fe400078a08ff */
[----:B-1----:R-:W-:-:S02]  /*2b890*/  LEA R18, P4, R16, R2, 0x1 ;  /* 0x0000000210127211 */ /* 0x002fc400078808ff */
[----:B------:R-:W-:Y:S02]  /*2b8a0*/  LEA.HI.X.SX32 R7, R29, R0, 0x1, P5 ;  /* 0x000000001d077211 */ /* 0x000fe400028f0eff */
[C---:B--2---:R-:W-:Y:S02]  /*2b8b0*/  LEA R8, P6, R15.reuse, R2, 0x1 ;  /* 0x000000020f087211 */ /* 0x044fe400078c08ff */
[-C--:B------:R-:W-:Y:S02]  /*2b8c0*/  LEA.HI.X.SX32 R19, R16, R0.reuse, 0x1, P4 ;  /* 0x0000000010137211 */ /* 0x080fe400020f0eff */
[----:B------:R-:W-:Y:S01]  /*2b8d0*/  LEA.HI.X.SX32 R9, R15, R0, 0x1, P6 ;  /* 0x000000000f097211 */ /* 0x000fe200030f0eff */
[----:B------:R0:W-:Y:S01]  /*2b8e0*/  STL.64 [R1+0x48], R6 ;  /* 0x0000480601007387 */ /* 0x0001e20000100a00 */
[----:B------:R-:W-:-:S04]  /*2b8f0*/  LEA R20, P5, R28, R2, 0x1 ;  /* 0x000000021c147211 */ /* 0x000fc800078a08ff */
[----:B------:R-:W-:Y:S01]  /*2b900*/  LEA.HI.X.SX32 R21, R28, R0, 0x1, P5 ;  /* 0x000000001c157211 */ /* 0x000fe200028f0eff */
[----:B0-----:R-:W2:Y:S04]  /*2b910*/  LDL.LU.64 R6, [R1+0x208] ;  /* 0x0002080001067983 */ /* 0x001ea80000300a00 */
[----:B------:R0:W-:Y:S04]  /*2b920*/  STL.64 [R1+0x40], R18 ;  /* 0x0000401201007387 */ /* 0x0001e80000100a00 */
[----:B------:R1:W-:Y:S04]  /*2b930*/  STL.64 [R1+0x38], R8 ;  /* 0x0000380801007387 */ /* 0x0003e80000100a00 */
[----:B------:R-:W3:Y:S01]  /*2b940*/  LDL.LU R23, [R1] ;  /* 0x0000000001177983 */ /* 0x000ee20000300800 */
[----:B0-----:R-:W-:-:S02]  /*2b950*/  LEA R18, P4, R3, R2, 0x1 ;  /* 0x0000000203127211 */ /* 0x001fc400078808ff */
[----:B-1----:R-:W-:Y:S02]  /*2b960*/  LEA R8, P6, R11, R2, 0x1 ;  /* 0x000000020b087211 */ /* 0x002fe400078c08ff */
[-C--:B------:R-:W-:Y:S02]  /*2b970*/  LEA.HI.X.SX32 R19, R3, R0.reuse, 0x1, P4 ;  /* 0x0000000003137211 */ /* 0x080fe400020f0eff */
[----:B------:R-:W-:Y:S01]  /*2b980*/  LEA.HI.X.SX32 R9, R11, R0, 0x1, P6 ;  /* 0x000000000b097211 */ /* 0x000fe200030f0eff */
[----:B------:R-:W-:Y:S04]  /*2b990*/  STL.64 [R1+0x30], R20 ;  /* 0x0000301401007387 */ /* 0x000fe80000100a00 */
[----:B------:R-:W-:Y:S04]  /*2b9a0*/  STL.64 [R1+0x28], R18 ;  /* 0x0000281201007387 */ /* 0x000fe80000100a00 */
[----:B------:R0:W-:Y:S04]  /*2b9b0*/  STL.64 [R1+0x20], R8 ;  /* 0x0000200801007387 */ /* 0x0001e80000100a00 */
[----:B0-----:R-:W4:Y:S04]  /*2b9c0*/  LDL.LU.64 R8, [R1+0x1f8] ;  /* 0x0001f80001087983 */ /* 0x001f280000300a00 */
[----:B------:R-:W2:Y:S01]  /*2b9d0*/  LDL.LU R11, [R1+0x14] ;  /* 0x00001400010b7983 */ /* 0x000ea20000300800 */
[----:B------:R-:W-:-:S03]  /*2b9e0*/  LEA R28, P5, R14, R2, 0x1 ;  /* 0x000000020e1c7211 */ /* 0x000fc600078a08ff */
[----:B--2---:R-:W-:Y:S04]  /*2b9f0*/  STL [R1+0x152c], R11 ;  /* 0x00152c0b01007387 */ /* 0x004fe80000100800 */
[----:B------:R-:W2:Y:S01]  /*2ba00*/  LDL.LU R15, [R1+0x4] ;  /* 0x00000400010f7983 */ /* 0x000ea20000300800 */
[----:B------:R-:W-:Y:S02]  /*2ba10*/  LEA.HI.X.SX32 R29, R14, R0, 0x1, P5 ;  /* 0x000000000e1d7211 */ /* 0x000fe400028f0eff */
[----:B------:R-:W-:Y:S01]  /*2ba20*/  FSETP.NEU.AND P6, PT, R17, RZ, PT ;  /* 0x000000ff1100720b */ /* 0x000fe20003fcd000 */
[----:B--2---:R-:W-:Y:S04]  /*2ba30*/  STL [R1+0x1528], R15 ;  /* 0x0015280f01007387 */ /* 0x004fe80000100800 */
[----:B------:R-:W2:Y:S04]  /*2ba40*/  LDL.LU.64 R16, [R1+0x1e8] ;  /* 0x0001e80001107983 */ /* 0x000ea80000300a00 */
[----:B------:R-:W2:Y:S04]  /*2ba50*/  LDL.LU.64 R20, [R1+0x1e0] ;  /* 0x0001e00001147983 */ /* 0x000ea80000300a00 */
[----:B------:R-:W2:Y:S04]  /*2ba60*/  LDL.LU.64 R26, [R1+0x1d8] ;  /* 0x0001d800011a7983 */ /* 0x000ea80000300a00 */
[----:B------:R-:W-:Y:S04]  /*2ba70*/  STL.64 [R1+0x1468], R28 ;  /* 0x0014681c01007387 */ /* 0x000fe80000100a00 */
[----:B------:R-:W2:Y:S01]  /*2ba80*/  LDL.LU.64 R18, [R1+0x1c0] ;  /* 0x0001c00001127983 */ /* 0x000ea20000300a00 */
[----:B------:R-:W-:-:S03]  /*2ba90*/  LEA R2, P4, R10, R2, 0x1 ;  /* 0x000000020a027211 */ /* 0x000fc600078808ff */
[----:B--2---:R0:W-:Y:S04]  /*2baa0*/  STL.64 [R1+0x1550], R18 ;  /* 0x0015501201007387 */ /* 0x0041e80000100a00 */
[----:B0-----:R-:W2:Y:S01]  /*2bab0*/  LDL.LU.64 R18, [R1+0x1c8] ;  /* 0x0001c80001127983 */ /* 0x001ea20000300a00 */
[----:B------:R-:W-:-:S03]  /*2bac0*/  LEA.HI.X.SX32 R3, R10, R0, 0x1, P4 ;  /* 0x000000000a037211 */ /* 0x000fc600020f0eff */
[----:B------:R-:W-:Y:S04]  /*2bad0*/  STG.E.U16 desc[UR10][R6.64], R22 ;  /* 0x0000001606007986 */ /* 0x000fe8000c10150a */
[----:B--2---:R0:W-:Y:S04]  /*2bae0*/  STL.64 [R1+0x1558], R18 ;  /* 0x0015581201007387 */ /* 0x0041e80000100a00 */
[----:B0-----:R-:W2:Y:S04]  /*2baf0*/  LDL.LU.64 R18, [R1+0x1d0] ;  /* 0x0001d00001127983 */ /* 0x001ea80000300a00 */
[----:B------:R0:W-:Y:S04]  /*2bb00*/  STL.64 [R1+0x1470], R2 ;  /* 0x0014700201007387 */ /* 0x0001e80000100a00 */
[----:B0-----:R-:W2:Y:S04]  /*2bb10*/  LDL.LU.64 R2, [R1+0x1f0] ;  /* 0x0001f00001027983 */ /* 0x001ea80000300a00 */
[----:B------:R-:W2:Y:S04]  /*2bb20*/  LDL.LU.64 R6, [R1+0x1b8] ;  /* 0x0001b80001067983 */ /* 0x000ea80000300a00 */
[----:B------:R-:W2:Y:S04]  /*2bb30*/  LDL.LU.64 R10, [R1+0x190] ;  /* 0x00019000010a7983 */ /* 0x000ea80000300a00 */
[----:B--2---:R0:W-:Y:S04]  /*2bb40*/  STL.64 [R1+0x1530], R10 ;  /* 0x0015300a01007387 */ /* 0x0041e80000100a00 */
[----:B0-----:R-:W2:Y:S04]  /*2bb50*/  LDL.LU.64 R10, [R1+0x198] ;  /* 0x00019800010a7983 */ /* 0x001ea80000300a00 */
[----:B--2---:R0:W-:Y:S04]  /*2bb60*/  STL.64 [R1+0x1538], R10 ;  /* 0x0015380a01007387 */ /* 0x0041e80000100a00 */
[----:B0-----:R-:W2:Y:S04]  /*2bb70*/  LDL.LU.64 R10, [R1+0x1a0] ;  /* 0x0001a000010a7983 */ /* 0x001ea80000300a00 */
[----:B--2---:R0:W-:Y:S04]  /*2bb80*/  STL.64 [R1+0x1540], R10 ;  /* 0x0015400a01007387 */ /* 0x0041e80000100a00 */
[----:B0-----:R-:W2:Y:S04]  /*2bb90*/  LDL.LU.64 R10, [R1+0x1a8] ;  /* 0x0001a800010a7983 */ /* 0x001ea80000300a00 */
[----:B--2---:R0:W-:Y:S04]  /*2bba0*/  STL.64 [R1+0x1548], R10 ;  /* 0x0015480a01007387 */ /* 0x0041e80000100a00 */
[----:B0-----:R-:W2:Y:S04]  /*2bbb0*/  LDL.LU.64 R10, [R1+0x1b0] ;  /* 0x0001b000010a7983 */ /* 0x001ea80000300a00 */
[----:B------:R-:W2:Y:S04]  /*2bbc0*/  LDL.LU.64 R14, [R1+0x188] ;  /* 0x00018800010e7983 */ /* 0x000ea80000300a00 */
[----:B------:R-:W2:Y:S04]  /*2bbd0*/  LDL.LU.64 R28, [R1+0x178] ;  /* 0x00017800011c7983 */ /* 0x000ea80000300a00 */
[----:B---3--:R-:W-:Y:S04]  /*2bbe0*/  STG.E.U16 desc[UR10][R4.64], R23 ;  /* 0x0000001704007986 */ /* 0x008fe8000c10150a */
[----:B--2---:R0:W-:Y:S04]  /*2bbf0*/  STL.64 [R1+0x1520], R28 ;  /* 0x0015201c01007387 */ /* 0x0041e80000100a00 */
[----:B0-----:R-:W2:Y:S04]  /*2bc00*/  LDL.LU.64 R28, [R1+0x180] ;  /* 0x00018000011c7983 */ /* 0x001ea80000300a00 */
[----:B------:R-:W4:Y:S04]  /*2bc10*/  LDL.LU.64 R4, [R1+0x1578] ;  /* 0x0015780001047983 */ /* 0x000f280000300a00 */
[----:B----4-:R0:W-:Y:S04]  /*2bc20*/  STG.E.U16 desc[UR10][R8.64], R4 ;  /* 0x0000000408007986 */ /* 0x0101e8000c10150a */
[----:B0-----:R-:W3:Y:S04]  /*2bc30*/  LDL.LU.64 R8, [R1+0x1570] ;  /* 0x0015700001087983 */ /* 0x001ee80000300a00 */
[----:B---3--:R0:W-:Y:S04]  /*2bc40*/  STG.E.U16 desc[UR10][R2.64], R8 ;  /* 0x0000000802007986 */ /* 0x0081e8000c10150a */
[----:B------:R1:W-:Y:S04]  /*2bc50*/  STG.E.U16 desc[UR10][R16.64], R12 ;  /* 0x0000000c10007986 */ /* 0x0003e8000c10150a */
[----:B0-----:R-:W3:Y:S04]  /*2bc60*/  LDL.LU.64 R2, [R1+0x170] ;  /* 0x0001700001027983 */ /* 0x001ee80000300a00 */
[----:B-1----:R-:W4:Y:S04]  /*2bc70*/  LDL.LU.64 R16, [R1+0x1568] ;  /* 0x0015680001107983 */ /* 0x002f280000300a00 */
[----:B----4-:R0:W-:Y:S04]  /*2bc80*/  STG.E.U16 desc[UR10][R20.64], R16 ;  /* 0x0000001014007986 */ /* 0x0101e8000c10150a */
[----:B0-----:R-:W4:Y:S01]  /*2bc90*/  LDL.LU.64 R20, [R1+0x1560] ;  /* 0x0015600001147983 */ /* 0x001f220000300a00 */
[----:B------:R-:W-:-:S03]  /*2bca0*/  PRMT R4, R22, 0x7632, R4 ;  /* 0x0000763216047816 */ /* 0x000fc60000000004 */
[----:B----4-:R0:W-:Y:S04]  /*2bcb0*/  STG.E.U16 desc[UR10][R26.64], R20 ;  /* 0x000000141a007986 */ /* 0x0101e8000c10150a */
[----:B------:R1:W-:Y:S04]  /*2bcc0*/  STG.E.U16 desc[UR10][R18.64], R24 ;  /* 0x0000001812007986 */ /* 0x0003e8000c10150a */
[----:B0-----:R-:W4:Y:S04]  /*2bcd0*/  LDL.LU.64 R26, [R1+0x168] ;  /* 0x00016800011a7983 */ /* 0x001f280000300a00 */
[----:B-1----:R-:W2:Y:S01]  /*2bce0*/  LDL.LU.64 R18, [R1+0x1558] ;  /* 0x0015580001127983 */ /* 0x002ea20000300a00 */
[----:B------:R-:W-:-:S03]  /*2bcf0*/  PRMT R0, R23, 0x7632, R0 ;  /* 0x0000763217007816 */ /* 0x000fc60000000000 */
[----:B------:R-:W3:Y:S04]  /*2bd00*/  LDL.LU.64 R22, [R1+0x160] ;  /* 0x0001600001167983 */ /* 0x000ee80000300a00 */
[----:B--2---:R0:W-:Y:S04]  /*2bd10*/  STG.E.U16 desc[UR10][R18.64], R4 ;  /* 0x0000000412007986 */ /* 0x0041e8000c10150a */
[----:B0-----:R-:W2:Y:S01]  /*2bd20*/  LDL.LU.64 R18, [R1+0x1550] ;  /* 0x0015500001127983 */ /* 0x001ea20000300a00 */
[----:B------:R-:W-:Y:S02]  /*2bd30*/  PRMT R4, R4, 0x7632, R4 ;  /* 0x0000763204047816 */ /* 0x000fe40000000004 */
[----:B------:R-:W-:Y:S01]  /*2bd40*/  PRMT R8, R8, 0x7632, R8 ;  /* 0x0000763208087816 */ /* 0x000fe20000000008 */
[----:B--2---:R0:W-:Y:S04]  /*2bd50*/  STG.E.U16 desc[UR10][R18.64], R0 ;  /* 0x0000000012007986 */ /* 0x0041e8000c10150a */
[----:B------:R1:W-:Y:S04]  /*2bd60*/  STG.E.U16 desc[UR10][R6.64], R4 ;  /* 0x0000000406007986 */ /* 0x0003e8000c10150a */
[----:B------:R2:W-:Y:S04]  /*2bd70*/  STG.E.U16 desc[UR10][R10.64], R8 ;  /* 0x000000080a007986 */ /* 0x0005e8000c10150a */
[----:B0-----:R-:W3:Y:S04]  /*2bd80*/  LDL.LU.64 R18, [R1+0x158] ;  /* 0x0001580001127983 */ /* 0x001ee80000300a00 */
[----:B-1----:R-:W3:Y:S04]  /*2bd90*/  LDL.LU.64 R6, [R1+0x150] ;  /* 0x0001500001067983 */ /* 0x002ee80000300a00 */
[----:B--2---:R-:W2:Y:S01]  /*2bda0*/  LDL.LU.64 R10, [R1+0x1548] ;  /* 0x00154800010a7983 */ /* 0x004ea20000300a00 */
[----:B------:R-:W-:-:S02]  /*2bdb0*/  PRMT R12, R12, 0x7632, R12 ;  /* 0x000076320c0c7816 */ /* 0x000fc4000000000c */
[----:B------:R-:W-:-:S03]  /*2bdc0*/  PRMT R16, R16, 0x7632, R16 ;  /* 0x0000763210107816 */ /* 0x000fc60000000010 */
[----:B--2---:R0:W-:Y:S04]  /*2bdd0*/  STG.E.U16 desc[UR10][R10.64], R12 ;  /* 0x0000000c0a007986 */ /* 0x0041e8000c10150a */
[----:B0-----:R-:W2:Y:S01]  /*2bde0*/  LDL.LU.64 R10, [R1+0x1540] ;  /* 0x00154000010a7983 */ /* 0x001ea20000300a00 */
[----:B------:R-:W-:-:S03]  /*2bdf0*/  PRMT R20, R20, 0x7632, R20 ;  /* 0x0000763214147816 */ /* 0x000fc60000000014 */
[----:B--2---:R0:W-:Y:S04]  /*2be00*/  STG.E.U16 desc[UR10][R10.64], R16 ;  /* 0x000000100a007986 */ /* 0x0041e8000c10150a */
[----:B0-----:R-:W2:Y:S01]  /*2be10*/  LDL.LU.64 R10, [R1+0x1538] ;  /* 0x00153800010a7983 */ /* 0x001ea20000300a00 */
[----:B------:R-:W-:-:S03]  /*2be20*/  PRMT R24, R24, 0x7632, R24 ;  /* 0x0000763218187816 */ /* 0x000fc60000000018 */
[----:B--2---:R0:W-:Y:S04]  /*2be30*/  STG.E.U16 desc[UR10][R10.64], R20 ;  /* 0x000000140a007986 */ /* 0x0041e8000c10150a */
[----:B0-----:R-:W2:Y:S04]  /*2be40*/  LDL.LU.64 R10, [R1+0x1530] ;  /* 0x00153000010a7983 */ /* 0x001ea80000300a00 */
[----:B--2---:R0:W-:Y:S04]  /*2be50*/  STG.E.U16 desc[UR10][R10.64], R24 ;  /* 0x000000180a007986 */ /* 0x0041e8000c10150a */
[----:B0-----:R-:W2:Y:S04]  /*2be60*/  LDL.LU R11, [R1+0x152c] ;  /* 0x00152c00010b7983 */ /* 0x001ea80000300800 */
[----:B--2---:R0:W-:Y:S04]  /*2be70*/  STG.E.U16 desc[UR10][R14.64], R11 ;  /* 0x0000000b0e007986 */ /* 0x0041e8000c10150a */
[----:B0-----:R-:W2:Y:S04]  /*2be80*/  LDL.LU R15, [R1+0x1528] ;  /* 0x00152800010f7983 */ /* 0x001ea80000300800 */
[----:B--2---:R0:W-:Y:S04]  /*2be90*/  STG.E.U16 desc[UR10][R28.64], R15 ;  /* 0x0000000f1c007986 */ /* 0x0041e8000c10150a */
[----:B0-----:R-:W2:Y:S04]  /*2bea0*/  LDL.LU.64 R28, [R1+0x1520] ;  /* 0x00152000011c7983 */ /* 0x001ea80000300a00 */
[----:B--2---:R0:W-:Y:S04]  /*2beb0*/  STG.E.U16 desc[UR10][R28.64], R5 ;  /* 0x000000051c007986 */ /* 0x0041e8000c10150a */
[----:B0-----:R-:W2:Y:S04]  /*2bec0*/  LDL.LU R28, [R1+0x18] ;  /* 0x00001800011c7983 */ /* 0x001ea80000300800 */
[----:B------:R-:W2:Y:S04]  /*2bed0*/  LDL.LU R29, [R1+0x8] ;  /* 0x00000800011d7983 */ /* 0x000ea80000300800 */
[----:B---3--:R-:W-:Y:S04]  /*2bee0*/  STG.E.U16 desc[UR10][R2.64], R9 ;  /* 0x0000000902007986 */ /* 0x008fe8000c10150a */
[----:B--2---:R-:W-:Y:S04]  /*2bef0*/  STL.64 [R1+0x14f8], R28 ;  /* 0x0014f81c01007387 */ /* 0x004fe80000100a00 */
[----:B------:R0:W-:Y:S04]  /*2bf00*/  STL.64 [R1+0x1510], R8 ;  /* 0x0015100801007387 */ /* 0x0001e80000100a00 */
[----:B0-----:R-:W2:Y:S04]  /*2bf10*/  LDL.LU.64 R8, [R1+0x140] ;  /* 0x0001400001087983 */ /* 0x001ea80000300a00 */
[----:B----4-:R-:W-:Y:S04]  /*2bf20*/  STG.E.U16 desc[UR10][R26.64], R13 ;  /* 0x0000000d1a007986 */ /* 0x010fe8000c10150a */
[----:B------:R-:W-:Y:S04]  /*2bf30*/  STG.E.U16 desc[UR10][R22.64], R17 ;  /* 0x0000001116007986 */ /* 0x000fe8000c10150a */
[----:B--2---:R0:W-:Y:S04]  /*2bf40*/  STL.64 [R1+0x1518], R8 ;  /* 0x0015180801007387 */ /* 0x0041e80000100a00 */
[----:B0-----:R-:W2:Y:S04]  /*2bf50*/  LDL.LU.64 R8, [R1+0x148] ;  /* 0x0001480001087983 */ /* 0x001ea80000300a00 */
[----:B------:R0:W-:Y:S01]  /*2bf60*/  STL.64 [R1+0x1508], R12 ;  /* 0x0015080c01007387 */ /* 0x0001e20000100a00 */
[----:B------:R-:W-:-:S03]  /*2bf70*/  PRMT R4, R11, 0x7632, R4 ;  /* 0x000076320b047816 */ /* 0x000fc60000000004 */
[----:B------:R-:W-:Y:S04]  /*2bf80*/  STG.E.U16 desc[UR10][R18.64], R21 ;  /* 0x0000001512007986 */ /* 0x000fe8000c10150a */
[----:B0-----:R-:W3:Y:S04]  /*2bf90*/  LDL.LU.64 R12, [R1+0x138] ;  /* 0x00013800010c7983 */ /* 0x001ee80000300a00 */
[----:B------:R0:W-:Y:S01]  /*2bfa0*/  STL [R1+0x1500], R17 ;  /* 0x0015001101007387 */ /* 0x0001e20000100800 */
[----:B------:R-:W-:-:S03]  /*2bfb0*/  PRMT R0, R15, 0x7632, R0 ;  /* 0x000076320f007816 */ /* 0x000fc60000000000 */
[----:B------:R1:W-:Y:S04]  /*2bfc0*/  STG.E.U16 desc[UR10][R6.64], R25 ;  /* 0x0000001906007986 */ /* 0x0003e8000c10150a */
[----:B0-----:R-:W4:Y:S04]  /*2bfd0*/  LDL.LU.64 R16, [R1+0x130] ;  /* 0x0001300001107983 */ /* 0x001f280000300a00 */
[----:B------:R-:W3:Y:S04]  /*2bfe0*/  LDL.LU.64 R28, [R1+0x120] ;  /* 0x00012000011c7983 */ /* 0x000ee80000300a00 */
[----:B------:R-:W3:Y:S04]  /*2bff0*/  LDL.LU.64 R26, [R1+0x118] ;  /* 0x00011800011a7983 */ /* 0x000ee80000300a00 */
[----:B------:R-:W3:Y:S04]  /*2c000*/  LDL.LU.64 R22, [R1+0x110] ;  /* 0x0001100001167983 */ /* 0x000ee80000300a00 */
[----:B------:R-:W3:Y:S04]  /*2c010*/  LDL.LU.64 R10, [R1+0x108] ;  /* 0x00010800010a7983 */ /* 0x000ee80000300a00 */
[----:B-1----:R-:W3:Y:S04]  /*2c020*/  LDL.LU.64 R6, [R1+0x100] ;  /* 0x0001000001067983 */ /* 0x002ee80000300a00 */
[----:B------:R-:W3:Y:S04]  /*2c030*/  LDL.LU.64 R2, [R1+0xf8] ;  /* 0x0000f80001027983 */ /* 0x000ee80000300a00 */
[----:B------:R-:W3:Y:S04]  /*2c040*/  LDL.LU.64 R14, [R1+0xf0] ;  /* 0x0000f000010e7983 */ /* 0x000ee80000300a00 */
[----:B------:R-:W3:Y:S04]  /*2c050*/  LDL.LU.64 R18, [R1+0xe8] ;  /* 0x0000e80001127983 */ /* 0x000ee80000300a00 */
[----:B--2---:R0:W-:Y:S04]  /*2c060*/  STG.E.U16 desc[UR10][R8.64], R4 ;  /* 0x0000000408007986 */ /* 0x0041e8000c10150a */
[----:B0-----:R-:W2:Y:S01]  /*2c070*/  LDL.LU.64 R8, [R1+0x1518] ;  /* 0x0015180001087983 */ /* 0x001ea20000300a00 */
[----:B------:R-:W-:-:S03]  /*2c080*/  PRMT R5, R5, 0x7632, R5 ;  /* 0x0000763205057816 */ /* 0x000fc60000000005 */
[----:B--2---:R0:W-:Y:S04]  /*2c090*/  STG.E.U16 desc[UR10][R8.64], R0 ;  /* 0x0000000008007986 */ /* 0x0041e8000c10150a */
[----:B0-----:R-:W2:Y:S04]  /*2c0a0*/  LDL.LU.64 R8, [R1+0x1510] ;  /* 0x0015100001087983 */ /* 0x001ea80000300a00 */
[----:B---3--:R0:W-:Y:S04]  /*2c0b0*/  STG.E.U16 desc[UR10][R12.64], R5 ;  /* 0x000000050c007986 */ /* 0x0081e8000c10150a */
[----:B0-----:R-:W3:Y:S01]  /*2c0c0*/  LDL.LU.64 R12, [R1+0x1508] ;  /* 0x00150800010c7983 */ /* 0x001ee20000300a00 */
[----:B--2---:R-:W-:-:S05]  /*2c0d0*/  PRMT R9, R9, 0x7632, R9 ;  /* 0x0000763209097816 */ /* 0x004fca0000000009 */
[----:B----4-:R0:W-:Y:S04]  /*2c0e0*/  STG.E.U16 desc[UR10][R16.64], R9 ;  /* 0x0000000910007986 */ /* 0x0101e8000c10150a */
[----:B0-----:R-:W2:Y:S04]  /*2c0f0*/  LDL.LU R17, [R1+0x1500] ;  /* 0x0015000001117983 */ /* 0x001ea80000300800 */
[----:B------:R0:W-:Y:S04]  /*2c100*/  STL.64 [R1+0x14a0], R8 ;  /* 0x0014a00801007387 */ /* 0x0001e80000100a00 */
[----:B0-----:R-:W4:Y:S01]  /*2c110*/  LDL.LU.64 R8, [R1+0x128] ;  /* 0x0001280001087983 */ /* 0x001f220000300a00 */
[----:B---3--:R-:W-:-:S05]  /*2c120*/  PRMT R13, R13, 0x7632, R13 ;  /* 0x000076320d0d7816 */ /* 0x008fca000000000d */
[----:B----4-:R0:W-:Y:S04]  /*2c130*/  STG.E.U16 desc[UR10][R8.64], R13 ;  /* 0x0000000d08007986 */ /* 0x0101e8000c10150a */
[----:B0-----:R-:W3:Y:S01]  /*2c140*/  LDL.LU.64 R8, [R1+0xb0] ;  /* 0x0000b00001087983 */ /* 0x001ee20000300a00 */
[----:B--2---:R-:W-:-:S03]  /*2c150*/  PRMT R17, R17, 0x7632, R17 ;  /* 0x0000763211117816 */ /* 0x004fc60000000011 */
[----:B---3--:R0:W-:Y:S04]  /*2c160*/  STL.64 [R1+0x14b8], R8 ;  /* 0x0014b80801007387 */ /* 0x0081e80000100a00 */
[----:B0-----:R-:W2:Y:S04]  /*2c170*/  LDL.LU.64 R8, [R1+0xb8] ;  /* 0x0000b80001087983 */ /* 0x001ea80000300a00 */
[----:B------:R-:W-:Y:S01]  /*2c180*/  STG.E.U16 desc[UR10][R28.64], R17 ;  /* 0x000000111c007986 */ /* 0x000fe2000c10150a */
[----:B------:R-:W-:-:S03]  /*2c190*/  PRMT R21, R21, 0x7632, R21 ;  /* 0x0000763215157816 */ /* 0x000fc60000000015 */
[----:B--2---:R0:W-:Y:S04]  /*2c1a0*/  STL.64 [R1+0x14c0], R8 ;  /* 0x0014c00801007387 */ /* 0x0041e80000100a00 */
[----:B0-----:R-:W2:Y:S04]  /*2c1b0*/  LDL.LU.64 R8, [R1+0xc0] ;  /* 0x0000c00001087983 */ /* 0x001ea80000300a00 */
[----:B------:R0:W-:Y:S04]  /*2c1c0*/  STL [R1+0x14b0], R12 ;  /* 0x0014b00c01007387 */ /* 0x0001e80000100800 */
[----:B0-----:R-:W3:Y:S04]  /*2c1d0*/  LDL.LU.64 R12, [R1+0xc8] ;  /* 0x0000c800010c7983 */ /* 0x001ee80000300a00 */
[----:B------:R-:W4:Y:S01]  /*2c1e0*/  LDL.LU.64 R28, [R1+0x14f8] ;  /* 0x0014f800011c7983 */ /* 0x000f220000300a00 */
[----:B------:R-:W-:-:S03]  /*2c1f0*/  PRMT R25, R25, 0x7632, R25 ;  /* 0x0000763219197816 */ /* 0x000fc60000000019 */
[----:B------:R-:W2:Y:S04]  /*2c200*/  LDL.LU.64 R16, [R1+0xd0] ;  /* 0x0000d00001107983 */ /* 0x000ea80000300a00 */
[----:B------:R0:W-:Y:S04]  /*2c210*/  STG.E.U16 desc[UR10][R26.64], R21 ;  /* 0x000000151a007986 */ /* 0x0001e8000c10150a */
[----:B------:R1:W-:Y:S04]  /*2c220*/  STG.E.U16 desc[UR10][R22.64], R25 ;  /* 0x0000001916007986 */ /* 0x0003e8000c10150a */
[----:B0-----:R-:W2:Y:S04]  /*2c230*/  LDL.LU.64 R26, [R1+0x14f0] ;  /* 0x0014f000011a7983 */ /* 0x001ea80000300a00 */
[----:B------:R-:W2:Y:S04]  /*2c240*/  LDL.LU.64 R20, [R1+0xd8] ;  /* 0x0000d80001147983 */ /* 0x000ea80000300a00 */
[----:B-1----:R-:W2:Y:S04]  /*2c250*/  LDL.LU.64 R22, [R1+0x14e8] ;  /* 0x0014e80001167983 */ /* 0x002ea80000300a00 */
[----:B------:R-:W2:Y:S04]  /*2c260*/  LDL.LU.64 R24, [R1+0xe0] ;  /* 0x0000e00001187983 */ /* 0x000ea80000300a00 */
[----:B----4-:R0:W-:Y:S04]  /*2c270*/  STG.E.U16 desc[UR10][R10.64], R28 ;  /* 0x0000001c0a007986 */ /* 0x0101e8000c10150a */
[----:B------:R1:W-:Y:S04]  /*2c280*/  STG.E.U16 desc[UR10][R6.64], R29 ;  /* 0x0000001d06007986 */ /* 0x0003e8000c10150a */
[----:B0-----:R-:W4:Y:S04]  /*2c290*/  LDL.LU.64 R10, [R1+0x14e0] ;  /* 0x0014e000010a7983 */ /* 0x001f280000300a00 */
[----:B-1----:R-:W2:Y:S04]  /*2c2a0*/  LDL.LU.64 R6, [R1+0x14d8] ;  /* 0x0014d80001067983 */ /* 0x002ea80000300a00 */
[----:B--2---:R0:W-:Y:S04]  /*2c2b0*/  STG.E.U16 desc[UR10][R2.64], R6 ;  /* 0x0000000602007986 */ /* 0x0041e8000c10150a */
[----:B----4-:R1:W-:Y:S04]  /*2c2c0*/  STG.E.U16 desc[UR10][R14.64], R10 ;  /* 0x0000000a0e007986 */ /* 0x0103e8000c10150a */
[----:B0-----:R-:W2:Y:S04]  /*2c2d0*/  LDL.LU.64 R2, [R1+0xa0] ;  /* 0x0000a00001027983 */ /* 0x001ea80000300a00 */
[----:B-1----:R-:W4:Y:S01]  /*2c2e0*/  LDL.LU.64 R14, [R1+0x14d0] ;  /* 0x0014d000010e7983 */ /* 0x002f220000300a00 */
[----:B------:R-:W-:-:S03]  /*2c2f0*/  PRMT R4, R28, 0x7632, R4 ;  /* 0x000076321c047816 */ /* 0x000fc60000000004 */
[----:B----4-:R0:W-:Y:S04]  /*2c300*/  STG.E.U16 desc[UR10][R18.64], R14 ;  /* 0x0000000e12007986 */ /* 0x0101e8000c10150a */
[----:B0-----:R-:W4:Y:S01]  /*2c310*/  LDL.LU.64 R18, [R1+0x14c8] ;  /* 0x0014c80001127983 */ /* 0x001f220000300a00 */
[----:B------:R-:W-:-:S03]  /*2c320*/  PRMT R0, R29, 0x7632, R0 ;  /* 0x000076321d007816 */ /* 0x000fc60000000000 */
[----:B------:R-:W2:Y:S04]  /*2c330*/  LDL.LU.64 R28, [R1+0x98] ;  /* 0x00009800011c7983 */ /* 0x000ea80000300a00 */
[----:B----4-:R-:W-:Y:S04]  /*2c340*/  STG.E.U16 desc[UR10][R24.64], R18 ;  /* 0x0000001218007986 */ /* 0x010fe8000c10150a */
[----:B------:R-:W-:Y:S04]  /*2c350*/  STG.E.U16 desc[UR10][R20.64], R22 ;  /* 0x0000001614007986 */ /* 0x000fe8000c10150a */
[----:B------:R-:W-:Y:S04]  /*2c360*/  STG.E.U16 desc[UR10][R16.64], R26 ;  /* 0x0000001a10007986 */ /* 0x000fe8000c10150a */
[----:B---3--:R0:W-:Y:S04]  /*2c370*/  STG.E.U16 desc[UR10][R12.64], R4 ;  /* 0x000000040c007986 */ /* 0x0081e8000c10150a */
[----:B------:R-:W-:Y:S04]  /*2c380*/  STG.E.U16 desc[UR10][R8.64], R0 ;  /* 0x0000000008007986 */ /* 0x000fe8000c10150a */
[----:B0-----:R-:W3:Y:S04]  /*2c390*/  LDL.LU.64 R12, [R1+0x90] ;  /* 0x00009000010c7983 */ /* 0x001ee80000300a00 */
[----:B------:R-:W4:Y:S04]  /*2c3a0*/  LDL.LU.64 R20, [R1+0x88] ;  /* 0x0000880001147983 */ /* 0x000f280000300a00 */
[----:B------:R-:W4:Y:S04]  /*2c3b0*/  LDL.LU R16, [R1+0x1c] ;  /* 0x00001c0001107983 */ /* 0x000f280000300800 */
[----:B------:R-:W2:Y:S04]  /*2c3c0*/  LDL.LU R24, [R1+0xc] ;  /* 0x00000c0001187983 */ /* 0x000ea80000300800 */
[----:B------:R0:W-:Y:S04]  /*2c3d0*/  STL.64 [R1+0x1490], R4 ;  /* 0x0014900401007387 */ /* 0x0001e80000100a00 */
[----:B0-----:R-:W2:Y:S04]  /*2c3e0*/  LDL.LU.64 R4, [R1+0xa8] ;  /* 0x0000a80001047983 */ /* 0x001ea80000300a00 */
[----:B------:R-:W2:Y:S01]  /*2c3f0*/  LDL.LU.64 R8, [R1+0x14c0] ;  /* 0x0014c00001087983 */ /* 0x000ea20000300a00 */
[----:B------:R-:W-:-:S02]  /*2c400*/  PRMT R6, R6, 0x7632, R6 ;  /* 0x0000763206067816 */ /* 0x000fc40000000006 */
[----:B------:R-:W-:-:S03]  /*2c410*/  PRMT R10, R10, 0x7632, R10 ;  /* 0x000076320a0a7816 */ /* 0x000fc6000000000a */
[----:B--2---:R0:W-:Y:S04]  /*2c420*/  STG.E.U16 desc[UR10][R8.64], R6 ;  /* 0x0000000608007986 */ /* 0x0041e8000c10150a */
[----:B0-----:R-:W2:Y:S01]  /*2c430*/  LDL.LU.64 R8, [R1+0x14b8] ;  /* 0x0014b80001087983 */ /* 0x001ea20000300a00 */
[----:B------:R-:W-:-:S03]  /*2c440*/  PRMT R14, R14, 0x7632, R14 ;  /* 0x000076320e0e7816 */ /* 0x000fc6000000000e */
[----:B------:R0:W-:Y:S04]  /*2c450*/  STL.64 [R1+0x14a8], R6 ;  /* 0x0014a80601007387 */ /* 0x0001e80000100a00 */
[----:B0-----:R-:W3:Y:S04]  /*2c460*/  LDL.LU.64 R6, [R1+0x80] ;  /* 0x0000800001067983 */ /* 0x001ee80000300a00 */
[----:B--2---:R0:W-:Y:S04]  /*2c470*/  STG.E.U16 desc[UR10][R8.64], R10 ;  /* 0x0000000a08007986 */ /* 0x0041e8000c10150a */
[----:B------:R1:W-:Y:S04]  /*2c480*/  STG.E.U16 desc[UR10][R4.64], R14 ;  /* 0x0000000e04007986 */ /* 0x0003e8000c10150a */
[----:B0-----:R-:W2:Y:S04]  /*2c490*/  LDL.LU.64 R8, [R1+0x78] ;  /* 0x0000780001087983 */ /* 0x001ea80000300a00 */
[----:B-1----:R-:W2:Y:S01]  /*2c4a0*/  LDL.LU.64 R4, [R1+0x68] ;  /* 0x0000680001047983 */ /* 0x002ea20000300a00 */
[----:B------:R-:W-:-:S05]  /*2c4b0*/  PRMT R18, R18, 0x7632, R18 ;  /* 0x0000763212127816 */ /* 0x000fca0000000012 */
[----:B------:R-:W-:Y:S04]  /*2c4c0*/  STG.E.U16 desc[UR10][R2.64], R18 ;  /* 0x0000001202007986 */ /* 0x000fe8000c10150a */
[----:B--2---:R0:W-:Y:S04]  /*2c4d0*/  STL.64 [R1+0x1498], R4 ;  /* 0x0014980401007387 */ /* 0x0041e80000100a00 */
[----:B0-----:R-:W2:Y:S04]  /*2c4e0*/  LDL.LU.64 R4, [R1+0x70] ;  /* 0x0000700001047983 */ /* 0x001ea80000300a00 */
[----:B------:R-:W2:Y:S04]  /*2c4f0*/  LDL.LU.64 R2, [R1+0x48] ;  /* 0x0000480001027983 */ /* 0x000ea80000300a00 */
[----:B--2---:R0:W-:Y:S04]  /*2c500*/  STL.64 [R1+0x1478], R2 ;  /* 0x0014780201007387 */ /* 0x0041e80000100a00 */
[----:B0-----:R-:W2:Y:S01]  /*2c510*/  LDL.LU.64 R2, [R1+0x50] ;  /* 0x0000500001027983 */ /* 0x001ea20000300a00 */
[----:B------:R-:W-:-:S03]  /*2c520*/  PRMT R22, R22, 0x7632, R22 ;  /* 0x0000763216167816 */ /* 0x000fc60000000016 */
[----:B--2---:R0:W-:Y:S04]  /*2c530*/  STL.64 [R1+0x1480], R2 ;  /* 0x0014800201007387 */ /* 0x0041e80000100a00 */
[----:B0-----:R-:W2:Y:S01]  /*2c540*/  LDL.LU.64 R2, [R1+0x58] ;  /* 0x0000580001027983 */ /* 0x001ea20000300a00 */
[----:B------:R-:W-:-:S03]  /*2c550*/  PRMT R26, R26, 0x7632, R26 ;  /* 0x000076321a1a7816 */ /* 0x000fc6000000001a */
[----:B------:R-:W-:Y:S04]  /*2c560*/  STG.E.U16 desc[UR10][R28.64], R22 ;  /* 0x000000161c007986 */ /* 0x000fe8000c10150a */
[----:B---3--:R-:W-:Y:S04]  /*2c570*/  STG.E.U16 desc[UR10][R12.64], R26 ;  /* 0x0000001a0c007986 */ /* 0x008fe8000c10150a */
[----:B--2---:R0:W-:Y:S04]  /*2c580*/  STL.64 [R1+0x1488], R2 ;  /* 0x0014880201007387 */ /* 0x0041e80000100a00 */
[----:B0-----:R-:W2:Y:S04]  /*2c590*/  LDL.LU.64 R2, [R1+0x60] ;  /* 0x0000600001027983 */ /* 0x001ea80000300a00 */
[----:B------:R-:W3:Y:S04]  /*2c5a0*/  LDL.LU.64 R28, [R1+0x40] ;  /* 0x00004000011c7983 */ /* 0x000ee80000300a00 */
[----:B------:R-:W2:Y:S04]  /*2c5b0*/  LDL.LU R12, [R1+0x14b0] ;  /* 0x0014b000010c7983 */ /* 0x000ea80000300800 */
[----:B------:R-:W3:Y:S04]  /*2c5c0*/  LDL.LU R14, [R1+0x230] ;  /* 0x00023000010e7983 */ /* 0x000ee80000300800 */
[----:B----4-:R0:W-:Y:S04]  /*2c5d0*/  STG.E.U16 desc[UR10][R20.64], R16 ;  /* 0x0000001014007986 */ /* 0x0101e8000c10150a */
[----:B------:R-:W4:Y:S04]  /*2c5e0*/  LDL.LU R13, [R1+0x22c] ;  /* 0x00022c00010d7983 */ /* 0x000f280000300800 */
[----:B------:R1:W-:Y:S04]  /*2c5f0*/  STG.E.U16 desc[UR10][R6.64], R24 ;  /* 0x0000001806007986 */ /* 0x0003e8000c10150a */
[----:B0-----:R-:W3:Y:S01]  /*2c600*/  LDL.LU R20, [R1+0x228] ;  /* 0x0002280001147983 */ /* 0x001ee20000300800 */
[----:B--2---:R-:W-:-:S03]  /*2c610*/  PRMT R12, R16, 0x7632, R12 ;  /* 0x00007632100c7816 */ /* 0x004fc6000000000c */
[----:B------:R-:W2:Y:S04]  /*2c620*/  LDL.LU R16, [R1+0x224] ;  /* 0x0002240001107983 */ /* 0x000ea80000300800 */
[----:B-1----:R-:W2:Y:S01]  /*2c630*/  LDL.LU.64 R6, [R1+0x14a8] ;  /* 0x0014a80001067983 */ /* 0x002ea20000300a00 */
[----:B------:R-:W-:-:S03]  /*2c640*/  PRMT R10, R24, 0x7632, R10 ;  /* 0x00007632180a7816 */ /* 0x000fc6000000000a */
[----:B------:R-:W3:Y:S04]  /*2c650*/  LDL.LU R25, [R1+0x2d0] ;  /* 0x0002d00001197983 */ /* 0x000ee80000300800 */
[----:B------:R-:W3:Y:S04]  /*2c660*/  LDL.LU R21, [R1+0x2c4] ;  /* 0x0002c40001157983 */ /* 0x000ee80000300800 */
[----:B------:R-:W3:Y:S04]  /*2c670*/  LDL.LU R17, [R1+0x2bc] ;  /* 0x0002bc0001117983 */ /* 0x000ee80000300800 */
[----:B------:R-:W3:Y:S04]  /*2c680*/  LDL.LU R24, [R1+0x2ac] ;  /* 0x0002ac0001187983 */ /* 0x000ee80000300800 */
[----:B--2---:R0:W-:Y:S04]  /*2c690*/  STG.E.U16 desc[UR10][R8.64], R7 ;  /* 0x0000000708007986 */ /* 0x0041e8000c10150a */
[----:B------:R1:W-:Y:S04]  /*2c6a0*/  STG.E.U16 desc[UR10][R4.64], R11 ;  /* 0x0000000b04007986 */ /* 0x0003e8000c10150a */
[----:B0-----:R-:W2:Y:S04]  /*2c6b0*/  LDL.LU.64 R8, [R1+0x14a0] ;  /* 0x0014a00001087983 */ /* 0x001ea80000300a00 */
[----:B-1----:R-:W2:Y:S04]  /*2c6c0*/  LDL.LU.64 R4, [R1+0x1498] ;  /* 0x0014980001047983 */ /* 0x002ea80000300a00 */
[----:B--2---:R0:W-:Y:S04]  /*2c6d0*/  STG.E.U16 desc[UR10][R4.64], R15 ;  /* 0x0000000f04007986 */ /* 0x0041e8000c10150a */
[----:B------:R1:W-:Y:S04]  /*2c6e0*/  STG.E.U16 desc[UR10][R2.64], R19 ;  /* 0x0000001302007986 */ /* 0x0003e8000c10150a */
[----:B0-----:R-:W2:Y:S04]  /*2c6f0*/  LDL.LU.64 R4, [R1+0x1490] ;  /* 0x0014900001047983 */ /* 0x001ea80000300a00 */
[----:B-1----:R-:W3:Y:S01]  /*2c700*/  LDL.LU.64 R2, [R1+0x1488] ;  /* 0x0014880001027983 */ /* 0x002ee20000300a00 */
[----:B--2---:R-:W-:-:S03]  /*2c710*/  PRMT R5, R19, 0x7632, R5 ;  /* 0x0000763213057816 */ /* 0x004fc60000000005 */
[----:B------:R-:W2:Y:S04]  /*2c720*/  LDL.LU.64 R18, [R1+0x20] ;  /* 0x0000200001127983 */ /* 0x000ea80000300a00 */
[----:B---3--:R0:W-:Y:S04]  /*2c730*/  STG.E.U16 desc[UR10][R2.64], R23 ;  /* 0x0000001702007986 */ /* 0x0081e8000c10150a */
[----:B0-----:R-:W3:Y:S01]  /*2c740*/  LDL.LU.64 R2, [R1+0x1480] ;  /* 0x0014800001027983 */ /* 0x001ee20000300a00 */
[----:B------:R-:W-:-:S03]  /*2c750*/  PRMT R0, R23, 0x7632, R0 ;  /* 0x0000763217007816 */ /* 0x000fc60000000000 */
[----:B------:R-:W2:Y:S04]  /*2c760*/  LDL.LU.64 R22, [R1+0x28] ;  /* 0x0000280001167983 */ /* 0x000ea80000300a00 */
[----:B---3--:R0:W-:Y:S04]  /*2c770*/  STG.E.U16 desc[UR10][R2.64], R27 ;  /* 0x0000001b02007986 */ /* 0x0081e8000c10150a */
[----:B0-----:R-:W3:Y:S01]  /*2c780*/  LDL.LU.64 R2, [R1+0x1478] ;  /* 0x0014780001027983 */ /* 0x001ee20000300a00 */
[----:B------:R-:W-:-:S03]  /*2c790*/  PRMT R4, R27, 0x7632, R4 ;  /* 0x000076321b047816 */ /* 0x000fc60000000004 */
[----:B------:R-:W2:Y:S01]  /*2c7a0*/  LDL.LU.64 R26, [R1+0x30] ;  /* 0x00003000011a7983 */ /* 0x000ea20000300a00 */
[----:B------:R-:W-:-:S03]  /*2c7b0*/  PRMT R9, R11, 0x7632, R9 ;  /* 0x000076320b097816 */ /* 0x000fc60000000009 */
[----:B---3--:R0:W-:Y:S04]  /*2c7c0*/  STG.E.U16 desc[UR10][R2.64], R12 ;  /* 0x0000000c02007986 */ /* 0x0081e8000c10150a */
[----:B------:R1:W-:Y:S04]  /*2c7d0*/  STG.E.U16 desc[UR10][R28.64], R10 ;  /* 0x0000000a1c007986 */ /* 0x0003e8000c10150a */
[----:B0-----:R-:W3:Y:S04]  /*2c7e0*/  LDL.LU.64 R2, [R1+0x1470] ;  /* 0x0014700001027983 */ /* 0x001ee80000300a00 */
[----:B-1----:R-:W2:Y:S04]  /*2c7f0*/  LDL.LU.64 R28, [R1+0x1468] ;  /* 0x00146800011c7983 */ /* 0x002ea80000300a00 */
[----:B------:R-:W2:Y:S01]  /*2c800*/  LDL.LU.64 R10, [R1+0x38] ;  /* 0x00003800010a7983 */ /* 0x000ea20000300a00 */
[----:B------:R-:W-:-:S02]  /*2c810*/  PRMT R6, R7, 0x7632, R6 ;  /* 0x0000763207067816 */ /* 0x000fc40000000006 */
[----:B------:R-:W-:Y:S02]  /*2c820*/  FSEL R12, R16, -INF , P6 ;  /* 0xff800000100c7808 */ /* 0x000fe40003000000 */
[----:B------:R-:W0:Y:S01]  /*2c830*/  S2R R16, SR_TID.X ;  /* 0x0000000000107919 */ /* 0x000e220000002100 */
[----:B------:R-:W-:Y:S02]  /*2c840*/  PRMT R8, R15, 0x7632, R8 ;  /* 0x000076320f087816 */ /* 0x000fe40000000008 */
[----:B------:R-:W-:Y:S02]  /*2c850*/  FSEL R14, R14, -INF , P3 ;  /* 0xff8000000e0e7808 */ /* 0x000fe40001800000 */
[----:B----4-:R-:W-:Y:S01]  /*2c860*/  FSEL R13, R13, -INF , P2 ;  /* 0xff8000000d0d7808 */ /* 0x010fe20001000000 */
[----:B------:R-:W-:-:S04]  /*2c870*/  UIMAD UR4, UR7, UR4, URZ ;  /* 0x00000004070472a4 */ /* 0x000fc8000f8e02ff */
[----:B------:R-:W-:Y:S02]  /*2c880*/  USHF.L.U32 UR7, UR4, 0x2, URZ ;  /* 0x0000000204077899 */ /* 0x000fe400080006ff */
[----:B------:R-:W-:Y:S01]  /*2c890*/  UIMAD.WIDE UR4, UR4, 0x4, URZ ;  /* 0x00000004040478a5 */ /* 0x000fe2000f8e02ff */
[----:B--2---:R1:W-:Y:S02]  /*2c8a0*/  STG.E.U16 desc[UR10][R10.64], R6 ;  /* 0x000000060a007986 */ /* 0x0043e4000c10150a */
[----:B-1----:R-:W-:Y:S01]  /*2c8b0*/  FSEL R11, R20, -INF , P1 ;  /* 0xff800000140b7808 */ /* 0x002fe20000800000 */
[----:B------:R-:W1:Y:S01]  /*2c8c0*/  LDC.64 R6, c[0x0][0x3a0] ;  /* 0x0000e800ff067b82 */ /* 0x000e620000000a00 */
[----:B------:R-:W2:Y:S01]  /*2c8d0*/  S2R R20, SR_CTAID.X ;  /* 0x0000000000147919 */ /* 0x000ea20000002500 */
[----:B------:R-:W-:Y:S04]  /*2c8e0*/  STG.E.U16 desc[UR10][R26.64], R9 ;  /* 0x000000091a007986 */ /* 0x000fe8000c10150a */
[----:B------:R4:W-:Y:S04]  /*2c8f0*/  STG.E.U16 desc[UR10][R22.64], R8 ;  /* 0x0000000816007986 */ /* 0x0009e8000c10150a */
[----:B------:R0:W-:Y:S04]  /*2c900*/  STG.E.U16 desc[UR10][R18.64], R5 ;  /* 0x0000000512007986 */ /* 0x0001e8000c10150a */
[----:B------:R0:W-:Y:S04]  /*2c910*/  STG.E.U16 desc[UR10][R28.64], R0 ;  /* 0x000000001c007986 */ /* 0x0001e8000c10150a */
[----:B---3--:R3:W-:Y:S01]  /*2c920*/  STG.E.U16 desc[UR10][R2.64], R4 ;  /* 0x0000000402007986 */ /* 0x0087e2000c10150a */
[----:B------:R-:W-:Y:S01]  /*2c930*/  FFMA R10, R11, 0.69314718246459960938, R17 ;  /* 0x3f3172180b0a7823 */ /* 0x000fe20000000011 */
[----:B----4-:R-:W-:Y:S01]  /*2c940*/  FFMA R8, R14, 0.69314718246459960938, R25 ;  /* 0x3f3172180e087823 */ /* 0x010fe20000000019 */
[----:B--2---:R-:W-:-:S05]  /*2c950*/  IMAD.SHL.U32 R20, R20, 0x20, RZ ;  /* 0x0000002014147824 */ /* 0x004fca00078e00ff */
[----:B0-----:R-:W-:Y:S02]  /*2c960*/  LOP3.LUT R20, R20, 0x1f, R16, 0xf8, !PT ;  /* 0x0000001f14147812 */ /* 0x001fe400078ef810 */
[----:B------:R-:W-:Y:S01]  /*2c970*/  LOP3.LUT R16, R16, 0x1c, RZ, 0xc0, !PT ;  /* 0x0000001c10107812 */ /* 0x000fe200078ec0ff */
[----:B------:R-:W-:Y:S01]  /*2c980*/  FFMA R9, R13, 0.69314718246459960938, R21 ;  /* 0x3f3172180d097823 */ /* 0x000fe20000000015 */
[----:B------:R-:W-:Y:S02]  /*2c990*/  FFMA R11, R12, 0.69314718246459960938, R24 ;  /* 0x3f3172180c0b7823 */ /* 0x000fe40000000018 */
[----:B------:R-:W-:Y:S01]  /*2c9a0*/  SHF.L.U32 R16, R16, 0x2, RZ ;  /* 0x0000000210107819 */ /* 0x000fe200000006ff */
[----:B------:R-:W-:Y:S01]  /*2c9b0*/  BAR.SYNC.DEFER_BLOCKING 0x0 ;  /* 0x0000000000007b1d */ /* 0x000fe20000010000 */
[C---:B------:R-:W-:Y:S01]  /*2c9c0*/  SHF.L.U32 R5, R20.reuse, 0x2, RZ ;  /* 0x0000000214057819 */ /* 0x040fe200000006ff */
[----:B------:R-:W-:-:S04]  /*2c9d0*/  IMAD.HI R0, R20, 0x4, RZ ;  /* 0x0000000414007827 */ /* 0x000fc800078e02ff */
[----:B------:R3:W-:Y:S02]  /*2c9e0*/  STS.128 [R16+UR6], R8 ;  /* 0x0000000810007988 */ /* 0x0007e40008000c06 */
[----:B------:R-:W-:Y:S01]  /*2c9f0*/  BAR.SYNC.DEFER_BLOCKING 0x0 ;  /* 0x0000000000007b1d */ /* 0x000fe20000010000 */
[----:B-1----:R-:W-:-:S04]  /*2ca00*/  IADD3 R6, P1, P2, R5, UR7, R6 ;  /* 0x0000000705067c10 */ /* 0x002fc8000fa3e006 */
[----:B------:R-:W-:Y:S01]  /*2ca10*/  IADD3.X R7, PT, PT, R0, UR5, R7, P1, P2 ;  /* 0x0000000500077c10 */ /* 0x000fe20008fe4407 */
[----:B------:R-:W-:Y:S08]  /*2ca20*/  @P0 EXIT ;  /* 0x000000000000094d */ /* 0x000ff00003800000 */
[----:B---3--:R-:W2:Y:S04]  /*2ca30*/  LDL.LU R16, [R1+0x234] ;  /* 0x0002340001107983 */ /* 0x008ea80000300800 */
[----:B--2---:R-:W0:Y:S04]  /*2ca40*/  LDS R3, [R16] ;  /* 0x0000000010037984 */ /* 0x004e280000000800 */
[----:B0-----:R-:W-:Y:S01]  /*2ca50*/  STG.E desc[UR10][R6.64], R3 ;  /* 0x0000000306007986 */ /* 0x001fe2000c10190a */
[----:B------:R-:W-:Y:S05]  /*2ca60*/  EXIT ;  /* 0x000000000000794d */ /* 0x000fea0003800000 */
.L_x_2:
[----:B------:R-:W-:-:S00]  /*2ca70*/  BRA `(.L_x_2) ;  /* 0xfffffffc00fc7947 */ /* 0x000fc0000383ffff */
[----:B------:R-:W-:-:S00]  /*2ca80*/  NOP ;  /* 0x0000000000007918 */ /* 0x000fc00000000000 */
[----:B------:R-:W-:-:S00]  /*2ca90*/  NOP ;  /* 0x0000000000007918 */ /* 0x000fc00000000000 */
[----:B------:R-:W-:-:S00]  /*2caa0*/  NOP ;  /* 0x0000000000007918 */ /* 0x000fc00000000000 */
[----:B------:R-:W-:-:S00]  /*2cab0*/  NOP ;  /* 0x0000000000007918 */ /* 0x000fc00000000000 */
[----:B------:R-:W-:-:S00]  /*2cac0*/  NOP ;  /* 0x0000000000007918 */ /* 0x000fc00000000000 */
[----:B------:R-:W-:-:S00]  /*2cad0*/  NOP ;  /* 0x0000000000007918 */ /* 0x000fc00000000000 */
[----:B------:R-:W-:-:S00]  /*2cae0*/  NOP ;  /* 0x0000000000007918 */ /* 0x000fc00000000000 */
[----:B------:R-:W-:-:S00]  /*2caf0*/  NOP ;  /* 0x0000000000007918 */ /* 0x000fc00000000000 */
.L_x_3:


//--------------------- .nv.global.init           --------------------------
	.section	.nv.global.init,"aw",@progbits
.nv.global.init:
	.type		_$_str,@object
	.size		_$_str,(.L_0 - _$_str)
_$_str:
        /*0000*/ 	.byte	0x5f, 0x5f, 0x43, 0x55, 0x44, 0x41, 0x5f, 0x46, 0x54, 0x5a, 0x00
.L_0:


//--------------------- .nv.shared.attn_fwd       --------------------------
	.section	.nv.shared.attn_fwd,"aw",@nobits
	.sectionflags	@""
	.align	16
	.zero		1024


//--------------------- .nv.shared.reserved.0     --------------------------
	.section	.nv.shared.reserved.0,"aw",@nobits
	.weak		__nv_reservedSMEM_offset_0_alias
	.size		__nv_reservedSMEM_offset_0_alias, 0, 64
	.other		__nv_reservedSMEM_offset_0_alias,@"STO_CUDA_RESERVED_SHARED STV_DEFAULT"
__nv_reservedSMEM_offset_0_alias:
	.zero		0
	.zero		64


//--------------------- .nv.constant0.attn_fwd    --------------------------
	.section	.nv.constant0.attn_fwd,"a",@progbits
	.sectionflags	@""
	.align	4
.nv.constant0.attn_fwd:
	.zero		1032


//--------------------- SYMBOLS --------------------------

	.type		.nv.reservedSmem.offset0,@object
	.size		.nv.reservedSmem.offset0,0x4
	.type		.nv.reservedSmem.cap,@object
	.size		.nv.reservedSmem.cap,0x4
